	.target	sm_90a

	.elftype	@"ET_EXEC"


//--------------------- .note.nv.tkinfo           --------------------------
	.section	.note.nv.tkinfo,"",@"SHT_NOTE"
	.sectionflags	@"SHF_NOTE_NV_TKINFO"
	.tkinfo
        /*0018*/ 	.word	0x00000002
        /*0030*/ 	.string	""
        /*0030*/ 	.string	"ptxas"
        /*0030*/ 	.string	"Cuda compilation tools, release 13.0, V13.0.88"
        /*0030*/ 	.string	"Build cuda_13.0.r13.0/compiler.36424714_0"
        /*0030*/ 	.string	"-arch sm_90a -m 64 "



//--------------------- .note.nv.cuinfo           --------------------------
	.section	.note.nv.cuinfo,"",@"SHT_NOTE"
	.sectionflags	@"SHF_NOTE_NV_CUINFO"
        /*0018*/ 	.short	0x0002
        /*001a*/ 	.short	0x005a
        /*001c*/ 	.short	0x0082
	.zero		2


//--------------------- .nv.info                  --------------------------
	.section	.nv.info,"",@"SHT_CUDA_INFO"
	.align	4


	//----- nvinfo : EIATTR_REGCOUNT
	.align		4
        /*0000*/ 	.byte	0x04, 0x2f
        /*0002*/ 	.short	(.L_18 - .L_17)
	.align		4
.L_17:
        /*0004*/ 	.word	index@(_ZN7cutlass13device_kernelINS_4gemm6kernel13GemmUniversalIN4cute5tupleIJiiiiEEENS1_10collective13CollectiveMmaINS1_34MainloopSm90TmaGmmaWarpSpecializedILi4ENS5_IJNS4_1CILi1EEESB_SB_EEENS1_35KernelTmaWarpSpecializedCooperativeEEENS5_IJNSA_ILi128EEENSA_ILi256EEENSA_ILi64EEEEEENS_6half_tENS5_IJlSB_lEEESJ_SK_NS4_8TiledMMAINS4_8MMA_AtomIJNS4_4SM904GMMA26MMA_64x256x16_F32F16F16_SSILNSO_5MajorE0ELSQ_0ELNSO_7ScaleInE1ELSR_1EEEEEENS4_6LayoutINS5_IJNSA_ILi2EEESB_SB_EEENS5_IJSB_NSA_ILi0EEESX_EEEEENS5_IJNS4_10UnderscoreES10_S10_EEEEENS4_13SM90_TMA_LOADENS4_14ComposedLayoutINS4_7SwizzleILi3ELi4ELi3EEENS4_18smem_ptr_flag_bitsILi16EEENSU_INS5_IJNSA_ILi8EEESH_EEENS5_IJSH_SB_EEEEEEEvNS4_8identityES13_S1D_vS1E_EENS_8epilogue10collective18CollectiveEpilogueINS1G_22Sm90TmaWarpSpecializedILi4ELi2ELi16ELb1ELb0EEEJSI_NS5_IJSF_NSA_ILi32EEEEEESJ_SK_SJ_SK_NS1G_6fusion15FusionCallbacksIS1K_NS1N_13LinCombEltActINS1G_6thread4GELUESJ_fSJ_fLNS_15FloatRoundStyleE2EEESI_S1M_JEEES13_NS14_INS15_ILi2ELi4ELi3EEES18_NSU_INS5_IJS19_S1L_EEENS5_IJS1L_SB_EEEEEEENS4_17SM75_U32x4_LDSM_NENS4_14SM90_TMA_STOREES1Z_NS4_17SM90_U32x4_STSM_NENS4_9Copy_AtomIJS22_SJ_EEEvEEEvvEEEEvNT_6ParamsE)
        /*0008*/ 	.word	0x000000a8


	//----- nvinfo : EIATTR_FRAME_SIZE
	.align		4
.L_18:
        /*000c*/ 	.byte	0x04, 0x11
        /*000e*/ 	.short	(.L_20 - .L_19)
	.align		4
.L_19:
        /*0010*/ 	.word	index@(_ZN7cutlass13device_kernelINS_4gemm6kernel13GemmUniversalIN4cute5tupleIJiiiiEEENS1_10collective13CollectiveMmaINS1_34MainloopSm90TmaGmmaWarpSpecializedILi4ENS5_IJNS4_1CILi1EEESB_SB_EEENS1_35KernelTmaWarpSpecializedCooperativeEEENS5_IJNSA_ILi128EEENSA_ILi256EEENSA_ILi64EEEEEENS_6half_tENS5_IJlSB_lEEESJ_SK_NS4_8TiledMMAINS4_8MMA_AtomIJNS4_4SM904GMMA26MMA_64x256x16_F32F16F16_SSILNSO_5MajorE0ELSQ_0ELNSO_7ScaleInE1ELSR_1EEEEEENS4_6LayoutINS5_IJNSA_ILi2EEESB_SB_EEENS5_IJSB_NSA_ILi0EEESX_EEEEENS5_IJNS4_10UnderscoreES10_S10_EEEEENS4_13SM90_TMA_LOADENS4_14ComposedLayoutINS4_7SwizzleILi3ELi4ELi3EEENS4_18smem_ptr_flag_bitsILi16EEENSU_INS5_IJNSA_ILi8EEESH_EEENS5_IJSH_SB_EEEEEEEvNS4_8identityES13_S1D_vS1E_EENS_8epilogue10collective18CollectiveEpilogueINS1G_22Sm90TmaWarpSpecializedILi4ELi2ELi16ELb1ELb0EEEJSI_NS5_IJSF_NSA_ILi32EEEEEESJ_SK_SJ_SK_NS1G_6fusion15FusionCallbacksIS1K_NS1N_13LinCombEltActINS1G_6thread4GELUESJ_fSJ_fLNS_15FloatRoundStyleE2EEESI_S1M_JEEES13_NS14_INS15_ILi2ELi4ELi3EEES18_NSU_INS5_IJS19_S1L_EEENS5_IJS1L_SB_EEEEEEENS4_17SM75_U32x4_LDSM_NENS4_14SM90_TMA_STOREES1Z_NS4_17SM90_U32x4_STSM_NENS4_9Copy_AtomIJS22_SJ_EEEvEEEvvEEEEvNT_6ParamsE)
        /*0014*/ 	.word	0x00000000


	//----- nvinfo : EIATTR_MIN_STACK_SIZE
	.align		4
.L_20:
        /*0018*/ 	.byte	0x04, 0x12
        /*001a*/ 	.short	(.L_22 - .L_21)
	.align		4
.L_21:
        /*001c*/ 	.word	index@(_ZN7cutlass13device_kernelINS_4gemm6kernel13GemmUniversalIN4cute5tupleIJiiiiEEENS1_10collective13CollectiveMmaINS1_34MainloopSm90TmaGmmaWarpSpecializedILi4ENS5_IJNS4_1CILi1EEESB_SB_EEENS1_35KernelTmaWarpSpecializedCooperativeEEENS5_IJNSA_ILi128EEENSA_ILi256EEENSA_ILi64EEEEEENS_6half_tENS5_IJlSB_lEEESJ_SK_NS4_8TiledMMAINS4_8MMA_AtomIJNS4_4SM904GMMA26MMA_64x256x16_F32F16F16_SSILNSO_5MajorE0ELSQ_0ELNSO_7ScaleInE1ELSR_1EEEEEENS4_6LayoutINS5_IJNSA_ILi2EEESB_SB_EEENS5_IJSB_NSA_ILi0EEESX_EEEEENS5_IJNS4_10UnderscoreES10_S10_EEEEENS4_13SM90_TMA_LOADENS4_14ComposedLayoutINS4_7SwizzleILi3ELi4ELi3EEENS4_18smem_ptr_flag_bitsILi16EEENSU_INS5_IJNSA_ILi8EEESH_EEENS5_IJSH_SB_EEEEEEEvNS4_8identityES13_S1D_vS1E_EENS_8epilogue10collective18CollectiveEpilogueINS1G_22Sm90TmaWarpSpecializedILi4ELi2ELi16ELb1ELb0EEEJSI_NS5_IJSF_NSA_ILi32EEEEEESJ_SK_SJ_SK_NS1G_6fusion15FusionCallbacksIS1K_NS1N_13LinCombEltActINS1G_6thread4GELUESJ_fSJ_fLNS_15FloatRoundStyleE2EEESI_S1M_JEEES13_NS14_INS15_ILi2ELi4ELi3EEES18_NSU_INS5_IJS19_S1L_EEENS5_IJS1L_SB_EEEEEEENS4_17SM75_U32x4_LDSM_NENS4_14SM90_TMA_STOREES1Z_NS4_17SM90_U32x4_STSM_NENS4_9Copy_AtomIJS22_SJ_EEEvEEEvvEEEEvNT_6ParamsE)
        /*0020*/ 	.word	0x00000000
.L_22:


//--------------------- .nv.compat                --------------------------
	.section	.nv.compat,"",@"SHT_CUDA_COMPAT_INFO"
	.align	4
        /*0000*/ 	.byte	0x02, 0x09, 0x01, 0x00, 0x02, 0x02, 0x04, 0x00, 0x02, 0x05, 0x05, 0x00, 0x03, 0x07, 0x01, 0x01
        /*0010*/ 	.byte	0x02, 0x03, 0x01, 0x00, 0x02, 0x06, 0x01, 0x00, 0x04, 0x0b, 0x08, 0x00, 0x00, 0x00, 0x00, 0x00
        /*0020*/ 	.byte	0x00, 0x00, 0x00, 0x00


//--------------------- .nv.info._ZN7cutlass13device_kernelINS_4gemm6kernel13GemmUniversalIN4cute5tupleIJiiiiEEENS1_10collective13CollectiveMmaINS1_34MainloopSm90TmaGmmaWarpSpecializedILi4ENS5_IJNS4_1CILi1EEESB_SB_EEENS1_35KernelTmaWarpSpecializedCooperativeEEENS5_IJNSA_ILi128EEENSA_ILi256EEENSA_ILi64EEEEEENS_6half_tENS5_IJlSB_lEEESJ_SK_NS4_8TiledMMAINS4_8MMA_AtomIJNS4_4SM904GMMA26MMA_64x256x16_F32F16F16_SSILNSO_5MajorE0ELSQ_0ELNSO_7ScaleInE1ELSR_1EEEEEENS4_6LayoutINS5_IJNSA_ILi2EEESB_SB_EEENS5_IJSB_NSA_ILi0EEESX_EEEEENS5_IJNS4_10UnderscoreES10_S10_EEEEENS4_13SM90_TMA_LOADENS4_14ComposedLayoutINS4_7SwizzleILi3ELi4ELi3EEENS4_18smem_ptr_flag_bitsILi16EEENSU_INS5_IJNSA_ILi8EEESH_EEENS5_IJSH_SB_EEEEEEEvNS4_8identityES13_S1D_vS1E_EENS_8epilogue10collective18CollectiveEpilogueINS1G_22Sm90TmaWarpSpecializedILi4ELi2ELi16ELb1ELb0EEEJSI_NS5_IJSF_NSA_ILi32EEEEEESJ_SK_SJ_SK_NS1G_6fusion15FusionCallbacksIS1K_NS1N_13LinCombEltActINS1G_6thread4GELUESJ_fSJ_fLNS_15FloatRoundStyleE2EEESI_S1M_JEEES13_NS14_INS15_ILi2ELi4ELi3EEES18_NSU_INS5_IJS19_S1L_EEENS5_IJS1L_SB_EEEEEEENS4_17SM75_U32x4_LDSM_NENS4_14SM90_TMA_STOREES1Z_NS4_17SM90_U32x4_STSM_NENS4_9Copy_AtomIJS22_SJ_EEEvEEEvvEEEEvNT_6ParamsE --------------------------
	.section	.nv.info._ZN7cutlass13device_kernelINS_4gemm6kernel13GemmUniversalIN4cute5tupleIJiiiiEEENS1_10collective13CollectiveMmaINS1_34MainloopSm90TmaGmmaWarpSpecializedILi4ENS5_IJNS4_1CILi1EEESB_SB_EEENS1_35KernelTmaWarpSpecializedCooperativeEEENS5_IJNSA_ILi128EEENSA_ILi256EEENSA_ILi64EEEEEENS_6half_tENS5_IJlSB_lEEESJ_SK_NS4_8TiledMMAINS4_8MMA_AtomIJNS4_4SM904GMMA26MMA_64x256x16_F32F16F16_SSILNSO_5MajorE0ELSQ_0ELNSO_7ScaleInE1ELSR_1EEEEEENS4_6LayoutINS5_IJNSA_ILi2EEESB_SB_EEENS5_IJSB_NSA_ILi0EEESX_EEEEENS5_IJNS4_10UnderscoreES10_S10_EEEEENS4_13SM90_TMA_LOADENS4_14ComposedLayoutINS4_7SwizzleILi3ELi4ELi3EEENS4_18smem_ptr_flag_bitsILi16EEENSU_INS5_IJNSA_ILi8EEESH_EEENS5_IJSH_SB_EEEEEEEvNS4_8identityES13_S1D_vS1E_EENS_8epilogue10collective18CollectiveEpilogueINS1G_22Sm90TmaWarpSpecializedILi4ELi2ELi16ELb1ELb0EEEJSI_NS5_IJSF_NSA_ILi32EEEEEESJ_SK_SJ_SK_NS1G_6fusion15FusionCallbacksIS1K_NS1N_13LinCombEltActINS1G_6thread4GELUESJ_fSJ_fLNS_15FloatRoundStyleE2EEESI_S1M_JEEES13_NS14_INS15_ILi2ELi4ELi3EEES18_NSU_INS5_IJS19_S1L_EEENS5_IJS1L_SB_EEEEEEENS4_17SM75_U32x4_LDSM_NENS4_14SM90_TMA_STOREES1Z_NS4_17SM90_U32x4_STSM_NENS4_9Copy_AtomIJS22_SJ_EEEvEEEvvEEEEvNT_6ParamsE,"",@"SHT_CUDA_INFO"
	.sectionflags	@""
	.align	4


	//----- nvinfo : EIATTR_CUDA_API_VERSION
	.align		4
        /*0000*/ 	.byte	0x04, 0x37
        /*0002*/ 	.short	(.L_24 - .L_23)
.L_23:
        /*0004*/ 	.word	0x00000082


	//----- nvinfo : EIATTR_KPARAM_INFO
	.align		4
.L_24:
        /*0008*/ 	.byte	0x04, 0x17
        /*000a*/ 	.short	(.L_26 - .L_25)
.L_25:
        /*000c*/ 	.word	0x00000000
        /*0010*/ 	.short	0x0000
        /*0012*/ 	.short	0x0070
        /*0014*/ 	.byte	0x00, 0xf0, 0x01, 0x1c


	//----- nvinfo : EIATTR_SPARSE_MMA_MASK
	.align		4
.L_26:
        /*0018*/ 	.byte	0x03, 0x50
        /*001a*/ 	.short	0x0000


	//----- nvinfo : EIATTR_MAXREG_COUNT
	.align		4
        /*001c*/ 	.byte	0x03, 0x1b
        /*001e*/ 	.short	0x00a8


	//----- nvinfo : EIATTR_NUM_BARRIERS
	.align		4
        /*0020*/ 	.byte	0x02, 0x4c
        /*0022*/ 	.byte	0x02
	.zero		1


	//----- nvinfo : EIATTR_EXTERNS
	.align		4
        /*0024*/ 	.byte	0x04, 0x0f
        /*0026*/ 	.short	(.L_28 - .L_27)


	//   ....[0]....
	.align		4
.L_27:
        /*0028*/ 	.word	index@(__assertfail)


	//----- nvinfo : EIATTR_MERCURY_ISA_VERSION
	.align		4
.L_28:
        /*002c*/ 	.byte	0x03, 0x5f
        /*002e*/ 	.short	0x0101


	//----- nvinfo : EIATTR_INT_WARP_WIDE_INSTR_OFFSETS
	.align		4
        /*0030*/ 	.byte	0x04, 0x31
        /*0032*/ 	.short	(.L_30 - .L_29)


	//   ....[0]....
.L_29:
        /*0034*/ 	.word	0x000008c0


	//   ....[1]....
        /*0038*/ 	.word	0x000008d0


	//   ....[2]....
        /*003c*/ 	.word	0x00000950


	//----- nvinfo : EIATTR_COOP_GROUP_MASK_REGIDS
	.align		4
.L_30:
        /*0040*/ 	.byte	0x04, 0x29
        /*0042*/ 	.short	(.L_32 - .L_31)


	//   ....[0]....
.L_31:
        /*0044*/ 	.word	0xffffffff


	//   ....[1]....
        /*0048*/ 	.word	0xffffffff


	//   ....[2]....
        /*004c*/ 	.word	0xffffffff


	//   ....[3]....
        /*0050*/ 	.word	0xffffffff


	//   ....[4]....
        /*0054*/ 	.word	0xffffffff


	//   ....[5]....
        /*0058*/ 	.word	0xffffffff


	//----- nvinfo : EIATTR_COOP_GROUP_INSTR_OFFSETS
	.align		4
.L_32:
        /*005c*/ 	.byte	0x04, 0x28
        /*005e*/ 	.short	(.L_34 - .L_33)


	//   ....[0]....
.L_33:
        /*0060*/ 	.word	0x00000070


	//   ....[1]....
        /*0064*/ 	.word	0x00000080


	//   ....[2]....
        /*0068*/ 	.word	0x00000440


	//   ....[3]....
        /*006c*/ 	.word	0x000005d0


	//   ....[4]....
        /*0070*/ 	.word	0x00000780


	//   ....[5]....
        /*0074*/ 	.word	0x000014a0


	//----- nvinfo : EIATTR_REG_RECONFIG
	.align		4
.L_34:
        /*0078*/ 	.byte	0x01, 0x54
	.zero		2


	//----- nvinfo : EIATTR_SYSCALL_OFFSETS
	.align		4
        /*007c*/ 	.byte	0x04, 0x46
        /*007e*/ 	.short	(.L_36 - .L_35)


	//   ....[0]....
.L_35:
        /*0080*/ 	.word	0x00001670


	//   ....[1]....
        /*0084*/ 	.word	0x000020c0


	//   ....[2]....
        /*0088*/ 	.word	0x000021b0


	//----- nvinfo : EIATTR_MBARRIER_INSTR_OFFSETS
	.align		4
.L_36:
        /*008c*/ 	.byte	0x04, 0x39
        /*008e*/ 	.short	(.L_38 - .L_37)


	//   ....[0]....
.L_37:
        /*0090*/ 	.word	0x00000540
        /*0094*/ 	.word	0x000000ff
        /*0098*/ 	.word	0x00000000
        /*009c*/ 	.short	0x0100
        /*009e*/ 	.byte	0x08
	.zero		1


	//   ....[1]....
        /*00a0*/ 	.word	0x00000550
        /*00a4*/ 	.word	0x000000ff
        /*00a8*/ 	.word	0x00000020
        /*00ac*/ 	.short	0x0100
        /*00ae*/ 	.byte	0x08
	.zero		1


	//   ....[2]....
        /*00b0*/ 	.word	0x00000560
        /*00b4*/ 	.word	0x000000ff
        /*00b8*/ 	.word	0x00000008
        /*00bc*/ 	.short	0x0100
        /*00be*/ 	.byte	0x08
	.zero		1


	//   ....[3]....
        /*00c0*/ 	.word	0x00000570
        /*00c4*/ 	.word	0x000000ff
        /*00c8*/ 	.word	0x00000028
        /*00cc*/ 	.short	0x0100
        /*00ce*/ 	.byte	0x08
	.zero		1


	//   ....[4]....
        /*00d0*/ 	.word	0x00000580
        /*00d4*/ 	.word	0x000000ff
        /*00d8*/ 	.word	0x00000010
        /*00dc*/ 	.short	0x0100
        /*00de*/ 	.byte	0x08
	.zero		1


	//   ....[5]....
        /*00e0*/ 	.word	0x00000590
        /*00e4*/ 	.word	0x000000ff
        /*00e8*/ 	.word	0x00000030
        /*00ec*/ 	.short	0x0100
        /*00ee*/ 	.byte	0x08
	.zero		1


	//   ....[6]....
        /*00f0*/ 	.word	0x000005a0
        /*00f4*/ 	.word	0x000000ff
        /*00f8*/ 	.word	0x00000018
        /*00fc*/ 	.short	0x0100
        /*00fe*/ 	.byte	0x08
	.zero		1


	//   ....[7]....
        /*0100*/ 	.word	0x000005b0
        /*0104*/ 	.word	0x000000ff
        /*0108*/ 	.word	0x00000038
        /*010c*/ 	.short	0x0100
        /*010e*/ 	.byte	0x08
	.zero		1


	//   ....[8]....
        /*0110*/ 	.word	0x000006f0
        /*0114*/ 	.word	0x000000ff
        /*0118*/ 	.word	0x00000040
        /*011c*/ 	.short	0x0100
        /*011e*/ 	.byte	0x08
	.zero		1


	//   ....[9]....
        /*0120*/ 	.word	0x00000700
        /*0124*/ 	.word	0x000000ff
        /*0128*/ 	.word	0x00000060
        /*012c*/ 	.short	0x0100
        /*012e*/ 	.byte	0x08
	.zero		1


	//   ....[10]....
        /*0130*/ 	.word	0x00000710
        /*0134*/ 	.word	0x000000ff
        /*0138*/ 	.word	0x00000048
        /*013c*/ 	.short	0x0100
        /*013e*/ 	.byte	0x08
	.zero		1


	//   ....[11]....
        /*0140*/ 	.word	0x00000720
        /*0144*/ 	.word	0x000000ff
        /*0148*/ 	.word	0x00000068
        /*014c*/ 	.short	0x0100
        /*014e*/ 	.byte	0x08
	.zero		1


	//   ....[12]....
        /*0150*/ 	.word	0x00000730
        /*0154*/ 	.word	0x000000ff
        /*0158*/ 	.word	0x00000050
        /*015c*/ 	.short	0x0100
        /*015e*/ 	.byte	0x08
	.zero		1


	//   ....[13]....
        /*0160*/ 	.word	0x00000740
        /*0164*/ 	.word	0x000000ff
        /*0168*/ 	.word	0x00000070
        /*016c*/ 	.short	0x0100
        /*016e*/ 	.byte	0x08
	.zero		1


	//   ....[14]....
        /*0170*/ 	.word	0x00000750
        /*0174*/ 	.word	0x000000ff
        /*0178*/ 	.word	0x00000058
        /*017c*/ 	.short	0x0100
        /*017e*/ 	.byte	0x08
	.zero		1


	//   ....[15]....
        /*0180*/ 	.word	0x00000760
        /*0184*/ 	.word	0x000000ff
        /*0188*/ 	.word	0x00000078
        /*018c*/ 	.short	0x0100
        /*018e*/ 	.byte	0x08
	.zero		1


	//   ....[16]....
        /*0190*/ 	.word	0x000009e0
        /*0194*/ 	.word	0x000000ff
        /*0198*/ 	.word	0x00000080
        /*019c*/ 	.short	0x0100
        /*019e*/ 	.byte	0x08
	.zero		1


	//   ....[17]....
        /*01a0*/ 	.word	0x00000a50
        /*01a4*/ 	.word	0x000000ff
        /*01a8*/ 	.word	0x00000088
        /*01ac*/ 	.short	0x0100
        /*01ae*/ 	.byte	0x08
	.zero		1


	//   ....[18]....
        /*01b0*/ 	.word	0x000016e0
        /*01b4*/ 	.word	0x00000003
        /*01b8*/ 	.word	0x00000000
        /*01bc*/ 	.short	0x010a
        /*01be*/ 	.byte	0x3f
	.zero		1


	//   ....[19]....
        /*01c0*/ 	.word	0x00001720
        /*01c4*/ 	.word	0x00000003
        /*01c8*/ 	.word	0x00000000
        /*01cc*/ 	.short	0x010a
        /*01ce*/ 	.byte	0x3f
	.zero		1


	//   ....[20]....
        /*01d0*/ 	.word	0x00001aa0
        /*01d4*/ 	.word	0x000000ff
        /*01d8*/ 	.word	0x00000000
        /*01dc*/ 	.short	0x010a
        /*01de*/ 	.byte	0x04
	.zero		1


	//   ....[21]....
        /*01e0*/ 	.word	0x00001ae0
        /*01e4*/ 	.word	0x000000ff
        /*01e8*/ 	.word	0x00000000
        /*01ec*/ 	.short	0x010a
        /*01ee*/ 	.byte	0x04
	.zero		1


	//   ....[22]....
        /*01f0*/ 	.word	0x00001d70
        /*01f4*/ 	.word	0x000000ff
        /*01f8*/ 	.word	0x00000000
        /*01fc*/ 	.short	0x0101
        /*01fe*/ 	.byte	0x04
	.zero		1


	//   ....[23]....
        /*0200*/ 	.word	0x00001f20
        /*0204*/ 	.word	0x000000ff
        /*0208*/ 	.word	0x00000000
        /*020c*/ 	.short	0x0101
        /*020e*/ 	.byte	0x04
	.zero		1


	//   ....[24]....
        /*0210*/ 	.word	0x00002670
        /*0214*/ 	.word	0x000000ff
        /*0218*/ 	.word	0x00000040
        /*021c*/ 	.short	0x010a
        /*021e*/ 	.byte	0x2c
	.zero		1


	//   ....[25]....
        /*0220*/ 	.word	0x000048b0
        /*0224*/ 	.word	0x000000ff
        /*0228*/ 	.word	0x00000000
        /*022c*/ 	.short	0x0101
        /*022e*/ 	.byte	0x04
	.zero		1


	//   ....[26]....
        /*0230*/ 	.word	0x00004990
        /*0234*/ 	.word	0x00000018
        /*0238*/ 	.word	0x00000040
        /*023c*/ 	.short	0x010a
        /*023e*/ 	.byte	0x3f
	.zero		1


	//   ....[27]....
        /*0240*/ 	.word	0x000068b0
        /*0244*/ 	.word	0x000000ff
        /*0248*/ 	.word	0x00000000
        /*024c*/ 	.short	0x0101
        /*024e*/ 	.byte	0x04
	.zero		1


	//   ....[28]....
        /*0250*/ 	.word	0x000069a0
        /*0254*/ 	.word	0x0000000e
        /*0258*/ 	.word	0x00000040
        /*025c*/ 	.short	0x010a
        /*025e*/ 	.byte	0x3f
	.zero		1


	//   ....[29]....
        /*0260*/ 	.word	0x000088f0
        /*0264*/ 	.word	0x000000ff
        /*0268*/ 	.word	0x00000000
        /*026c*/ 	.short	0x0101
        /*026e*/ 	.byte	0x04
	.zero		1


	//   ....[30]....
        /*0270*/ 	.word	0x000089d0
        /*0274*/ 	.word	0x0000001a
        /*0278*/ 	.word	0x00000040
        /*027c*/ 	.short	0x010a
        /*027e*/ 	.byte	0x3f
	.zero		1


	//   ....[31]....
        /*0280*/ 	.word	0x0000a930
        /*0284*/ 	.word	0x000000ff
        /*0288*/ 	.word	0x00000000
        /*028c*/ 	.short	0x0101
        /*028e*/ 	.byte	0x04
	.zero		1


	//   ....[32]....
        /*0290*/ 	.word	0x0000aa10
        /*0294*/ 	.word	0x0000001a
        /*0298*/ 	.word	0x00000040
        /*029c*/ 	.short	0x010a
        /*029e*/ 	.byte	0x3f
	.zero		1


	//   ....[33]....
        /*02a0*/ 	.word	0x0000c950
        /*02a4*/ 	.word	0x000000ff
        /*02a8*/ 	.word	0x00000000
        /*02ac*/ 	.short	0x0101
        /*02ae*/ 	.byte	0x04
	.zero		1


	//   ....[34]....
        /*02b0*/ 	.word	0x0000ca30
        /*02b4*/ 	.word	0x0000000c
        /*02b8*/ 	.word	0x00000040
        /*02bc*/ 	.short	0x010a
        /*02be*/ 	.byte	0x3f
	.zero		1


	//   ....[35]....
        /*02c0*/ 	.word	0x0000e970
        /*02c4*/ 	.word	0x000000ff
        /*02c8*/ 	.word	0x00000000
        /*02cc*/ 	.short	0x0101
        /*02ce*/ 	.byte	0x04
	.zero		1


	//   ....[36]....
        /*02d0*/ 	.word	0x0000ea50
        /*02d4*/ 	.word	0x0000000c
        /*02d8*/ 	.word	0x00000040
        /*02dc*/ 	.short	0x010a
        /*02de*/ 	.byte	0x3f
	.zero		1


	//   ....[37]....
        /*02e0*/ 	.word	0x00010990
        /*02e4*/ 	.word	0x000000ff
        /*02e8*/ 	.word	0x00000000
        /*02ec*/ 	.short	0x0101
        /*02ee*/ 	.byte	0x04
	.zero		1


	//   ....[38]....
        /*02f0*/ 	.word	0x00010a70
        /*02f4*/ 	.word	0x0000000f
        /*02f8*/ 	.word	0x00000040
        /*02fc*/ 	.short	0x010a
        /*02fe*/ 	.byte	0x3f
	.zero		1


	//   ....[39]....
        /*0300*/ 	.word	0x00012960
        /*0304*/ 	.word	0x000000ff
        /*0308*/ 	.word	0x00000000
        /*030c*/ 	.short	0x0101
        /*030e*/ 	.byte	0x04
	.zero		1


	//   ....[40]....
        /*0310*/ 	.word	0x00013290
        /*0314*/ 	.word	0x000000ff
        /*0318*/ 	.word	0x00000000
        /*031c*/ 	.short	0x0101
        /*031e*/ 	.byte	0x04
	.zero		1


	//   ....[41]....
        /*0320*/ 	.word	0x00013970
        /*0324*/ 	.word	0x000000ff
        /*0328*/ 	.word	0x00000088
        /*032c*/ 	.short	0x010a
        /*032e*/ 	.byte	0x04
	.zero		1


	//   ....[42]....
        /*0330*/ 	.word	0x00013d70
        /*0334*/ 	.word	0x000000ff
        /*0338*/ 	.word	0x00000060
        /*033c*/ 	.short	0x010a
        /*033e*/ 	.byte	0x0d
	.zero		1


	//   ....[43]....
        /*0340*/ 	.word	0x00013e60
        /*0344*/ 	.word	0x000000ff
        /*0348*/ 	.word	0x00000040
        /*034c*/ 	.short	0x010b
        /*034e*/ 	.byte	0x0d
	.zero		1


	//   ....[44]....
        /*0350*/ 	.word	0x00013ec0
        /*0354*/ 	.word	0x000000ff
        /*0358*/ 	.word	0x00000000
        /*035c*/ 	.short	0x0101
        /*035e*/ 	.byte	0x10
	.zero		1


	//   ....[45]....
        /*0360*/ 	.word	0x00013ef0
        /*0364*/ 	.word	0x000000ff
        /*0368*/ 	.word	0x00000068
        /*036c*/ 	.short	0x010a
        /*036e*/ 	.byte	0x0d
	.zero		1


	//   ....[46]....
        /*0370*/ 	.word	0x00014000
        /*0374*/ 	.word	0x000000ff
        /*0378*/ 	.word	0x00000048
        /*037c*/ 	.short	0x010b
        /*037e*/ 	.byte	0x0d
	.zero		1


	//   ....[47]....
        /*0380*/ 	.word	0x00014060
        /*0384*/ 	.word	0x000000ff
        /*0388*/ 	.word	0x00000000
        /*038c*/ 	.short	0x0101
        /*038e*/ 	.byte	0x12
	.zero		1


	//   ....[48]....
        /*0390*/ 	.word	0x00014090
        /*0394*/ 	.word	0x000000ff
        /*0398*/ 	.word	0x00000070
        /*039c*/ 	.short	0x010a
        /*039e*/ 	.byte	0x0d
	.zero		1


	//   ....[49]....
        /*03a0*/ 	.word	0x000141a0
        /*03a4*/ 	.word	0x000000ff
        /*03a8*/ 	.word	0x00000050
        /*03ac*/ 	.short	0x010b
        /*03ae*/ 	.byte	0x0d
	.zero		1


	//   ....[50]....
        /*03b0*/ 	.word	0x00014200
        /*03b4*/ 	.word	0x000000ff
        /*03b8*/ 	.word	0x00000000
        /*03bc*/ 	.short	0x0101
        /*03be*/ 	.byte	0x15
	.zero		1


	//   ....[51]....
        /*03c0*/ 	.word	0x00014230
        /*03c4*/ 	.word	0x000000ff
        /*03c8*/ 	.word	0x00000078
        /*03cc*/ 	.short	0x010a
        /*03ce*/ 	.byte	0x0d
	.zero		1


	//   ....[52]....
        /*03d0*/ 	.word	0x00014340
        /*03d4*/ 	.word	0x000000ff
        /*03d8*/ 	.word	0x00000058
        /*03dc*/ 	.short	0x010b
        /*03de*/ 	.byte	0x0d
	.zero		1


	//   ....[53]....
        /*03e0*/ 	.word	0x000143a0
        /*03e4*/ 	.word	0x000000ff
        /*03e8*/ 	.word	0x00000000
        /*03ec*/ 	.short	0x0101
        /*03ee*/ 	.byte	0x1d
	.zero		1


	//   ....[54]....
        /*03f0*/ 	.word	0x000143e0
        /*03f4*/ 	.word	0x000000ff
        /*03f8*/ 	.word	0x00000060
        /*03fc*/ 	.short	0x010a
        /*03fe*/ 	.byte	0x0d
	.zero		1


	//   ....[55]....
        /*0400*/ 	.word	0x000144e0
        /*0404*/ 	.word	0x000000ff
        /*0408*/ 	.word	0x00000040
        /*040c*/ 	.short	0x010b
        /*040e*/ 	.byte	0x0d
	.zero		1


	//   ....[56]....
        /*0410*/ 	.word	0x00014520
        /*0414*/ 	.word	0x000000ff
        /*0418*/ 	.word	0x00000000
        /*041c*/ 	.short	0x0101
        /*041e*/ 	.byte	0x10
	.zero		1


	//   ....[57]....
        /*0420*/ 	.word	0x00014550
        /*0424*/ 	.word	0x000000ff
        /*0428*/ 	.word	0x00000068
        /*042c*/ 	.short	0x010a
        /*042e*/ 	.byte	0x0d
	.zero		1


	//   ....[58]....
        /*0430*/ 	.word	0x00014650
        /*0434*/ 	.word	0x000000ff
        /*0438*/ 	.word	0x00000048
        /*043c*/ 	.short	0x010b
        /*043e*/ 	.byte	0x0d
	.zero		1


	//   ....[59]....
        /*0440*/ 	.word	0x00014690
        /*0444*/ 	.word	0x000000ff
        /*0448*/ 	.word	0x00000000
        /*044c*/ 	.short	0x0101
        /*044e*/ 	.byte	0x12
	.zero		1


	//   ....[60]....
        /*0450*/ 	.word	0x000146c0
        /*0454*/ 	.word	0x000000ff
        /*0458*/ 	.word	0x00000070
        /*045c*/ 	.short	0x010a
        /*045e*/ 	.byte	0x0d
	.zero		1


	//   ....[61]....
        /*0460*/ 	.word	0x000147c0
        /*0464*/ 	.word	0x000000ff
        /*0468*/ 	.word	0x00000050
        /*046c*/ 	.short	0x010b
        /*046e*/ 	.byte	0x0d
	.zero		1


	//   ....[62]....
        /*0470*/ 	.word	0x00014800
        /*0474*/ 	.word	0x000000ff
        /*0478*/ 	.word	0x00000000
        /*047c*/ 	.short	0x0101
        /*047e*/ 	.byte	0x15
	.zero		1


	//   ....[63]....
        /*0480*/ 	.word	0x00014830
        /*0484*/ 	.word	0x000000ff
        /*0488*/ 	.word	0x00000078
        /*048c*/ 	.short	0x010a
        /*048e*/ 	.byte	0x0d
	.zero		1


	//   ....[64]....
        /*0490*/ 	.word	0x00014930
        /*0494*/ 	.word	0x000000ff
        /*0498*/ 	.word	0x00000058
        /*049c*/ 	.short	0x010b
        /*049e*/ 	.byte	0x0d
	.zero		1


	//   ....[65]....
        /*04a0*/ 	.word	0x00014980
        /*04a4*/ 	.word	0x000000ff
        /*04a8*/ 	.word	0x00000000
        /*04ac*/ 	.short	0x0101
        /*04ae*/ 	.byte	0x1d
	.zero		1


	//   ....[66]....
        /*04b0*/ 	.word	0x00015040
        /*04b4*/ 	.word	0x00000000
        /*04b8*/ 	.word	0x00000060
        /*04bc*/ 	.short	0x010a
        /*04be*/ 	.byte	0x3f
	.zero		1


	//   ....[67]....
        /*04c0*/ 	.word	0x00015080
        /*04c4*/ 	.word	0x00000000
        /*04c8*/ 	.word	0x00000068
        /*04cc*/ 	.short	0x010a
        /*04ce*/ 	.byte	0x3f
	.zero		1


	//   ....[68]....
        /*04d0*/ 	.word	0x000150c0
        /*04d4*/ 	.word	0x00000000
        /*04d8*/ 	.word	0x00000070
        /*04dc*/ 	.short	0x010a
        /*04de*/ 	.byte	0x3f
	.zero		1


	//   ....[69]....
        /*04e0*/ 	.word	0x00015120
        /*04e4*/ 	.word	0x00000000
        /*04e8*/ 	.word	0x00000078
        /*04ec*/ 	.short	0x010a
        /*04ee*/ 	.byte	0x3f
	.zero		1


	//   ....[70]....
        /*04f0*/ 	.word	0x00015450
        /*04f4*/ 	.word	0x0000000f
        /*04f8*/ 	.word	0x00000020
        /*04fc*/ 	.short	0x010a
        /*04fe*/ 	.byte	0x3f
	.zero		1


	//   ....[71]....
        /*0500*/ 	.word	0x00015810
        /*0504*/ 	.word	0x00000005
        /*0508*/ 	.word	0x00000088
        /*050c*/ 	.short	0x0101
        /*050e*/ 	.byte	0x3f
	.zero		1


	//   ....[72]....
        /*0510*/ 	.word	0x00015f20
        /*0514*/ 	.word	0x00000007
        /*0518*/ 	.word	0x00000000
        /*051c*/ 	.short	0x010a
        /*051e*/ 	.byte	0x3f
	.zero		1


	//   ....[73]....
        /*0520*/ 	.word	0x00015fa0
        /*0524*/ 	.word	0x00000006
        /*0528*/ 	.word	0x00000000
        /*052c*/ 	.short	0x010a
        /*052e*/ 	.byte	0x3f
	.zero		1


	//   ....[74]....
        /*0530*/ 	.word	0x00016030
        /*0534*/ 	.word	0x00000007
        /*0538*/ 	.word	0x00000000
        /*053c*/ 	.short	0x010a
        /*053e*/ 	.byte	0x3f
	.zero		1


	//   ....[75]....
        /*0540*/ 	.word	0x000160c0
        /*0544*/ 	.word	0x00000005
        /*0548*/ 	.word	0x00000000
        /*054c*/ 	.short	0x010a
        /*054e*/ 	.byte	0x3f
	.zero		1


	//   ....[76]....
        /*0550*/ 	.word	0x00016120
        /*0554*/ 	.word	0x00000003
        /*0558*/ 	.word	0x00000000
        /*055c*/ 	.short	0x010a
        /*055e*/ 	.byte	0x3f
	.zero		1


	//   ....[77]....
        /*0560*/ 	.word	0x00016180
        /*0564*/ 	.word	0x00000004
        /*0568*/ 	.word	0x00000000
        /*056c*/ 	.short	0x010a
        /*056e*/ 	.byte	0x3f
	.zero		1


	//   ....[78]....
        /*0570*/ 	.word	0x000161e0
        /*0574*/ 	.word	0x00000004
        /*0578*/ 	.word	0x00000040
        /*057c*/ 	.short	0x010a
        /*057e*/ 	.byte	0x3f
	.zero		1


	//   ....[79]....
        /*0580*/ 	.word	0x00016230
        /*0584*/ 	.word	0x00000018
        /*0588*/ 	.word	0x00000040
        /*058c*/ 	.short	0x010a
        /*058e*/ 	.byte	0x3f
	.zero		1


	//   ....[80]....
        /*0590*/ 	.word	0x00016280
        /*0594*/ 	.word	0x0000000e
        /*0598*/ 	.word	0x00000040
        /*059c*/ 	.short	0x010a
        /*059e*/ 	.byte	0x3f
	.zero		1


	//   ....[81]....
        /*05a0*/ 	.word	0x000162d0
        /*05a4*/ 	.word	0x0000001a
        /*05a8*/ 	.word	0x00000040
        /*05ac*/ 	.short	0x010a
        /*05ae*/ 	.byte	0x3f
	.zero		1


	//   ....[82]....
        /*05b0*/ 	.word	0x00016320
        /*05b4*/ 	.word	0x0000001a
        /*05b8*/ 	.word	0x00000040
        /*05bc*/ 	.short	0x010a
        /*05be*/ 	.byte	0x3f
	.zero		1


	//   ....[83]....
        /*05c0*/ 	.word	0x00016370
        /*05c4*/ 	.word	0x0000000c
        /*05c8*/ 	.word	0x00000040
        /*05cc*/ 	.short	0x010a
        /*05ce*/ 	.byte	0x3f
	.zero		1


	//   ....[84]....
        /*05d0*/ 	.word	0x000163c0
        /*05d4*/ 	.word	0x0000000c
        /*05d8*/ 	.word	0x00000040
        /*05dc*/ 	.short	0x010a
        /*05de*/ 	.byte	0x3f
	.zero		1


	//   ....[85]....
        /*05e0*/ 	.word	0x00016410
        /*05e4*/ 	.word	0x0000000f
        /*05e8*/ 	.word	0x00000040
        /*05ec*/ 	.short	0x010a
        /*05ee*/ 	.byte	0x3f
	.zero		1


	//   ....[86]....
        /*05f0*/ 	.word	0x00016470
        /*05f4*/ 	.word	0x00000003
        /*05f8*/ 	.word	0x00000088
        /*05fc*/ 	.short	0x010a
        /*05fe*/ 	.byte	0x3f
	.zero		1


	//   ....[87]....
        /*0600*/ 	.word	0x000164d0
        /*0604*/ 	.word	0x00000005
        /*0608*/ 	.word	0x00000060
        /*060c*/ 	.short	0x010a
        /*060e*/ 	.byte	0x3f
	.zero		1


	//   ....[88]....
        /*0610*/ 	.word	0x00016530
        /*0614*/ 	.word	0x00000005
        /*0618*/ 	.word	0x00000068
        /*061c*/ 	.short	0x010a
        /*061e*/ 	.byte	0x3f
	.zero		1


	//   ....[89]....
        /*0620*/ 	.word	0x00016590
        /*0624*/ 	.word	0x00000005
        /*0628*/ 	.word	0x00000070
        /*062c*/ 	.short	0x010a
        /*062e*/ 	.byte	0x3f
	.zero		1


	//   ....[90]....
        /*0630*/ 	.word	0x000165f0
        /*0634*/ 	.word	0x00000005
        /*0638*/ 	.word	0x00000078
        /*063c*/ 	.short	0x010a
        /*063e*/ 	.byte	0x3f
	.zero		1


	//   ....[91]....
        /*0640*/ 	.word	0x00016650
        /*0644*/ 	.word	0x00000005
        /*0648*/ 	.word	0x00000060
        /*064c*/ 	.short	0x010a
        /*064e*/ 	.byte	0x3f
	.zero		1


	//   ....[92]....
        /*0650*/ 	.word	0x000166b0
        /*0654*/ 	.word	0x00000005
        /*0658*/ 	.word	0x00000068
        /*065c*/ 	.short	0x010a
        /*065e*/ 	.byte	0x3f
	.zero		1


	//   ....[93]....
        /*0660*/ 	.word	0x00016710
        /*0664*/ 	.word	0x00000005
        /*0668*/ 	.word	0x00000070
        /*066c*/ 	.short	0x010a
        /*066e*/ 	.byte	0x3f
	.zero		1


	//   ....[94]....
        /*0670*/ 	.word	0x00016770
        /*0674*/ 	.word	0x00000005
        /*0678*/ 	.word	0x00000078
        /*067c*/ 	.short	0x010a
        /*067e*/ 	.byte	0x3f
	.zero		1


	//   ....[95]....
        /*0680*/ 	.word	0x000167c0
        /*0684*/ 	.word	0x00000000
        /*0688*/ 	.word	0x00000060
        /*068c*/ 	.short	0x010a
        /*068e*/ 	.byte	0x3f
	.zero		1


	//   ....[96]....
        /*0690*/ 	.word	0x00016810
        /*0694*/ 	.word	0x00000000
        /*0698*/ 	.word	0x00000068
        /*069c*/ 	.short	0x010a
        /*069e*/ 	.byte	0x3f
	.zero		1


	//   ....[97]....
        /*06a0*/ 	.word	0x00016860
        /*06a4*/ 	.word	0x00000000
        /*06a8*/ 	.word	0x00000070
        /*06ac*/ 	.short	0x010a
        /*06ae*/ 	.byte	0x3f
	.zero		1


	//   ....[98]....
        /*06b0*/ 	.word	0x00016930
        /*06b4*/ 	.word	0x0000000f
        /*06b8*/ 	.word	0x00000020
        /*06bc*/ 	.short	0x010a
        /*06be*/ 	.byte	0x3f
	.zero		1


	//   ....[99]....
        /*06c0*/ 	.word	0x00016a00
        /*06c4*/ 	.word	0x00000007
        /*06c8*/ 	.word	0x00000000
        /*06cc*/ 	.short	0x010a
        /*06ce*/ 	.byte	0x3f
	.zero		1


	//   ....[100]....
        /*06d0*/ 	.word	0x00016a50
        /*06d4*/ 	.word	0x00000006
        /*06d8*/ 	.word	0x00000000
        /*06dc*/ 	.short	0x010a
        /*06de*/ 	.byte	0x3f
	.zero		1


	//   ....[101]....
        /*06e0*/ 	.word	0x00016aa0
        /*06e4*/ 	.word	0x00000007
        /*06e8*/ 	.word	0x00000000
        /*06ec*/ 	.short	0x010a
        /*06ee*/ 	.byte	0x3f
	.zero		1


	//----- nvinfo : EIATTR_NUM_MBARRIERS
	.align		4
.L_38:
        /*06f0*/ 	.byte	0x03, 0x38
        /*06f2*/ 	.short	0x0012


	//----- nvinfo : EIATTR_EXIT_INSTR_OFFSETS
	.align		4
        /*06f4*/ 	.byte	0x04, 0x1c
        /*06f6*/ 	.short	(.L_40 - .L_39)


	//   ....[0]....
.L_39:
        /*06f8*/ 	.word	0x00016110


	//----- nvinfo : EIATTR_MAX_THREADS
	.align		4
.L_40:
        /*06fc*/ 	.byte	0x04, 0x05
        /*06fe*/ 	.short	(.L_42 - .L_41)
.L_41:
        /*0700*/ 	.word	0x00000180
        /*0704*/ 	.word	0x00000001
        /*0708*/ 	.word	0x00000001


	//----- nvinfo : EIATTR_CRS_STACK_SIZE
	.align		4
.L_42:
        /*070c*/ 	.byte	0x04, 0x1e
        /*070e*/ 	.short	(.L_44 - .L_43)
.L_43:
        /*0710*/ 	.word	0x00000000


	//----- nvinfo : EIATTR_CBANK_PARAM_SIZE
	.align		4
.L_44:
        /*0714*/ 	.byte	0x03, 0x19
        /*0716*/ 	.short	0x0770


	//----- nvinfo : EIATTR_PARAM_CBANK
	.align		4
        /*0718*/ 	.byte	0x04, 0x0a
        /*071a*/ 	.short	(.L_46 - .L_45)
	.align		4
.L_45:
        /*071c*/ 	.word	index@(.nv.constant0._ZN7cutlass13device_kernelINS_4gemm6kernel13GemmUniversalIN4cute5tupleIJiiiiEEENS1_10collective13CollectiveMmaINS1_34MainloopSm90TmaGmmaWarpSpecializedILi4ENS5_IJNS4_1CILi1EEESB_SB_EEENS1_35KernelTmaWarpSpecializedCooperativeEEENS5_IJNSA_ILi128EEENSA_ILi256EEENSA_ILi64EEEEEENS_6half_tENS5_IJlSB_lEEESJ_SK_NS4_8TiledMMAINS4_8MMA_AtomIJNS4_4SM904GMMA26MMA_64x256x16_F32F16F16_SSILNSO_5MajorE0ELSQ_0ELNSO_7ScaleInE1ELSR_1EEEEEENS4_6LayoutINS5_IJNSA_ILi2EEESB_SB_EEENS5_IJSB_NSA_ILi0EEESX_EEEEENS5_IJNS4_10UnderscoreES10_S10_EEEEENS4_13SM90_TMA_LOADENS4_14ComposedLayoutINS4_7SwizzleILi3ELi4ELi3EEENS4_18smem_ptr_flag_bitsILi16EEENSU_INS5_IJNSA_ILi8EEESH_EEENS5_IJSH_SB_EEEEEEEvNS4_8identityES13_S1D_vS1E_EENS_8epilogue10collective18CollectiveEpilogueINS1G_22Sm90TmaWarpSpecializedILi4ELi2ELi16ELb1ELb0EEEJSI_NS5_IJSF_NSA_ILi32EEEEEESJ_SK_SJ_SK_NS1G_6fusion15FusionCallbacksIS1K_NS1N_13LinCombEltActINS1G_6thread4GELUESJ_fSJ_fLNS_15FloatRoundStyleE2EEESI_S1M_JEEES13_NS14_INS15_ILi2ELi4ELi3EEES18_NSU_INS5_IJS19_S1L_EEENS5_IJS1L_SB_EEEEEEENS4_17SM75_U32x4_LDSM_NENS4_14SM90_TMA_STOREES1Z_NS4_17SM90_U32x4_STSM_NENS4_9Copy_AtomIJS22_SJ_EEEvEEEvvEEEEvNT_6ParamsE)
        /*0720*/ 	.short	0x0210
        /*0722*/ 	.short	0x0770


	//----- nvinfo : EIATTR_SW_WAR
	.align		4
.L_46:
        /*0724*/ 	.byte	0x04, 0x36
        /*0726*/ 	.short	(.L_48 - .L_47)
.L_47:
        /*0728*/ 	.word	0x00000008
.L_48:


//--------------------- .nv.callgraph             --------------------------
	.section	.nv.callgraph,"",@"SHT_CUDA_CALLGRAPH"
	.align	4
	.sectionentsize	8
	.align		4
        /*0000*/ 	.word	0x00000000
	.align		4
        /*0004*/ 	.word	0xffffffff
	.align		4
        /*0008*/ 	.word	index@(_ZN7cutlass13device_kernelINS_4gemm6kernel13GemmUniversalIN4cute5tupleIJiiiiEEENS1_10collective13CollectiveMmaINS1_34MainloopSm90TmaGmmaWarpSpecializedILi4ENS5_IJNS4_1CILi1EEESB_SB_EEENS1_35KernelTmaWarpSpecializedCooperativeEEENS5_IJNSA_ILi128EEENSA_ILi256EEENSA_ILi64EEEEEENS_6half_tENS5_IJlSB_lEEESJ_SK_NS4_8TiledMMAINS4_8MMA_AtomIJNS4_4SM904GMMA26MMA_64x256x16_F32F16F16_SSILNSO_5MajorE0ELSQ_0ELNSO_7ScaleInE1ELSR_1EEEEEENS4_6LayoutINS5_IJNSA_ILi2EEESB_SB_EEENS5_IJSB_NSA_ILi0EEESX_EEEEENS5_IJNS4_10UnderscoreES10_S10_EEEEENS4_13SM90_TMA_LOADENS4_14ComposedLayoutINS4_7SwizzleILi3ELi4ELi3EEENS4_18smem_ptr_flag_bitsILi16EEENSU_INS5_IJNSA_ILi8EEESH_EEENS5_IJSH_SB_EEEEEEEvNS4_8identityES13_S1D_vS1E_EENS_8epilogue10collective18CollectiveEpilogueINS1G_22Sm90TmaWarpSpecializedILi4ELi2ELi16ELb1ELb0EEEJSI_NS5_IJSF_NSA_ILi32EEEEEESJ_SK_SJ_SK_NS1G_6fusion15FusionCallbacksIS1K_NS1N_13LinCombEltActINS1G_6thread4GELUESJ_fSJ_fLNS_15FloatRoundStyleE2EEESI_S1M_JEEES13_NS14_INS15_ILi2ELi4ELi3EEES18_NSU_INS5_IJS19_S1L_EEENS5_IJS1L_SB_EEEEEEENS4_17SM75_U32x4_LDSM_NENS4_14SM90_TMA_STOREES1Z_NS4_17SM90_U32x4_STSM_NENS4_9Copy_AtomIJS22_SJ_EEEvEEEvvEEEEvNT_6ParamsE)
	.align		4
        /*000c*/ 	.word	index@(__assertfail)
	.align		4
        /*0010*/ 	.word	0x00000000
	.align		4
        /*0014*/ 	.word	0xfffffffe
	.align		4
        /*0018*/ 	.word	0x00000000
	.align		4
        /*001c*/ 	.word	0xfffffffd
	.align		4
        /*0020*/ 	.word	0x00000000
	.align		4
        /*0024*/ 	.word	0xfffffffc


//--------------------- .nv.constant4             --------------------------
	.section	.nv.constant4,"a",@progbits
	.align	8
	.align		8
.nv.constant4:
        /*0000*/ 	.dword	__assertfail
	.align		8
        /*0008*/ 	.dword	__unnamed_1
	.align		8
        /*0010*/ 	.dword	__unnamed_2
	.align		8
        /*0018*/ 	.dword	_ZN39_INTERNAL_f69123b7_4_k_cu_c86947cb_27944cuda3std3__45__cpo5beginE
	.align		8
        /*0020*/ 	.dword	_ZN39_INTERNAL_f69123b7_4_k_cu_c86947cb_27944cuda3std3__45__cpo3endE
	.align		8
        /*0028*/ 	.dword	_ZN39_INTERNAL_f69123b7_4_k_cu_c86947cb_27944cuda3std3__45__cpo6cbeginE
	.align		8
        /*0030*/ 	.dword	_ZN39_INTERNAL_f69123b7_4_k_cu_c86947cb_27944cuda3std3__45__cpo4cendE
	.align		8
        /*0038*/ 	.dword	_ZN39_INTERNAL_f69123b7_4_k_cu_c86947cb_27944cuda3std3__441_GLOBAL__N__f69123b7_4_k_cu_c86947cb_27946ignoreE
	.align		8
        /*0040*/ 	.dword	_ZN39_INTERNAL_f69123b7_4_k_cu_c86947cb_27944cuda3std3__419piecewise_constructE
	.align		8
        /*0048*/ 	.dword	_ZN39_INTERNAL_f69123b7_4_k_cu_c86947cb_27944cuda3std3__48in_placeE
	.align		8
        /*0050*/ 	.dword	_ZN39_INTERNAL_f69123b7_4_k_cu_c86947cb_27944cuda3std6ranges3__45__cpo4swapE
	.align		8
        /*0058*/ 	.dword	_ZN39_INTERNAL_f69123b7_4_k_cu_c86947cb_27944cuda3std6ranges3__45__cpo9iter_moveE
	.align		8
        /*0060*/ 	.dword	_ZN39_INTERNAL_f69123b7_4_k_cu_c86947cb_27944cute7productE
	.align		8
        /*0068*/ 	.dword	_ZN39_INTERNAL_f69123b7_4_k_cu_c86947cb_27944cute1_E
	.align		8
        /*0070*/ 	.dword	$str$22
	.align		8
        /*0078*/ 	.dword	$str$23
	.align		8
        /*0080*/ 	.dword	$str$26
	.align		8
        /*0088*/ 	.dword	$str$27


//--------------------- .text._ZN7cutlass13device_kernelINS_4gemm6kernel13GemmUniversalIN4cute5tupleIJiiiiEEENS1_10collective13CollectiveMmaINS1_34MainloopSm90TmaGmmaWarpSpecializedILi4ENS5_IJNS4_1CILi1EEESB_SB_EEENS1_35KernelTmaWarpSpecializedCooperativeEEENS5_IJNSA_ILi128EEENSA_ILi256EEENSA_ILi64EEEEEENS_6half_tENS5_IJlSB_lEEESJ_SK_NS4_8TiledMMAINS4_8MMA_AtomIJNS4_4SM904GMMA26MMA_64x256x16_F32F16F16_SSILNSO_5MajorE0ELSQ_0ELNSO_7ScaleInE1ELSR_1EEEEEENS4_6LayoutINS5_IJNSA_ILi2EEESB_SB_EEENS5_IJSB_NSA_ILi0EEESX_EEEEENS5_IJNS4_10UnderscoreES10_S10_EEEEENS4_13SM90_TMA_LOADENS4_14ComposedLayoutINS4_7SwizzleILi3ELi4ELi3EEENS4_18smem_ptr_flag_bitsILi16EEENSU_INS5_IJNSA_ILi8EEESH_EEENS5_IJSH_SB_EEEEEEEvNS4_8identityES13_S1D_vS1E_EENS_8epilogue10collective18CollectiveEpilogueINS1G_22Sm90TmaWarpSpecializedILi4ELi2ELi16ELb1ELb0EEEJSI_NS5_IJSF_NSA_ILi32EEEEEESJ_SK_SJ_SK_NS1G_6fusion15FusionCallbacksIS1K_NS1N_13LinCombEltActINS1G_6thread4GELUESJ_fSJ_fLNS_15FloatRoundStyleE2EEESI_S1M_JEEES13_NS14_INS15_ILi2ELi4ELi3EEES18_NSU_INS5_IJS19_S1L_EEENS5_IJS1L_SB_EEEEEEENS4_17SM75_U32x4_LDSM_NENS4_14SM90_TMA_STOREES1Z_NS4_17SM90_U32x4_STSM_NENS4_9Copy_AtomIJS22_SJ_EEEvEEEvvEEEEvNT_6ParamsE --------------------------
	.section	.text._ZN7cutlass13device_kernelINS_4gemm6kernel13GemmUniversalIN4cute5tupleIJiiiiEEENS1_10collective13CollectiveMmaINS1_34MainloopSm90TmaGmmaWarpSpecializedILi4ENS5_IJNS4_1CILi1EEESB_SB_EEENS1_35KernelTmaWarpSpecializedCooperativeEEENS5_IJNSA_ILi128EEENSA_ILi256EEENSA_ILi64EEEEEENS_6half_tENS5_IJlSB_lEEESJ_SK_NS4_8TiledMMAINS4_8MMA_AtomIJNS4_4SM904GMMA26MMA_64x256x16_F32F16F16_SSILNSO_5MajorE0ELSQ_0ELNSO_7ScaleInE1ELSR_1EEEEEENS4_6LayoutINS5_IJNSA_ILi2EEESB_SB_EEENS5_IJSB_NSA_ILi0EEESX_EEEEENS5_IJNS4_10UnderscoreES10_S10_EEEEENS4_13SM90_TMA_LOADENS4_14ComposedLayoutINS4_7SwizzleILi3ELi4ELi3EEENS4_18smem_ptr_flag_bitsILi16EEENSU_INS5_IJNSA_ILi8EEESH_EEENS5_IJSH_SB_EEEEEEEvNS4_8identityES13_S1D_vS1E_EENS_8epilogue10collective18CollectiveEpilogueINS1G_22Sm90TmaWarpSpecializedILi4ELi2ELi16ELb1ELb0EEEJSI_NS5_IJSF_NSA_ILi32EEEEEESJ_SK_SJ_SK_NS1G_6fusion15FusionCallbacksIS1K_NS1N_13LinCombEltActINS1G_6thread4GELUESJ_fSJ_fLNS_15FloatRoundStyleE2EEESI_S1M_JEEES13_NS14_INS15_ILi2ELi4ELi3EEES18_NSU_INS5_IJS19_S1L_EEENS5_IJS1L_SB_EEEEEEENS4_17SM75_U32x4_LDSM_NENS4_14SM90_TMA_STOREES1Z_NS4_17SM90_U32x4_STSM_NENS4_9Copy_AtomIJS22_SJ_EEEvEEEvvEEEEvNT_6ParamsE,"ax",@progbits
	.align	128
.text._ZN7cutlass13device_kernelINS_4gemm6kernel13GemmUniversalIN4cute5tupleIJiiiiEEENS1_10collective13CollectiveMmaINS1_34MainloopSm90TmaGmmaWarpSpecializedILi4ENS5_IJNS4_1CILi1EEESB_SB_EEENS1_35KernelTmaWarpSpecializedCooperativeEEENS5_IJNSA_ILi128EEENSA_ILi256EEENSA_ILi64EEEEEENS_6half_tENS5_IJlSB_lEEESJ_SK_NS4_8TiledMMAINS4_8MMA_AtomIJNS4_4SM904GMMA26MMA_64x256x16_F32F16F16_SSILNSO_5MajorE0ELSQ_0ELNSO_7ScaleInE1ELSR_1EEEEEENS4_6LayoutINS5_IJNSA_ILi2EEESB_SB_EEENS5_IJSB_NSA_ILi0EEESX_EEEEENS5_IJNS4_10UnderscoreES10_S10_EEEEENS4_13SM90_TMA_LOADENS4_14ComposedLayoutINS4_7SwizzleILi3ELi4ELi3EEENS4_18smem_ptr_flag_bitsILi16EEENSU_INS5_IJNSA_ILi8EEESH_EEENS5_IJSH_SB_EEEEEEEvNS4_8identityES13_S1D_vS1E_EENS_8epilogue10collective18CollectiveEpilogueINS1G_22Sm90TmaWarpSpecializedILi4ELi2ELi16ELb1ELb0EEEJSI_NS5_IJSF_NSA_ILi32EEEEEESJ_SK_SJ_SK_NS1G_6fusion15FusionCallbacksIS1K_NS1N_13LinCombEltActINS1G_6thread4GELUESJ_fSJ_fLNS_15FloatRoundStyleE2EEESI_S1M_JEEES13_NS14_INS15_ILi2ELi4ELi3EEES18_NSU_INS5_IJS19_S1L_EEENS5_IJS1L_SB_EEEEEEENS4_17SM75_U32x4_LDSM_NENS4_14SM90_TMA_STOREES1Z_NS4_17SM90_U32x4_STSM_NENS4_9Copy_AtomIJS22_SJ_EEEvEEEvvEEEEvNT_6ParamsE:
        .type           _ZN7cutlass13device_kernelINS_4gemm6kernel13GemmUniversalIN4cute5tupleIJiiiiEEENS1_10collective13CollectiveMmaINS1_34MainloopSm90TmaGmmaWarpSpecializedILi4ENS5_IJNS4_1CILi1EEESB_SB_EEENS1_35KernelTmaWarpSpecializedCooperativeEEENS5_IJNSA_ILi128EEENSA_ILi256EEENSA_ILi64EEEEEENS_6half_tENS5_IJlSB_lEEESJ_SK_NS4_8TiledMMAINS4_8MMA_AtomIJNS4_4SM904GMMA26MMA_64x256x16_F32F16F16_SSILNSO_5MajorE0ELSQ_0ELNSO_7ScaleInE1ELSR_1EEEEEENS4_6LayoutINS5_IJNSA_ILi2EEESB_SB_EEENS5_IJSB_NSA_ILi0EEESX_EEEEENS5_IJNS4_10UnderscoreES10_S10_EEEEENS4_13SM90_TMA_LOADENS4_14ComposedLayoutINS4_7SwizzleILi3ELi4ELi3EEENS4_18smem_ptr_flag_bitsILi16EEENSU_INS5_IJNSA_ILi8EEESH_EEENS5_IJSH_SB_EEEEEEEvNS4_8identityES13_S1D_vS1E_EENS_8epilogue10collective18CollectiveEpilogueINS1G_22Sm90TmaWarpSpecializedILi4ELi2ELi16ELb1ELb0EEEJSI_NS5_IJSF_NSA_ILi32EEEEEESJ_SK_SJ_SK_NS1G_6fusion15FusionCallbacksIS1K_NS1N_13LinCombEltActINS1G_6thread4GELUESJ_fSJ_fLNS_15FloatRoundStyleE2EEESI_S1M_JEEES13_NS14_INS15_ILi2ELi4ELi3EEES18_NSU_INS5_IJS19_S1L_EEENS5_IJS1L_SB_EEEEEEENS4_17SM75_U32x4_LDSM_NENS4_14SM90_TMA_STOREES1Z_NS4_17SM90_U32x4_STSM_NENS4_9Copy_AtomIJS22_SJ_EEEvEEEvvEEEEvNT_6ParamsE,@function
        .size           _ZN7cutlass13device_kernelINS_4gemm6kernel13GemmUniversalIN4cute5tupleIJiiiiEEENS1_10collective13CollectiveMmaINS1_34MainloopSm90TmaGmmaWarpSpecializedILi4ENS5_IJNS4_1CILi1EEESB_SB_EEENS1_35KernelTmaWarpSpecializedCooperativeEEENS5_IJNSA_ILi128EEENSA_ILi256EEENSA_ILi64EEEEEENS_6half_tENS5_IJlSB_lEEESJ_SK_NS4_8TiledMMAINS4_8MMA_AtomIJNS4_4SM904GMMA26MMA_64x256x16_F32F16F16_SSILNSO_5MajorE0ELSQ_0ELNSO_7ScaleInE1ELSR_1EEEEEENS4_6LayoutINS5_IJNSA_ILi2EEESB_SB_EEENS5_IJSB_NSA_ILi0EEESX_EEEEENS5_IJNS4_10UnderscoreES10_S10_EEEEENS4_13SM90_TMA_LOADENS4_14ComposedLayoutINS4_7SwizzleILi3ELi4ELi3EEENS4_18smem_ptr_flag_bitsILi16EEENSU_INS5_IJNSA_ILi8EEESH_EEENS5_IJSH_SB_EEEEEEEvNS4_8identityES13_S1D_vS1E_EENS_8epilogue10collective18CollectiveEpilogueINS1G_22Sm90TmaWarpSpecializedILi4ELi2ELi16ELb1ELb0EEEJSI_NS5_IJSF_NSA_ILi32EEEEEESJ_SK_SJ_SK_NS1G_6fusion15FusionCallbacksIS1K_NS1N_13LinCombEltActINS1G_6thread4GELUESJ_fSJ_fLNS_15FloatRoundStyleE2EEESI_S1M_JEEES13_NS14_INS15_ILi2ELi4ELi3EEES18_NSU_INS5_IJS19_S1L_EEENS5_IJS1L_SB_EEEEEEENS4_17SM75_U32x4_LDSM_NENS4_14SM90_TMA_STOREES1Z_NS4_17SM90_U32x4_STSM_NENS4_9Copy_AtomIJS22_SJ_EEEvEEEvvEEEEvNT_6ParamsE,(.L_x_257 - _ZN7cutlass13device_kernelINS_4gemm6kernel13GemmUniversalIN4cute5tupleIJiiiiEEENS1_10collective13CollectiveMmaINS1_34MainloopSm90TmaGmmaWarpSpecializedILi4ENS5_IJNS4_1CILi1EEESB_SB_EEENS1_35KernelTmaWarpSpecializedCooperativeEEENS5_IJNSA_ILi128EEENSA_ILi256EEENSA_ILi64EEEEEENS_6half_tENS5_IJlSB_lEEESJ_SK_NS4_8TiledMMAINS4_8MMA_AtomIJNS4_4SM904GMMA26MMA_64x256x16_F32F16F16_SSILNSO_5MajorE0ELSQ_0ELNSO_7ScaleInE1ELSR_1EEEEEENS4_6LayoutINS5_IJNSA_ILi2EEESB_SB_EEENS5_IJSB_NSA_ILi0EEESX_EEEEENS5_IJNS4_10UnderscoreES10_S10_EEEEENS4_13SM90_TMA_LOADENS4_14ComposedLayoutINS4_7SwizzleILi3ELi4ELi3EEENS4_18smem_ptr_flag_bitsILi16EEENSU_INS5_IJNSA_ILi8EEESH_EEENS5_IJSH_SB_EEEEEEEvNS4_8identityES13_S1D_vS1E_EENS_8epilogue10collective18CollectiveEpilogueINS1G_22Sm90TmaWarpSpecializedILi4ELi2ELi16ELb1ELb0EEEJSI_NS5_IJSF_NSA_ILi32EEEEEESJ_SK_SJ_SK_NS1G_6fusion15FusionCallbacksIS1K_NS1N_13LinCombEltActINS1G_6thread4GELUESJ_fSJ_fLNS_15FloatRoundStyleE2EEESI_S1M_JEEES13_NS14_INS15_ILi2ELi4ELi3EEES18_NSU_INS5_IJS19_S1L_EEENS5_IJS1L_SB_EEEEEEENS4_17SM75_U32x4_LDSM_NENS4_14SM90_TMA_STOREES1Z_NS4_17SM90_U32x4_STSM_NENS4_9Copy_AtomIJS22_SJ_EEEvEEEvvEEEEvNT_6ParamsE)
        .other          _ZN7cutlass13device_kernelINS_4gemm6kernel13GemmUniversalIN4cute5tupleIJiiiiEEENS1_10collective13CollectiveMmaINS1_34MainloopSm90TmaGmmaWarpSpecializedILi4ENS5_IJNS4_1CILi1EEESB_SB_EEENS1_35KernelTmaWarpSpecializedCooperativeEEENS5_IJNSA_ILi128EEENSA_ILi256EEENSA_ILi64EEEEEENS_6half_tENS5_IJlSB_lEEESJ_SK_NS4_8TiledMMAINS4_8MMA_AtomIJNS4_4SM904GMMA26MMA_64x256x16_F32F16F16_SSILNSO_5MajorE0ELSQ_0ELNSO_7ScaleInE1ELSR_1EEEEEENS4_6LayoutINS5_IJNSA_ILi2EEESB_SB_EEENS5_IJSB_NSA_ILi0EEESX_EEEEENS5_IJNS4_10UnderscoreES10_S10_EEEEENS4_13SM90_TMA_LOADENS4_14ComposedLayoutINS4_7SwizzleILi3ELi4ELi3EEENS4_18smem_ptr_flag_bitsILi16EEENSU_INS5_IJNSA_ILi8EEESH_EEENS5_IJSH_SB_EEEEEEEvNS4_8identityES13_S1D_vS1E_EENS_8epilogue10collective18CollectiveEpilogueINS1G_22Sm90TmaWarpSpecializedILi4ELi2ELi16ELb1ELb0EEEJSI_NS5_IJSF_NSA_ILi32EEEEEESJ_SK_SJ_SK_NS1G_6fusion15FusionCallbacksIS1K_NS1N_13LinCombEltActINS1G_6thread4GELUESJ_fSJ_fLNS_15FloatRoundStyleE2EEESI_S1M_JEEES13_NS14_INS15_ILi2ELi4ELi3EEES18_NSU_INS5_IJS19_S1L_EEENS5_IJS1L_SB_EEEEEEENS4_17SM75_U32x4_LDSM_NENS4_14SM90_TMA_STOREES1Z_NS4_17SM90_U32x4_STSM_NENS4_9Copy_AtomIJS22_SJ_EEEvEEEvvEEEEvNT_6ParamsE,@"STO_CUDA_ENTRY STV_DEFAULT"
_ZN7cutlass13device_kernelINS_4gemm6kernel13GemmUniversalIN4cute5tupleIJiiiiEEENS1_10collective13CollectiveMmaINS1_34MainloopSm90TmaGmmaWarpSpecializedILi4ENS5_IJNS4_1CILi1EEESB_SB_EEENS1_35KernelTmaWarpSpecializedCooperativeEEENS5_IJNSA_ILi128EEENSA_ILi256EEENSA_ILi64EEEEEENS_6half_tENS5_IJlSB_lEEESJ_SK_NS4_8TiledMMAINS4_8MMA_AtomIJNS4_4SM904GMMA26MMA_64x256x16_F32F16F16_SSILNSO_5MajorE0ELSQ_0ELNSO_7ScaleInE1ELSR_1EEEEEENS4_6LayoutINS5_IJNSA_ILi2EEESB_SB_EEENS5_IJSB_NSA_ILi0EEESX_EEEEENS5_IJNS4_10UnderscoreES10_S10_EEEEENS4_13SM90_TMA_LOADENS4_14ComposedLayoutINS4_7SwizzleILi3ELi4ELi3EEENS4_18smem_ptr_flag_bitsILi16EEENSU_INS5_IJNSA_ILi8EEESH_EEENS5_IJSH_SB_EEEEEEEvNS4_8identityES13_S1D_vS1E_EENS_8epilogue10collective18CollectiveEpilogueINS1G_22Sm90TmaWarpSpecializedILi4ELi2ELi16ELb1ELb0EEEJSI_NS5_IJSF_NSA_ILi32EEEEEESJ_SK_SJ_SK_NS1G_6fusion15FusionCallbacksIS1K_NS1N_13LinCombEltActINS1G_6thread4GELUESJ_fSJ_fLNS_15FloatRoundStyleE2EEESI_S1M_JEEES13_NS14_INS15_ILi2ELi4ELi3EEES18_NSU_INS5_IJS19_S1L_EEENS5_IJS1L_SB_EEEEEEENS4_17SM75_U32x4_LDSM_NENS4_14SM90_TMA_STOREES1Z_NS4_17SM90_U32x4_STSM_NENS4_9Copy_AtomIJS22_SJ_EEEvEEEvvEEEEvNT_6ParamsE:
[----:B------:R-:W1:Y:S01]  /*0000*/  LDC R1, c[0x0][0x28] ;  /* 0x00000a00ff017b82 */ /* 0x000e620000000800 */
[----:B------:R-:W2:Y:S07]  /*0010*/  S2R R18, SR_TID.X ;  /* 0x0000000000127919 */ /* 0x000eae0000002100 */
[----:B------:R-:W3:Y:S01]  /*0020*/  LDC.64 R4, c[0x0][0x588] ;  /* 0x00016200ff047b82 */ /* 0x000ee20000000a00 */
[----:B------:R-:W-:Y:S01]  /*0030*/  ELECT P0, URZ, PT ;  /* 0x00000000003f782f */ /* 0x000fe20003800000 */
[----:B------:R-:W-:Y:S01]  /*0040*/  BSSY B0, `(.L_x_0) ;  /* 0x0000016000007945 */ /* 0x000fe20003800000 */
[----:B--2---:R-:W-:-:S02]  /*0050*/  SHF.R.U32.HI R6, RZ, 0x5, R18 ;  /* 0x00000005ff067819 */ /* 0x004fc40000011612 */
[----:B------:R-:W-:-:S03]  /*0060*/  SHF.R.U32.HI R2, RZ, 0x7, R18 ;  /* 0x00000007ff027819 */ /* 0x000fc60000011612 */
[----:B------:R-:W2:Y:S04]  /*0070*/  SHFL.IDX PT, R0, R6, RZ, 0x1f ;  /* 0x00001fff06007589 */ /* 0x000ea800000e0000 */
[----:B------:R4:W1:Y:S01]  /*0080*/  SHFL.IDX PT, R10, R2, RZ, 0x1f ;  /* 0x00001fff020a7589 */ /* 0x00086200000e0000 */
[----:B--2---:R-:W-:Y:S02]  /*0090*/  ISETP.NE.OR P0, PT, R0, RZ, !P0 ;  /* 0x000000ff0000720c */ /* 0x004fe40004705670 */
[----:B------:R-:W-:-:S11]  /*00a0*/  SHF.R.S32.HI R3, RZ, 0x1f, R0 ;  /* 0x0000001fff037819 */ /* 0x000fd60000011400 */
[----:B-1-34-:R-:W-:Y:S05]  /*00b0*/  @P0 BRA `(.L_x_1) ;  /* 0x0000000000380947 */ /* 0x01afea0003800000 */
[----:B------:R-:W-:Y:S02]  /*00c0*/  ULDC.64 UR4, c[0x0][0x198] ;  /* 0x0000660000047ab9 */ /* 0x000fe40000000a00 */
[----:B------:R-:W-:Y:S02]  /*00d0*/  UIADD3 UR6, UP0, UR4, 0xf0, URZ ;  /* 0x000000f004067890 */ /* 0x000fe4000ff1e03f */
[----:B------:R-:W-:Y:S02]  /*00e0*/  UIADD3 UR8, UP1, UR4, 0x1f0, URZ ;  /* 0x000001f004087890 */ /* 0x000fe4000ff3e03f */
[----:B------:R-:W-:Y:S02]  /*00f0*/  UIADD3 UR10, UP2, UR4, 0x3f0, URZ ;  /* 0x000003f0040a7890 */ /* 0x000fe4000ff5e03f */
[----:B------:R-:W-:Y:S02]  /*0100*/  UIADD3 UR4, UP3, UR4, 0x4f0, URZ ;  /* 0x000004f004047890 */ /* 0x000fe4000ff7e03f */
[----:B------:R-:W-:-:S02]  /*0110*/  UIADD3.X UR7, URZ, UR5, URZ, UP0, !UPT ;  /* 0x000000053f077290 */ /* 0x000fc400087fe43f */
[----:B------:R-:W-:Y:S02]  /*0120*/  UIADD3.X UR9, URZ, UR5, URZ, UP1, !UPT ;  /* 0x000000053f097290 */ /* 0x000fe40008ffe43f */
[----:B------:R-:W-:Y:S02]  /*0130*/  UIADD3.X UR11, URZ, UR5, URZ, UP2, !UPT ;  /* 0x000000053f0b7290 */ /* 0x000fe400097fe43f */
[----:B------:R-:W-:-:S03]  /*0140*/  UIADD3.X UR5, URZ, UR5, URZ, UP3, !UPT ;  /* 0x000000053f057290 */ /* 0x000fc60009ffe43f */
[----:B------:R1:W-:Y:S02]  /*0150*/  UTMACCTL.PF [UR6] ;  /* 0x00000000060079b9 */ /* 0x0003e40008040000 */
[----:B------:R1:W-:Y:S02]  /*0160*/  UTMACCTL.PF [UR8] ;  /* 0x00000000080079b9 */ /* 0x0003e40008040000 */
[----:B------:R1:W-:Y:S02]  /*0170*/  UTMACCTL.PF [UR10] ;  /* 0x000000000a0079b9 */ /* 0x0003e40008040000 */
[----:B------:R1:W-:Y:S02]  /*0180*/  UTMACCTL.PF [UR4] ;  /* 0x00000000040079b9 */ /* 0x0003e40008040000 */
[----:B-1----:R-:W-:Y:S01]  /*0190*/  NOP ;  /* 0x0000000000007918 */ /* 0x002fe20000000000 */
.L_x_1:
[----:B------:R-:W-:Y:S05]  /*01a0*/  BSYNC B0 ;  /* 0x0000000000007941 */ /* 0x000fea0003800000 */
.L_x_0:
[----:B------:R-:W-:Y:S01]  /*01b0*/  ULDC.64 UR4, c[0x0][0x590] ;  /* 0x0001640000047ab9 */ /* 0x000fe20000000a00 */
[----:B------:R-:W-:Y:S01]  /*01c0*/  LEA.HI R3, R3, R0, RZ, 0x2 ;  /* 0x0000000003037211 */ /* 0x000fe200078f10ff */
[----:B------:R-:W-:Y:S01]  /*01d0*/  ULDC.64 UR48, c[0x0][0x208] ;  /* 0x0000820000307ab9 */ /* 0x000fe20000000a00 */
[----:B------:R-:W-:Y:S02]  /*01e0*/  ISETP.NE.U32.AND P2, PT, RZ, UR4, PT ;  /* 0x00000004ff007c0c */ /* 0x000fe4000bf45070 */
[----:B------:R-:W-:Y:S02]  /*01f0*/  LOP3.LUT R3, R3, 0xfffffffc, RZ, 0xc0, !PT ;  /* 0xfffffffc03037812 */ /* 0x000fe400078ec0ff */
[----:B------:R-:W-:Y:S02]  /*0200*/  ISETP.NE.AND.EX P3, PT, RZ, UR5, PT, P2 ;  /* 0x00000005ff007c0c */ /* 0x000fe4000bf65320 */
[----:B------:R-:W-:Y:S02]  /*0210*/  IADD3 R0, R0, -R3, RZ ;  /* 0x8000000300007210 */ /* 0x000fe40007ffe0ff */
[----:B------:R-:W-:-:S02]  /*0220*/  PRMT R7, RZ, 0x7610, R7 ;  /* 0x00007610ff077816 */ /* 0x000fc40000000007 */
[----:B------:R-:W-:Y:S02]  /*0230*/  MOV R2, R4 ;  /* 0x0000000400027202 */ /* 0x000fe40000000f00 */
[----:B------:R-:W-:-:S05]  /*0240*/  MOV R3, R5 ;  /* 0x0000000500037202 */ /* 0x000fca0000000f00 */
[----:B------:R-:W-:Y:S05]  /*0250*/  @P3 BRA `(.L_x_2) ;  /* 0x0000000000303947 */ /* 0x000fea0003800000 */
[----:B------:R-:W-:Y:S02]  /*0260*/  ULDC.64 UR6, c[0x0][0x588] ;  /* 0x0001620000067ab9 */ /* 0x000fe40000000a00 */
[----:B------:R-:W-:-:S04]  /*0270*/  ISETP.NE.U32.AND P0, PT, RZ, UR6, PT ;  /* 0x00000006ff007c0c */ /* 0x000fc8000bf05070 */
[----:B------:R-:W-:-:S13]  /*0280*/  ISETP.NE.AND.EX P0, PT, RZ, UR7, PT, P0 ;  /* 0x00000007ff007c0c */ /* 0x000fda000bf05300 */
[----:B------:R-:W-:Y:S05]  /*0290*/  @!P0 BRA `(.L_x_3) ;  /* 0x0000000000108947 */ /* 0x000fea0003800000 */
[----:B------:R-:W2:Y:S02]  /*02a0*/  LDG.E R7, desc[UR48][R2.64] ;  /* 0x0000003002077981 */ /* 0x000ea4000c1e1900 */
[----:B--2---:R-:W-:Y:S02]  /*02b0*/  FSETP.NEU.AND P1, PT, R7, RZ, PT ;  /* 0x000000ff0700720b */ /* 0x004fe40003f2d000 */
[----:B------:R-:W-:Y:S01]  /*02c0*/  MOV R7, 0x1 ;  /* 0x0000000100077802 */ /* 0x000fe20000000f00 */
[----:B------:R-:W-:Y:S10]  /*02d0*/  BRA `(.L_x_2) ;  /* 0x0000000000107947 */ /* 0x000ff40003800000 */
.L_x_3:
[----:B------:R-:W-:Y:S01]  /*02e0*/  ULDC UR6, c[0x0][0x580] ;  /* 0x0001600000067ab9 */ /* 0x000fe20000000800 */
[----:B------:R-:W-:Y:S02]  /*02f0*/  MOV R7, 0x1 ;  /* 0x0000000100077802 */ /* 0x000fe40000000f00 */
[----:B------:R-:W-:Y:S02]  /*0300*/  CS2R R2, SRZ ;  /* 0x0000000000027805 */ /* 0x000fe4000001ff00 */
[----:B------:R-:W-:-:S13]  /*0310*/  FSETP.NEU.AND P1, PT, RZ, UR6, PT ;  /* 0x00000006ff007c0b */ /* 0x000fda000bf2d000 */
.L_x_2:
[----:B------:R-:W-:Y:S02]  /*0320*/  ISETP.NE.U32.AND P4, PT, R2, RZ, PT ;  /* 0x000000ff0200720c */ /* 0x000fe40003f85070 */
[----:B------:R-:W-:Y:S02]  /*0330*/  ISETP.NE.AND.EX P5, PT, RZ, UR5, PT, P2 ;  /* 0x00000005ff007c0c */ /* 0x000fe4000bfa5320 */
[----:B------:R-:W-:Y:S02]  /*0340*/  ISETP.NE.AND.EX P2, PT, R3, RZ, PT, P4 ;  /* 0x000000ff0300720c */ /* 0x000fe40003f45340 */
[----:B------:R-:W-:-:S11]  /*0350*/  PLOP3.LUT P0, PT, PT, PT, PT, 0x8, 0x0 ;  /* 0x000000000000781c */ /* 0x000fd60003f0e170 */
[----:B------:R-:W-:Y:S05]  /*0360*/  @P2 BRA P5, `(.L_x_4) ;  /* 0x0000000000342947 */ /* 0x000fea0002800000 */
[----:B------:R-:W-:-:S04]  /*0370*/  ISETP.NE.U32.AND P0, PT, RZ, UR4, PT ;  /* 0x00000004ff007c0c */ /* 0x000fc8000bf05070 */
[----:B------:R-:W-:-:S13]  /*0380*/  ISETP.NE.AND.EX P0, PT, RZ, UR5, PT, P0 ;  /* 0x00000005ff007c0c */ /* 0x000fda000bf05300 */
[----:B------:R-:W-:Y:S05]  /*0390*/  @!P0 BRA `(.L_x_5) ;  /* 0x0000000000248947 */ /* 0x000fea0003800000 */
[----:B------:R-:W-:Y:S02]  /*03a0*/  PRMT R7, R7, 0x9910, RZ ;  /* 0x0000991007077816 */ /* 0x000fe400000000ff */
[----:B------:R-:W-:Y:S02]  /*03b0*/  ISETP.NE.U32.AND P0, PT, R2, RZ, PT ;  /* 0x000000ff0200720c */ /* 0x000fe40003f05070 */
[----:B------:R-:W-:Y:S02]  /*03c0*/  ISETP.NE.AND P2, PT, R7, RZ, PT ;  /* 0x000000ff0700720c */ /* 0x000fe40003f45270 */
[----:B------:R-:W-:Y:S02]  /*03d0*/  ISETP.NE.AND.EX P0, PT, R3, RZ, PT, P0 ;  /* 0x000000ff0300720c */ /* 0x000fe40003f05300 */
[----:B------:R-:W-:-:S09]  /*03e0*/  SEL R2, RZ, 0xffffffff, P1 ;  /* 0xffffffffff027807 */ /* 0x000fd20000800000 */
[----:B------:R-:W-:-:S04]  /*03f0*/  @!P2 SEL R2, RZ, 0xffffffff, P0 ;  /* 0xffffffffff02a807 */ /* 0x000fc80000000000 */
[----:B------:R-:W-:-:S04]  /*0400*/  LOP3.LUT R2, R2, 0x1, RZ, 0xc0, !PT ;  /* 0x0000000102027812 */ /* 0x000fc800078ec0ff */
[----:B------:R-:W-:Y:S01]  /*0410*/  ISETP.EQ.U32.AND P0, PT, R2, 0x1, PT ;  /* 0x000000010200780c */ /* 0x000fe20003f02070 */
[----:B------:R-:W-:-:S12]  /*0420*/  BRA `(.L_x_4) ;  /* 0x0000000000047947 */ /* 0x000fd80003800000 */
.L_x_5:
[----:B------:R-:W-:-:S13]  /*0430*/  PLOP3.LUT P0, PT, P1, PT, PT, 0x8, 0x0 ;  /* 0x000000000000781c */ /* 0x000fda0000f0e170 */
.L_x_4:
[----:B------:R-:W1:Y:S02]  /*0440*/  SHFL.IDX PT, R2, R6, RZ, 0x1f ;  /* 0x00001fff06027589 */ /* 0x000e6400000e0000 */
[----:B-1----:R-:W-:-:S13]  /*0450*/  ISETP.NE.AND P1, PT, R2, RZ, PT ;  /* 0x000000ff0200720c */ /* 0x002fda0003f25270 */
[----:B------:R-:W-:Y:S05]  /*0460*/  @P1 BRA `(.L_x_6) ;  /* 0x0000000000581947 */ /* 0x000fea0003800000 */
[----:B------:R-:W1:Y:S01]  /*0470*/  S2UR UR8, SR_CgaCtaId ;  /* 0x00000000000879c3 */ /* 0x000e620000008800 */
[----:B------:R-:W-:Y:S01]  /*0480*/  UMOV UR4, 0x400 ;  /* 0x0000040000047882 */ /* 0x000fe20000000000 */
[----:B------:R-:W-:Y:S01]  /*0490*/  UMOV UR5, 0x1 ;  /* 0x0000000100057882 */ /* 0x000fe20000000000 */
[----:B------:R-:W-:Y:S01]  /*04a0*/  UMOV UR6, 0x100 ;  /* 0x0000010000067882 */ /* 0x000fe20000000000 */
[----:B------:R-:W-:Y:S01]  /*04b0*/  ELECT P1, URZ, PT ;  /* 0x00000000003f782f */ /* 0x000fe20003820000 */
[----:B------:R-:W-:-:S04]  /*04c0*/  UIADD3 UR6, -UR6, 0x100000, URZ ;  /* 0x0010000006067890 */ /* 0x000fc8000fffe13f */
[----:B------:R-:W-:Y:S02]  /*04d0*/  USHF.L.U32 UR7, UR6, 0xb, URZ ;  /* 0x0000000b06077899 */ /* 0x000fe4000800063f */
[----:B------:R-:W-:Y:S02]  /*04e0*/  USHF.L.U32 UR6, UR6, 0x1, URZ ;  /* 0x0000000106067899 */ /* 0x000fe4000800063f */
[----:B-1----:R-:W-:Y:S02]  /*04f0*/  ULEA UR8, UR8, UR4, 0x18 ;  /* 0x0000000408087291 */ /* 0x002fe4000f8ec03f */
[----:B------:R-:W-:-:S04]  /*0500*/  UIADD3 UR4, -UR5, 0x100000, URZ ;  /* 0x0010000005047890 */ /* 0x000fc8000fffe13f */
[----:B------:R-:W-:Y:S02]  /*0510*/  USHF.L.U32 UR5, UR4, 0xb, URZ ;  /* 0x0000000b04057899 */ /* 0x000fe4000800063f */
[----:B------:R-:W-:Y:S01]  /*0520*/  USHF.L.U32 UR4, UR4, 0x1, URZ ;  /* 0x0000000104047899 */ /* 0x000fe2000800063f */
[----:B------:R-:W1:Y:S11]  /*0530*/  FENCE.VIEW.ASYNC.S ;  /* 0x00000000000073c6 */ /* 0x000e760000000000 */
[----:B-1----:R1:W2:Y:S01]  /*0540*/  SYNCS.EXCH.64 URZ, [UR8], UR4 ;  /* 0x00000004083f75b2 */ /* 0x0022a20008000100 */
[----:B------:R1:W3:Y:S01]  /*0550*/  SYNCS.EXCH.64 URZ, [UR8+0x20], UR6 ;  /* 0x00002006083f75b2 */ /* 0x0002e20008000100 */
[----:B------:R1:W4:Y:S01]  /*0560*/  SYNCS.EXCH.64 URZ, [UR8+0x8], UR4 ;  /* 0x00000804083f75b2 */ /* 0x0003220008000100 */
[----:B------:R1:W1:Y:S01]  /*0570*/  SYNCS.EXCH.64 URZ, [UR8+0x28], UR6 ;  /* 0x00002806083f75b2 */ /* 0x0002620008000100 */
[----:B------:R1:W1:Y:S01]  /*0580*/  SYNCS.EXCH.64 URZ, [UR8+0x10], UR4 ;  /* 0x00001004083f75b2 */ /* 0x0002620008000100 */
[----:B------:R1:W1:Y:S01]  /*0590*/  SYNCS.EXCH.64 URZ, [UR8+0x30], UR6 ;  /* 0x00003006083f75b2 */ /* 0x0002620008000100 */
[----:B------:R1:W1:Y:S01]  /*05a0*/  SYNCS.EXCH.64 URZ, [UR8+0x18], UR4 ;  /* 0x00001804083f75b2 */ /* 0x0002620008000100 */
[----:B------:R1:W1:Y:S01]  /*05b0*/  SYNCS.EXCH.64 URZ, [UR8+0x38], UR6 ;  /* 0x00003806083f75b2 */ /* 0x0002620008000100 */
[----:B------:R-:W-:Y:S01]  /*05c0*/  NOP ;  /* 0x0000000000007918 */ /* 0x000fe20000000000 */
.L_x_6:
[----:B------:R-:W5:Y:S01]  /*05d0*/  SHFL.IDX PT, R3, R6, RZ, 0x1f ;  /* 0x00001fff06037589 */ /* 0x000f6200000e0000 */
[----:B------:R-:W1:Y:S01]  /*05e0*/  LDC R2, c[0x0][0x904] ;  /* 0x00024100ff027b82 */ /* 0x000e620000000800 */
[----:B------:R-:W-:Y:S01]  /*05f0*/  NOP ;  /* 0x0000000000007918 */ /* 0x000fe20000000000 */
[----:B-----5:R-:W-:-:S13]  /*0600*/  ISETP.NE.AND P1, PT, R3, RZ, PT ;  /* 0x000000ff0300720c */ /* 0x020fda0003f25270 */
[----:B------:R-:W-:Y:S05]  /*0610*/  @P1 BRA `(.L_x_7) ;  /* 0x0000000000581947 */ /* 0x000fea0003800000 */
[----:B-1----:R-:W1:Y:S01]  /*0620*/  S2UR UR5, SR_CgaCtaId ;  /* 0x00000000000579c3 */ /* 0x002e620000008800 */
[----:B------:R-:W-:Y:S01]  /*0630*/  UMOV UR4, 0x400 ;  /* 0x0000040000047882 */ /* 0x000fe20000000000 */
[----:B------:R-:W-:Y:S01]  /*0640*/  UMOV UR6, 0x20 ;  /* 0x0000002000067882 */ /* 0x000fe20000000000 */
[----:B------:R-:W-:Y:S01]  /*0650*/  UMOV UR7, 0x100 ;  /* 0x0000010000077882 */ /* 0x000fe20000000000 */
[----:B------:R-:W-:Y:S01]  /*0660*/  ELECT P1, URZ, PT ;  /* 0x00000000003f782f */ /* 0x000fe20003820000 */
[----:B-1----:R-:W-:Y:S02]  /*0670*/  ULEA UR8, UR5, UR4, 0x18 ;  /* 0x0000000405087291 */ /* 0x002fe4000f8ec03f */
[----:B------:R-:W-:-:S04]  /*0680*/  UIADD3 UR4, -UR6, 0x100000, URZ ;  /* 0x0010000006047890 */ /* 0x000fc8000fffe13f */
[----:B------:R-:W-:Y:S02]  /*0690*/  USHF.L.U32 UR5, UR4, 0xb, URZ ;  /* 0x0000000b04057899 */ /* 0x000fe4000800063f */
[----:B------:R-:W-:Y:S02]  /*06a0*/  USHF.L.U32 UR4, UR4, 0x1, URZ ;  /* 0x0000000104047899 */ /* 0x000fe4000800063f */
[----:B------:R-:W-:-:S04]  /*06b0*/  UIADD3 UR6, -UR7, 0x100000, URZ ;  /* 0x0010000007067890 */ /* 0x000fc8000fffe13f */
[----:B------:R-:W-:Y:S02]  /*06c0*/  USHF.L.U32 UR7, UR6, 0xb, URZ ;  /* 0x0000000b06077899 */ /* 0x000fe4000800063f */
[----:B------:R-:W-:Y:S01]  /*06d0*/  USHF.L.U32 UR6, UR6, 0x1, URZ ;  /* 0x0000000106067899 */ /* 0x000fe2000800063f */
[----:B------:R-:W1:Y:S03]  /*06e0*/  FENCE.VIEW.ASYNC.S ;  /* 0x00000000000073c6 */ /* 0x000e660000000000 */
[----:B-1----:R1:W1:Y:S08]  /*06f0*/  SYNCS.EXCH.64 URZ, [UR8+0x40], UR4 ;  /* 0x00004004083f75b2 */ /* 0x0022700008000100 */
[----:B------:R1:W1:Y:S01]  /*0700*/  SYNCS.EXCH.64 URZ, [UR8+0x60], UR6 ;  /* 0x00006006083f75b2 */ /* 0x0002620008000100 */
[----:B------:R1:W1:Y:S01]  /*0710*/  SYNCS.EXCH.64 URZ, [UR8+0x48], UR4 ;  /* 0x00004804083f75b2 */ /* 0x0002620008000100 */
[----:B------:R1:W1:Y:S01]  /*0720*/  SYNCS.EXCH.64 URZ, [UR8+0x68], UR6 ;  /* 0x00006806083f75b2 */ /* 0x0002620008000100 */
[----:B------:R1:W1:Y:S01]  /*0730*/  SYNCS.EXCH.64 URZ, [UR8+0x50], UR4 ;  /* 0x00005004083f75b2 */ /* 0x0002620008000100 */
[----:B------:R1:W1:Y:S01]  /*0740*/  SYNCS.EXCH.64 URZ, [UR8+0x70], UR6 ;  /* 0x00007006083f75b2 */ /* 0x0002620008000100 */
[----:B------:R1:W1:Y:S01]  /*0750*/  SYNCS.EXCH.64 URZ, [UR8+0x58], UR4 ;  /* 0x00005804083f75b2 */ /* 0x0002620008000100 */
[----:B------:R1:W1:Y:S01]  /*0760*/  SYNCS.EXCH.64 URZ, [UR8+0x78], UR6 ;  /* 0x00007806083f75b2 */ /* 0x0002620008000100 */
[----:B------:R-:W-:Y:S01]  /*0770*/  NOP ;  /* 0x0000000000007918 */ /* 0x000fe20000000000 */
.L_x_7:
[----:B------:R-:W5:Y:S01]  /*0780*/  SHFL.IDX PT, R6, R6, RZ, 0x1f ;  /* 0x00001fff06067589 */ /* 0x000f6200000e0000 */
[----:B-1----:R-:W-:Y:S02]  /*0790*/  ISETP.NE.AND P6, PT, R2, 0x1, PT ;  /* 0x000000010200780c */ /* 0x002fe40003fc5270 */
[----:B------:R-:W-:Y:S01]  /*07a0*/  ELECT P1, URZ, PT ;  /* 0x00000000003f782f */ /* 0x000fe20003820000 */
[----:B------:R-:W1:Y:S01]  /*07b0*/  S2UR UR37, SR_CgaCtaId ;  /* 0x00000000002579c3 */ /* 0x000e620000008800 */
[----:B------:R-:W2:Y:S01]  /*07c0*/  S2R R3, SR_CTAID.Y ;  /* 0x0000000000037919 */ /* 0x000ea20000002600 */
[----:B------:R-:W-:Y:S01]  /*07d0*/  UMOV UR4, 0x20 ;  /* 0x0000002000047882 */ /* 0x000fe20000000000 */
[----:B------:R-:W-:Y:S01]  /*07e0*/  P2R R7, PR, RZ, 0x40 ;  /* 0x00000040ff077803 */ /* 0x000fe20000000000 */
[----:B------:R-:W-:Y:S01]  /*07f0*/  NOP ;  /* 0x0000000000007918 */ /* 0x000fe20000000000 */
[----:B------:R-:W3:Y:S01]  /*0800*/  S2R R8, SR_CTAID.X ;  /* 0x0000000000087919 */ /* 0x000ee20000002500 */
[----:B------:R-:W-:Y:S01]  /*0810*/  ISETP.NE.AND P4, PT, R0, RZ, PT ;  /* 0x000000ff0000720c */ /* 0x000fe20003f85270 */
[----:B------:R-:W-:Y:S01]  /*0820*/  BSSY B6, `(.L_x_8) ;  /* 0x000158e000067945 */ /* 0x000fe20003800000 */
[----:B------:R-:W-:-:S02]  /*0830*/  MOV R9, RZ ;  /* 0x000000ff00097202 */ /* 0x000fc40000000f00 */
[----:B------:R-:W3:Y:S01]  /*0840*/  @P6 LDC R17, c[0x0][0x10] ;  /* 0x00000400ff116b82 */ /* 0x000ee20000000800 */
[----:B------:R-:W-:-:S07]  /*0850*/  @P6 MOV R7, RZ ;  /* 0x000000ff00076202 */ /* 0x000fce0000000f00 */
[----:B------:R-:W4:Y:S01]  /*0860*/  @!P6 LDC R11, c[0x0][0xc] ;  /* 0x00000300ff0beb82 */ /* 0x000f220000000800 */
[----:B-----5:R-:W-:Y:S02]  /*0870*/  ISETP.NE.OR P2, PT, R6, RZ, !P1 ;  /* 0x000000ff0600720c */ /* 0x020fe40004f45670 */
[----:B------:R-:W-:-:S04]  /*0880*/  ISETP.EQ.OR P1, PT, R0, 0x3, !P4 ;  /* 0x000000030000780c */ /* 0x000fc80006722670 */
[----:B------:R-:W-:-:S04]  /*0890*/  ISETP.EQ.AND P1, PT, R10, RZ, P1 ;  /* 0x000000ff0a00720c */ /* 0x000fc80000f22270 */
[----:B------:R-:W-:Y:S02]  /*08a0*/  SEL R22, RZ, 0x1, !P1 ;  /* 0x00000001ff167807 */ /* 0x000fe40004800000 */
[----:B--2---:R-:W-:Y:S01]  /*08b0*/  @P6 MOV R6, R3 ;  /* 0x0000000300066202 */ /* 0x004fe20000000f00 */
[----:B------:R-:W-:Y:S01]  /*08c0*/  VOTEU.ALL UP0, P2 ;  /* 0x00000000003f7886 */ /* 0x000fe20001000000 */
[----:B------:R-:W-:-:S03]  /*08d0*/  VOTEU.ALL UP1, P2 ;  /* 0x00000000003f7886 */ /* 0x000fc60001020000 */
[----:B---3--:R-:W-:Y:S01]  /*08e0*/  @P6 IMAD.WIDE.U32 R16, R8, R17, R6 ;  /* 0x0000001108106225 */ /* 0x008fe200078e0006 */
[----:B------:R-:W-:Y:S01]  /*08f0*/  @!UP0 UMOV UR6, 0x400 ;  /* 0x0000040000068882 */ /* 0x000fe20000000000 */
[----:B------:R-:W-:-:S04]  /*0900*/  @!UP0 UIADD3 UR4, -UR4, 0x100000, URZ ;  /* 0x0010000004048890 */ /* 0x000fc8000fffe13f */
[----:B------:R-:W-:Y:S02]  /*0910*/  @!UP0 USHF.L.U32 UR5, UR4, 0xb, URZ ;  /* 0x0000000b04058899 */ /* 0x000fe4000800063f */
[----:B------:R-:W-:Y:S02]  /*0920*/  @!UP0 USHF.L.U32 UR4, UR4, 0x1, URZ ;  /* 0x0000000104048899 */ /* 0x000fe4000800063f */
[----:B-1----:R-:W-:Y:S01]  /*0930*/  @!UP0 ULEA UR8, UR37, UR6, 0x18 ;  /* 0x0000000625088291 */ /* 0x002fe2000f8ec03f */
[----:B------:R-:W-:Y:S01]  /*0940*/  @P6 IMAD.MOV.U32 R7, RZ, RZ, RZ ;  /* 0x000000ffff076224 */ /* 0x000fe200078e00ff */
[----:B------:R-:W-:Y:S01]  /*0950*/  VOTEU.ALL UP0, P2 ;  /* 0x00000000003f7886 */ /* 0x000fe20001000000 */
[C---:B------:R-:W-:Y:S01]  /*0960*/  ISETP.NE.AND P2, PT, R10.reuse, RZ, PT ;  /* 0x000000ff0a00720c */ /* 0x040fe20003f45270 */
[----:B------:R-:W-:Y:S01]  /*0970*/  ULDC UR6, c[0x0][0xc] ;  /* 0x0000030000067ab9 */ /* 0x000fe20000000800 */
[----:B------:R-:W-:Y:S01]  /*0980*/  ULDC UR7, c[0x0][0x10] ;  /* 0x0000040000077ab9 */ /* 0x000fe20000000800 */
[----:B------:R-:W-:-:S02]  /*0990*/  IADD3 R10, R10, -0x1, RZ ;  /* 0xffffffff0a0a7810 */ /* 0x000fc40007ffe0ff */
[----:B------:R-:W-:Y:S02]  /*09a0*/  ISETP.EQ.AND P5, PT, R0, 0x2, !P2 ;  /* 0x000000020000780c */ /* 0x000fe400057a2270 */
[----:B------:R-:W-:Y:S01]  /*09b0*/  @P6 IADD3 R17, R17, R7, RZ ;  /* 0x0000000711116210 */ /* 0x000fe20007ffe0ff */
[----:B----4-:R-:W-:Y:S01]  /*09c0*/  @!P6 IMAD.WIDE.U32 R6, R11, R3, R8 ;  /* 0x000000030b06e225 */ /* 0x010fe200078e0008 */
[----:B------:R-:W1:Y:S02]  /*09d0*/  FENCE.VIEW.ASYNC.S ;  /* 0x00000000000073c6 */ /* 0x000e640000000000 */
[----:B-1----:R-:W1:Y:S01]  /*09e0*/  @!UP0 SYNCS.EXCH.64 URZ, [UR8+0x80], UR4 ;  /* 0x00008004083f85b2 */ /* 0x002e620008000100 */
[----:B------:R-:W-:Y:S02]  /*09f0*/  ISETP.GE.U32.AND P1, PT, R10, 0x2, PT ;  /* 0x000000020a00780c */ /* 0x000fe40003f26070 */
[----:B------:R-:W-:Y:S02]  /*0a00*/  SEL R19, RZ, 0x1, !P5 ;  /* 0x00000001ff137807 */ /* 0x000fe40006800000 */
[----:B------:R-:W-:-:S02]  /*0a10*/  @!P6 MOV R16, R6 ;  /* 0x000000060010e202 */ /* 0x000fc40000000f00 */
[----:B------:R-:W-:Y:S02]  /*0a20*/  @!P6 MOV R17, R7 ;  /* 0x000000070011e202 */ /* 0x000fe40000000f00 */
[----:B------:R-:W-:Y:S02]  /*0a30*/  SEL R19, R19, 0x2, P1 ;  /* 0x0000000213137807 */ /* 0x000fe40000800000 */
[----:B------:R-:W-:Y:S01]  /*0a40*/  SEL R22, R22, 0x2, P1 ;  /* 0x0000000216167807 */ /* 0x000fe20000800000 */
[----:B------:R2:W1:Y:S01]  /*0a50*/  @!UP1 SYNCS.EXCH.64 URZ, [UR8+0x88], UR4 ;  /* 0x00008804083f95b2 */ /* 0x0004620008000100 */
[----:B------:R-:W-:Y:S01]  /*0a60*/  NOP ;  /* 0x0000000000007918 */ /* 0x000fe20000000000 */
[----:B--2---:R-:W-:-:S03]  /*0a70*/  UIMAD.WIDE.U32 UR4, UR6, UR7, URZ ;  /* 0x00000007060472a5 */ /* 0x004fc6000f8e003f */
[----:B------:R-:W-:Y:S02]  /*0a80*/  ULDC UR6, c[0x0][0x14] ;  /* 0x0000050000067ab9 */ /* 0x000fe40000000800 */
[----:B------:R-:W-:Y:S02]  /*0a90*/  UIMAD.WIDE.U32 UR46, UR4, UR6, URZ ;  /* 0x00000006042e72a5 */ /* 0x000fe4000f8e003f */
[----:B------:R-:W-:-:S04]  /*0aa0*/  UIMAD UR38, UR5, UR6, URZ ;  /* 0x00000006052672a4 */ /* 0x000fc8000f8e023f */
[----:B------:R-:W-:Y:S01]  /*0ab0*/  UIADD3 UR38, UR47, UR38, URZ ;  /* 0x000000262f267290 */ /* 0x000fe2000fffe03f */
[----:B-1----:R-:W-:Y:S06]  /*0ac0*/  BAR.SYNC.DEFER_BLOCKING 0x0 ;  /* 0x0000000000007b1d */ /* 0x002fec0000010000 */
[----:B------:R-:W-:Y:S05]  /*0ad0*/  @!P2 BRA `(.L_x_9) ;  /* 0x0000012400f4a947 */ /* 0x000fea0003800000 */
[----:B------:R-:W-:-:S13]  /*0ae0*/  ISETP.GT.U32.AND P0, PT, R10, 0x1, PT ;  /* 0x000000010a00780c */ /* 0x000fda0003f04070 */
[----:B------:R-:W-:Y:S05]  /*0af0*/  @P0 BRA `(.L_x_10) ;  /* 0x0000015400800947 */ /* 0x000fea0003800000 */
[----:B------:R-:W-:Y:S01]  /*0b00*/  ULDC.64 UR4, c[0x0][0x8f8] ;  /* 0x00023e0000047ab9 */ /* 0x000fe20000000a00 */
[----:B------:R-:W-:Y:S01]  /*0b10*/  UMOV UR55, 0xffffffff ;  /* 0xffffffff00377882 */ /* 0x000fe20000000000 */
[----:B------:R-:W-:Y:S02]  /*0b20*/  ISETP.GE.U32.AND P0, PT, R16, UR4, PT ;  /* 0x0000000410007c0c */ /* 0x000fe4000bf06070 */
[----:B------:R-:W-:Y:S02]  /*0b30*/  PRMT R152, RZ, 0x7610, R152 ;  /* 0x00007610ff987816 */ /* 0x000fe40000000098 */
[----:B------:R-:W-:Y:S02]  /*0b40*/  ISETP.GE.U32.AND.EX P0, PT, R17, UR5, PT, P0 ;  /* 0x0000000511007c0c */ /* 0x000fe4000bf06100 */
[----:B------:R-:W-:Y:S02]  /*0b50*/  MOV R23, 0xffffffff ;  /* 0xffffffff00177802 */ /* 0x000fe40000000f00 */
[----:B------:R-:W-:-:S02]  /*0b60*/  MOV R157, 0xffffffff ;  /* 0xffffffff009d7802 */ /* 0x000fc40000000f00 */
[----:B------:R-:W-:-:S07]  /*0b70*/  PRMT R0, RZ, 0x7610, R0 ;  /* 0x00007610ff007816 */ /* 0x000fce0000000000 */
[----:B------:R-:W-:Y:S05]  /*0b80*/  @P0 BRA `(.L_x_11) ;  /* 0x0000000400600947 */ /* 0x000fea0003800000 */
[----:B------:R-:W1:Y:S01]  /*0b90*/  LDC.64 R14, c[0x0][0x8d0] ;  /* 0x00023400ff0e7b82 */ /* 0x000e620000000a00 */
[----:B------:R-:W-:Y:S01]  /*0ba0*/  IMAD.MOV.U32 R4, RZ, RZ, R16 ;  /* 0x000000ffff047224 */ /* 0x000fe200078e0010 */
[----:B------:R-:W-:-:S06]  /*0bb0*/  MOV R5, R17 ;  /* 0x0000001100057202 */ /* 0x000fcc0000000f00 */
[----:B------:R-:W2:Y:S08]  /*0bc0*/  LDC R0, c[0x0][0x8d8] ;  /* 0x00023600ff007b82 */ /* 0x000eb00000000800 */
[----:B------:R-:W3:Y:S01]  /*0bd0*/  LDC.64 R20, c[0x0][0x8c8] ;  /* 0x00023200ff147b82 */ /* 0x000ee20000000a00 */
[----:B-1----:R-:W-:-:S04]  /*0be0*/  ISETP.NE.U32.AND P0, PT, R14, RZ, PT ;  /* 0x000000ff0e00720c */ /* 0x002fc80003f05070 */
[----:B------:R-:W-:-:S13]  /*0bf0*/  ISETP.NE.AND.EX P0, PT, R15, RZ, PT, P0 ;  /* 0x000000ff0f00720c */ /* 0x000fda0003f05300 */
[----:B--23--:R-:W-:Y:S05]  /*0c00*/  @!P0 BRA `(.L_x_12) ;  /* 0x0000000000288947 */ /* 0x00cfea0003800000 */
[----:B------:R-:W1:Y:S02]  /*0c10*/  LDC R11, c[0x0][0x8dc] ;  /* 0x00023700ff0b7b82 */ /* 0x000e640000000800 */
[----:B-1----:R-:W-:-:S04]  /*0c20*/  IADD3 R11, P0, R16, R11, RZ ;  /* 0x0000000b100b7210 */ /* 0x002fc80007f1e0ff */
[----:B------:R-:W-:-:S05]  /*0c30*/  IADD3.X R13, RZ, R17, RZ, P0, !PT ;  /* 0x00000011ff0d7210 */ /* 0x000fca00007fe4ff */
[----:B------:R-:W-:-:S04]  /*0c40*/  IMAD.WIDE.U32 R4, R13, R14, RZ ;  /* 0x0000000e0d047225 */ /* 0x000fc800078e00ff */
[----:B------:R-:W-:-:S04]  /*0c50*/  IMAD.WIDE.U32 R6, P0, R11, R15, R4 ;  /* 0x0000000f0b067225 */ /* 0x000fc80007800004 */
[----:B------:R-:W-:Y:S01]  /*0c60*/  IMAD.WIDE.U32 R4, R11, R14, RZ ;  /* 0x0000000e0b047225 */ /* 0x000fe200078e00ff */
[----:B------:R-:W-:Y:S02]  /*0c70*/  IADD3.X R11, RZ, RZ, RZ, P0, !PT ;  /* 0x000000ffff0b7210 */ /* 0x000fe400007fe4ff */
[----:B------:R-:W-:Y:S02]  /*0c80*/  MOV R10, R7 ;  /* 0x00000007000a7202 */ /* 0x000fe40000000f00 */
[----:B------:R-:W-:-:S05]  /*0c90*/  IADD3 RZ, P0, R5, R6, RZ ;  /* 0x0000000605ff7210 */ /* 0x000fca0007f1e0ff */
[----:B------:R-:W-:-:S08]  /*0ca0*/  IMAD.WIDE.U32.X R4, R13, R15, R10, P0 ;  /* 0x0000000f0d047225 */ /* 0x000fd000000e040a */
.L_x_12:
[-CC-:B------:R-:W-:Y:S01]  /*0cb0*/  SHF.R.U64 R25, R4, R0.reuse, R5.reuse ;  /* 0x0000000004197219 */ /* 0x180fe20000001205 */
[----:B------:R-:W1:Y:S01]  /*0cc0*/  LDC.64 R26, c[0x0][0x8e8] ;  /* 0x00023a00ff1a7b82 */ /* 0x000e620000000a00 */
[----:B------:R-:W-:Y:S01]  /*0cd0*/  SHF.R.U32.HI R4, RZ, R0, R5 ;  /* 0x00000000ff047219 */ /* 0x000fe20000011605 */
[----:B------:R-:W-:Y:S01]  /*0ce0*/  ULDC UR4, c[0x0][0x150] ;  /* 0x0000540000047ab9 */ /* 0x000fe20000000800 */
[----:B------:R-:W-:Y:S02]  /*0cf0*/  I2FP.F32.U32 R0, R8 ;  /* 0x0000000800007245 */ /* 0x000fe40000201000 */
[----:B------:R-:W-:-:S03]  /*0d00*/  IADD3 R9, P0, RZ, -R25, RZ ;  /* 0x80000019ff097210 */ /* 0x000fc60007f1e0ff */
[----:B------:R-:W2:Y:S01]  /*0d10*/  LDC R10, c[0x0][0x8c0] ;  /* 0x00023000ff0a7b82 */ /* 0x000ea20000000800 */
[----:B------:R-:W-:Y:S01]  /*0d20*/  FMUL R0, R0, UR4 ;  /* 0x0000000400007c20 */ /* 0x000fe20008400000 */
[----:B------:R-:W-:Y:S01]  /*0d30*/  IADD3.X R11, RZ, ~R4, RZ, P0, !PT ;  /* 0x80000004ff0b7210 */ /* 0x000fe200007fe4ff */
[----:B------:R-:W-:Y:S01]  /*0d40*/  IMAD.WIDE.U32 R4, R9, R20, R16 ;  /* 0x0000001409047225 */ /* 0x000fe200078e0010 */
[----:B------:R-:W-:-:S03]  /*0d50*/  ULDC UR4, c[0x0][0x154] ;  /* 0x0000550000047ab9 */ /* 0x000fc60000000800 */
[----:B------:R-:W3:Y:S01]  /*0d60*/  F2I.U32.TRUNC.NTZ R0, R0 ;  /* 0x0000000000007305 */ /* 0x000ee2000020f000 */
[----:B------:R-:W4:Y:S01]  /*0d70*/  LDC R7, c[0x0][0x144] ;  /* 0x00005100ff077b82 */ /* 0x000f220000000800 */
[----:B------:R-:W-:-:S04]  /*0d80*/  IMAD R6, R11, R20, RZ ;  /* 0x000000140b067224 */ /* 0x000fc800078e02ff */
[----:B------:R-:W-:-:S03]  /*0d90*/  IMAD R9, R9, R21, R6 ;  /* 0x0000001509097224 */ /* 0x000fc600078e0206 */
[----:B------:R-:W5:Y:S01]  /*0da0*/  LDC R12, c[0x0][0x8b0] ;  /* 0x00022c00ff0c7b82 */ /* 0x000f620000000800 */
[----:B-1----:R-:W-:Y:S02]  /*0db0*/  ISETP.NE.U32.AND P0, PT, R26, RZ, PT ;  /* 0x000000ff1a00720c */ /* 0x002fe40003f05070 */
[----:B------:R-:W-:Y:S02]  /*0dc0*/  IADD3 R9, R5, R9, RZ ;  /* 0x0000000905097210 */ /* 0x000fe40007ffe0ff */
[----:B------:R-:W-:Y:S02]  /*0dd0*/  ISETP.NE.AND.EX P0, PT, R27, RZ, PT, P0 ;  /* 0x000000ff1b00720c */ /* 0x000fe40003f05300 */
[----:B---3--:R-:W-:Y:S01]  /*0de0*/  IADD3 R5, -R0, RZ, RZ ;  /* 0x000000ff00057210 */ /* 0x008fe20007ffe1ff */
[----:B------:R-:W1:Y:S01]  /*0df0*/  LDC R11, c[0x0][0x900] ;  /* 0x00024000ff0b7b82 */ /* 0x000e620000000800 */
[----:B--2---:R-:W-:Y:S02]  /*0e00*/  SHF.R.U64 R20, R4, R10, R9 ;  /* 0x0000000a04147219 */ /* 0x004fe40000001209 */
[----:B------:R-:W-:-:S02]  /*0e10*/  I2FP.F32.U32 R4, R3 ;  /* 0x0000000300047245 */ /* 0x000fc40000201000 */
[----:B------:R-:W-:Y:S02]  /*0e20*/  SHF.R.U32.HI R9, RZ, R10, R9 ;  /* 0x0000000aff097219 */ /* 0x000fe40000011609 */
[----:B------:R-:W-:Y:S01]  /*0e30*/  MOV R10, 0x1 ;  /* 0x00000001000a7802 */ /* 0x000fe20000000f00 */
[----:B------:R-:W2:Y:S01]  /*0e40*/  LDC R14, c[0x0][0x148] ;  /* 0x00005200ff0e7b82 */ /* 0x000ea20000000800 */
[----:B----4-:R-:W-:Y:S02]  /*0e50*/  IMAD R0, R7, R5, R8 ;  /* 0x0000000507007224 */ /* 0x010fe400078e0208 */
[----:B------:R-:W-:Y:S01]  /*0e60*/  FMUL R5, R4, UR4 ;  /* 0x0000000404057c20 */ /* 0x000fe20008400000 */
[----:B------:R-:W-:-:S04]  /*0e70*/  IMAD.MOV.U32 R4, RZ, RZ, -0x1 ;  /* 0xffffffffff047424 */ /* 0x000fc800078e00ff */
[----:B------:R-:W3:Y:S01]  /*0e80*/  LDC R24, c[0x0][0x8a8] ;  /* 0x00022a00ff187b82 */ /* 0x000ee20000000800 */
[-CC-:B-----5:R-:W-:Y:S02]  /*0e90*/  SHF.R.U64 R28, R20, R12.reuse, R9.reuse ;  /* 0x0000000c141c7219 */ /* 0x1a0fe40000001209 */
[----:B------:R-:W-:Y:S02]  /*0ea0*/  SHF.R.U32.HI R6, RZ, R12, R9 ;  /* 0x0000000cff067219 */ /* 0x000fe40000011609 */
[----:B------:R4:W1:Y:S03]  /*0eb0*/  F2I.U32.TRUNC.NTZ R12, R5 ;  /* 0x00000005000c7305 */ /* 0x000866000020f000 */
[----:B------:R-:W2:Y:S01]  /*0ec0*/  LDC R15, c[0x0][0x8f0] ;  /* 0x00023c00ff0f7b82 */ /* 0x000ea20000000800 */
[-C--:B-1----:R-:W-:Y:S02]  /*0ed0*/  SHF.L.U32 R4, R4, R11.reuse, RZ ;  /* 0x0000000b04047219 */ /* 0x082fe400000006ff */
[----:B------:R-:W-:-:S02]  /*0ee0*/  SHF.R.U64 R30, R28, R11, R6 ;  /* 0x0000000b1c1e7219 */ /* 0x000fc40000001206 */
[-C--:B------:R-:W-:Y:S02]  /*0ef0*/  SHF.R.U32.HI R6, RZ, R11.reuse, R6 ;  /* 0x0000000bff067219 */ /* 0x080fe40000011606 */
[----:B------:R-:W-:Y:S01]  /*0f00*/  SHF.L.U32 R10, R10, R11, RZ ;  /* 0x0000000b0a0a7219 */ /* 0x000fe200000006ff */
[----:B------:R-:W1:Y:S01]  /*0f10*/  LDC R21, c[0x0][0x8e0] ;  /* 0x00023800ff157b82 */ /* 0x000e620000000800 */
[----:B------:R-:W-:Y:S02]  /*0f20*/  LOP3.LUT R11, RZ, R4, RZ, 0x33, !PT ;  /* 0x00000004ff0b7212 */ /* 0x000fe400078e33ff */
[----:B------:R-:W-:Y:S02]  /*0f30*/  MOV R4, R30 ;  /* 0x0000001e00047202 */ /* 0x000fe40000000f00 */
[----:B----4-:R-:W-:-:S03]  /*0f40*/  MOV R5, R6 ;  /* 0x0000000600057202 */ /* 0x010fc60000000f00 */
[----:B------:R-:W4:Y:S01]  /*0f50*/  LDC R23, c[0x0][0x8b8] ;  /* 0x00022e00ff177b82 */ /* 0x000f220000000800 */
[----:B---3--:R-:W-:Y:S05]  /*0f60*/  @!P0 BRA `(.L_x_13) ;  /* 0x0000000000288947 */ /* 0x008fea0003800000 */
[----:B------:R-:W3:Y:S02]  /*0f70*/  LDC R9, c[0x0][0x8f4] ;  /* 0x00023d00ff097b82 */ /* 0x000ee40000000800 */
[----:B---3--:R-:W-:-:S04]  /*0f80*/  IADD3 R9, P0, R30, R9, RZ ;  /* 0x000000091e097210 */ /* 0x008fc80007f1e0ff */
        /* <DEDUP_REMOVED lines=8> */
.L_x_13:
[----:B--2---:R-:W-:Y:S01]  /*1010*/  SHF.R.U64 R4, R4, R15, R5 ;  /* 0x0000000f04047219 */ /* 0x004fe20000001205 */
[----:B------:R-:W-:Y:S01]  /*1020*/  VIADD R5, R24, 0xffffffff ;  /* 0xffffffff18057836 */ /* 0x000fe20000000000 */
[----:B------:R-:W-:Y:S02]  /*1030*/  IADD3 R12, -R12, RZ, RZ ;  /* 0x000000ff0c0c7210 */ /* 0x000fe40007ffe1ff */
[----:B------:R-:W-:Y:S02]  /*1040*/  LOP3.LUT R11, R28, R11, RZ, 0xc0, !PT ;  /* 0x0000000b1c0b7212 */ /* 0x000fe400078ec0ff */
[----:B------:R-:W-:Y:S01]  /*1050*/  IADD3 R6, -R4, RZ, RZ ;  /* 0x000000ff04067210 */ /* 0x000fe20007ffe1ff */
[----:B------:R-:W-:Y:S01]  /*1060*/  @P6 IMAD R0, R14, R12, R3 ;  /* 0x0000000c0e006224 */ /* 0x000fe200078e0203 */
[----:B------:R-:W-:Y:S01]  /*1070*/  LOP3.LUT R5, R20, R5, RZ, 0xc0, !PT ;  /* 0x0000000514057212 */ /* 0x000fe200078ec0ff */
[----:B------:R-:W-:Y:S01]  /*1080*/  IMAD R11, R10, R4, R11 ;  /* 0x000000040a0b7224 */ /* 0x000fe200078e020b */
[----:B------:R-:W-:Y:S01]  /*1090*/  R2UR UR55, R25 ;  /* 0x00000000193772ca */ /* 0x000fe200000e0000 */
[----:B-1----:R-:W-:Y:S01]  /*10a0*/  IMAD R3, R6, R21, R30 ;  /* 0x0000001506037224 */ /* 0x002fe200078e021e */
[----:B------:R-:W-:Y:S01]  /*10b0*/  MOV R4, 0x1 ;  /* 0x0000000100047802 */ /* 0x000fe20000000f00 */
[----:B----4-:R-:W-:-:S02]  /*10c0*/  IMAD R0, R11, R23, R0 ;  /* 0x000000170b007224 */ /* 0x010fc400078e0200 */
[----:B------:R-:W-:-:S05]  /*10d0*/  IMAD R3, R3, R24, R5 ;  /* 0x0000001803037224 */ /* 0x000fca00078e0205 */
[----:B------:R-:W-:Y:S02]  /*10e0*/  SEL R157, R3, R0, !P6 ;  /* 0x00000000039d7207 */ /* 0x000fe40007000000 */
[----:B------:R-:W-:Y:S02]  /*10f0*/  SEL R23, R0, R3, !P6 ;  /* 0x0000000300177207 */ /* 0x000fe40007000000 */
[----:B------:R-:W-:-:S07]  /*1100*/  PRMT R0, R4, 0x7610, R0 ;  /* 0x0000761004007816 */ /* 0x000fce0000000000 */
.L_x_11:
[----:B------:R-:W-:-:S08]  /*1110*/  NOP ;  /* 0x0000000000007918 */ /* 0x000fd00000000000 */
[----:B------:R-:W1:Y:S02]  /*1120*/  USETMAXREG.TRY_ALLOC.CTAPOOL UP0, 0xe8 ;  /* 0x000000e8000079c8 */ /* 0x000e640008000600 */
[----:B-1----:R-:W-:-:S13]  /*1130*/  PLOP3.LUT P0, PT, PT, PT, UP0, 0x80, 0x0 ;  /* 0x000000000000781c */ /* 0x002fda0003f0f008 */
[----:B------:R-:W-:Y:S05]  /*1140*/  @!P0 BRA `(.L_x_11) ;  /* 0xfffffffc00f08947 */ /* 0x000fea000383ffff */
[----:B------:R-:W-:Y:S02]  /*1150*/  ULDC.64 UR4, c[0x0][0x590] ;  /* 0x0001640000047ab9 */ /* 0x000fe40000000a00 */
[----:B------:R-:W-:Y:S02]  /*1160*/  MOV R176, UR4 ;  /* 0x0000000400b07c02 */ /* 0x000fe40008000f00 */
[----:B------:R-:W-:Y:S02]  /*1170*/  MOV R177, UR5 ;  /* 0x0000000500b17c02 */ /* 0x000fe40008000f00 */
[----:B------:R-:W-:-:S04]  /*1180*/  ISETP.NE.U32.AND P1, PT, R176, RZ, PT ;  /* 0x000000ffb000720c */ /* 0x000fc80003f25070 */
[----:B------:R-:W-:-:S13]  /*1190*/  ISETP.NE.AND.EX P0, PT, R177, RZ, PT, P1 ;  /* 0x000000ffb100720c */ /* 0x000fda0003f05310 */
[----:B------:R-:W-:Y:S05]  /*11a0*/  @P0 BRA `(.L_x_14) ;  /* 0x00000000002c0947 */ /* 0x000fea0003800000 */
[----:B------:R-:W-:Y:S02]  /*11b0*/  ULDC.64 UR4, c[0x0][0x588] ;  /* 0x0001620000047ab9 */ /* 0x000fe40000000a00 */
[----:B------:R-:W-:-:S04]  /*11c0*/  ISETP.NE.U32.AND P0, PT, RZ, UR4, PT ;  /* 0x00000004ff007c0c */ /* 0x000fc8000bf05070 */
[----:B------:R-:W-:-:S13]  /*11d0*/  ISETP.NE.AND.EX P0, PT, RZ, UR5, PT, P0 ;  /* 0x00000005ff007c0c */ /* 0x000fda000bf05300 */
[----:B------:R-:W-:Y:S05]  /*11e0*/  @!P0 BRA `(.L_x_15) ;  /* 0x0000000000108947 */ /* 0x000fea0003800000 */
[----:B------:R-:W1:Y:S02]  /*11f0*/  LDC.64 R154, c[0x0][0x588] ;  /* 0x00016200ff9a7b82 */ /* 0x000e640000000a00 */
[----:B-1----:R1:W5:Y:S01]  /*1200*/  LDG.E R154, desc[UR48][R154.64] ;  /* 0x000000309a9a7981 */ /* 0x002362000c1e1900 */
[----:B------:R-:W-:Y:S01]  /*1210*/  MOV R152, 0x1 ;  /* 0x0000000100987802 */ /* 0x000fe20000000f00 */
[----:B------:R-:W-:Y:S06]  /*1220*/  BRA `(.L_x_14) ;  /* 0x00000000000c7947 */ /* 0x000fec0003800000 */
.L_x_15:
[----:B------:R-:W-:Y:S01]  /*1230*/  ULDC UR4, c[0x0][0x580] ;  /* 0x0001600000047ab9 */ /* 0x000fe20000000800 */
[----:B------:R-:W-:Y:S02]  /*1240*/  MOV R152, 0x1 ;  /* 0x0000000100987802 */ /* 0x000fe40000000f00 */
[----:B------:R-:W-:-:S07]  /*1250*/  MOV R154, UR4 ;  /* 0x00000004009a7c02 */ /* 0x000fce0008000f00 */
.L_x_14:
[----:B------:R-:W-:Y:S02]  /*1260*/  ULDC.64 UR4, c[0x0][0x5b0] ;  /* 0x00016c0000047ab9 */ /* 0x000fe40000000a00 */
[----:B------:R-:W-:-:S04]  /*1270*/  ISETP.NE.U32.AND P0, PT, RZ, UR4, PT ;  /* 0x00000004ff007c0c */ /* 0x000fc8000bf05070 */
[----:B------:R-:W-:-:S13]  /*1280*/  ISETP.NE.AND.EX P0, PT, RZ, UR5, PT, P0 ;  /* 0x00000005ff007c0c */ /* 0x000fda000bf05300 */
[----:B------:R-:W-:Y:S05]  /*1290*/  @P0 BRA `(.L_x_16) ;  /* 0x0000000000240947 */ /* 0x000fea0003800000 */
[----:B------:R-:W-:Y:S02]  /*12a0*/  ULDC.64 UR4, c[0x0][0x5a8] ;  /* 0x00016a0000047ab9 */ /* 0x000fe40000000a00 */
[----:B------:R-:W-:-:S04]  /*12b0*/  ISETP.NE.U32.AND P0, PT, RZ, UR4, PT ;  /* 0x00000004ff007c0c */ /* 0x000fc8000bf05070 */
[----:B------:R-:W-:-:S13]  /*12c0*/  ISETP.NE.AND.EX P0, PT, RZ, UR5, PT, P0 ;  /* 0x00000005ff007c0c */ /* 0x000fda000bf05300 */
[----:B------:R-:W-:Y:S05]  /*12d0*/  @!P0 BRA `(.L_x_17) ;  /* 0x00000000000c8947 */ /* 0x000fea0003800000 */
[----:B------:R-:W1:Y:S02]  /*12e0*/  LDC.64 R4, c[0x0][0x5a8] ;  /* 0x00016a00ff047b82 */ /* 0x000e640000000a00 */
[----:B-1----:R2:W5:Y:S01]  /*12f0*/  LDG.E R155, desc[UR48][R4.64] ;  /* 0x00000030049b7981 */ /* 0x002562000c1e1900 */
[----:B------:R-:W-:Y:S05]  /*1300*/  BRA `(.L_x_16) ;  /* 0x0000000000087947 */ /* 0x000fea0003800000 */
.L_x_17:
[----:B------:R-:W-:Y:S02]  /*1310*/  ULDC UR4, c[0x0][0x5a0] ;  /* 0x0001680000047ab9 */ /* 0x000fe40000000800 */
[----:B-1----:R-:W-:-:S07]  /*1320*/  IMAD.U32 R155, RZ, RZ, UR4 ;  /* 0x00000004ff9b7e24 */ /* 0x002fce000f8e00ff */
.L_x_16:
[----:B------:R-:W-:Y:S01]  /*1330*/  LOP3.LUT P2, RZ, R0, 0xff, RZ, 0xc0, !PT ;  /* 0x000000ff00ff7812 */ /* 0x000fe2000784c0ff */
[----:B------:R-:W-:Y:S01]  /*1340*/  UMOV UR36, URZ ;  /* 0x0000003f00247c82 */ /* 0x000fe20008000000 */
[----:B------:R-:W-:-:S11]  /*1350*/  PLOP3.LUT P0, PT, PT, PT, PT, 0x80, 0x0 ;  /* 0x000000000000781c */ /* 0x000fd60003f0f070 */
[----:B------:R-:W-:Y:S05]  /*1360*/  @!P2 BRA `(.L_x_18) ;  /* 0x0000011c0038a947 */ /* 0x000fea0003800000 */
[----:B------:R-:W-:Y:S01]  /*1370*/  ULDC UR4, c[0x0][0x28c] ;  /* 0x0000a30000047ab9 */ /* 0x000fe20000000800 */
[----:B------:R-:W-:Y:S01]  /*1380*/  LOP3.LUT P0, RZ, R18, 0x4, RZ, 0xc0, !PT ;  /* 0x0000000412ff7812 */ /* 0x000fe2000780c0ff */
[----:B------:R-:W-:Y:S01]  /*1390*/  UIADD3 UR4, UR4, 0x3f, URZ ;  /* 0x0000003f04047890 */ /* 0x000fe2000fffe03f */
[----:B------:R-:W-:Y:S01]  /*13a0*/  MOV R156, 0x10 ;  /* 0x00000010009c7802 */ /* 0x000fe20000000f00 */
[----:B------:R-:W-:Y:S01]  /*13b0*/  ULDC.64 UR40, c[0x0][0x198] ;  /* 0x0000660000287ab9 */ /* 0x000fe20000000a00 */
[----:B------:R-:W-:Y:S01]  /*13c0*/  LOP3.LUT R170, R22, 0x1, RZ, 0xfc, !PT ;  /* 0x0000000116aa7812 */ /* 0x000fe200078efcff */
[----:B------:R-:W-:Y:S01]  /*13d0*/  USHF.R.S32.HI UR5, URZ, 0x1f, UR4 ;  /* 0x0000001f3f057899 */ /* 0x000fe20008011404 */
[----:B------:R-:W-:Y:S01]  /*13e0*/  LOP3.LUT R171, R19, 0x1, RZ, 0xfc, !PT ;  /* 0x0000000113ab7812 */ /* 0x000fe200078efcff */
[----:B------:R-:W-:Y:S01]  /*13f0*/  UMOV UR39, URZ ;  /* 0x0000003f00277c82 */ /* 0x000fe20008000000 */
[----:B------:R-:W-:Y:S01]  /*1400*/  MOV R153, RZ ;  /* 0x000000ff00997202 */ /* 0x000fe20000000f00 */
[----:B------:R-:W-:Y:S01]  /*1410*/  ULEA.HI UR5, UR5, UR4, URZ, 0x6 ;  /* 0x0000000405057291 */ /* 0x000fe2000f8f303f */
[----:B------:R-:W-:Y:S01]  /*1420*/  SEL R156, R156, 0xfffffff0, !P0 ;  /* 0xfffffff09c9c7807 */ /* 0x000fe20004000000 */
[----:B------:R-:W-:Y:S01]  /*1430*/  UMOV UR42, URZ ;  /* 0x0000003f002a7c82 */ /* 0x000fe20008000000 */
[----:B------:R-:W-:Y:S01]  /*1440*/  UMOV UR36, URZ ;  /* 0x0000003f00247c82 */ /* 0x000fe20008000000 */
[----:B------:R-:W-:-:S12]  /*1450*/  USHF.R.S32.HI UR43, URZ, 0x6, UR5 ;  /* 0x000000063f2b7899 */ /* 0x000fd80008011405 */
.L_x_129:
[----:B------:R-:W-:Y:S01]  /*1460*/  LOP3.LUT R0, R18, 0x80, RZ, 0xc0, !PT ;  /* 0x0000008012007812 */ /* 0x000fe200078ec0ff */
[----:B------:R-:W3:Y:S01]  /*1470*/  S2UR UR50, SR_CgaCtaId ;  /* 0x00000000003279c3 */ /* 0x000ee20000008800 */
[----:B------:R-:W-:Y:S02]  /*1480*/  UMOV UR44, 0x400 ;  /* 0x00000400002c7882 */ /* 0x000fe40000000000 */
[----:B------:R-:W-:-:S06]  /*1490*/  SHF.R.U32.HI R0, RZ, 0x7, R0 ;  /* 0x00000007ff007819 */ /* 0x000fcc0000011600 */
[----:B------:R-:W4:Y:S01]  /*14a0*/  SHFL.IDX PT, R0, R0, RZ, 0x1f ;  /* 0x00001fff00007589 */ /* 0x000f2200000e0000 */
[----:B---3--:R-:W-:Y:S01]  /*14b0*/  ULEA UR44, UR50, UR44, 0x18 ;  /* 0x0000002c322c7291 */ /* 0x008fe2000f8ec03f */
[----:B----4-:R-:W-:-:S13]  /*14c0*/  R2UR UR4, R0 ;  /* 0x00000000000472ca */ /* 0x010fda00000e0000 */
[----:B------:R-:W-:-:S04]  /*14d0*/  ULEA.HI UR5, UR4, UR4, URZ, 0x1 ;  /* 0x0000000404057291 */ /* 0x000fc8000f8f083f */
[----:B------:R-:W-:-:S04]  /*14e0*/  ULOP3.LUT UR5, UR5, 0x7fffe, URZ, 0xc0, !UPT ;  /* 0x0007fffe05057892 */ /* 0x000fc8000f8ec03f */
[----:B------:R-:W-:-:S03]  /*14f0*/  UIADD3 UR5, UR4, -UR5, URZ ;  /* 0x8000000504057290 */ /* 0x000fc6000fffe03f */
[----:B------:R-:W-:Y:S01]  /*1500*/  ULDC UR4, c[0x0][0x28c] ;  /* 0x0000a30000047ab9 */ /* 0x000fe20000000800 */
[----:B------:R-:W-:Y:S01]  /*1510*/  ULEA UR5, UR5, UR44, 0xd ;  /* 0x0000002c05057291 */ /* 0x000fe2000f8e683f */
[----:B------:R-:W-:-:S03]  /*1520*/  ISETP.LT.AND P0, PT, RZ, UR4, PT ;  /* 0x00000004ff007c0c */ /* 0x000fc6000bf01270 */
[----:B------:R-:W-:-:S04]  /*1530*/  UIADD3 UR5, UR5, 0x8400, URZ ;  /* 0x0000840005057890 */ /* 0x000fc8000fffe03f */
[----:B------:R-:W-:-:S04]  /*1540*/  USHF.R.U32.HI UR5, URZ, 0x4, UR5 ;  /* 0x000000043f057899 */ /* 0x000fc80008011605 */
[----:B------:R-:W-:-:S04]  /*1550*/  ULOP3.LUT UR5, UR5, 0x3fff, URZ, 0xc0, !UPT ;  /* 0x00003fff05057892 */ /* 0x000fc8000f8ec03f */
[----:B------:R-:W-:Y:S01]  /*1560*/  ULOP3.LUT UR45, UR5, 0x10000, URZ, 0xfc, !UPT ;  /* 0x00010000052d7892 */ /* 0x000fe2000f8efc3f */
[----:B-1----:R-:W-:Y:S11]  /*1570*/  @P0 BRA `(.L_x_19) ;  /* 0x0000000000400947 */ /* 0x002ff60003800000 */
[----:B------:R-:W-:Y:S01]  /*1580*/  MOV R0, 0x0 ;  /* 0x0000000000007802 */ /* 0x000fe20000000f00 */
[----:B------:R-:W-:Y:S01]  /*1590*/  ULDC.64 UR4, c[0x4][0x70] ;  /* 0x01001c0000047ab9 */ /* 0x000fe20000000a00 */
[----:B------:R-:W-:Y:S01]  /*15a0*/  ULDC.64 UR6, c[0x4][0x8] ;  /* 0x0100020000067ab9 */ /* 0x000fe20000000a00 */
[----:B--2---:R-:W-:Y:S01]  /*15b0*/  MOV R4, UR4 ;  /* 0x0000000400047c02 */ /* 0x004fe20008000f00 */
[----:B------:R2:W3:Y:S01]  /*15c0*/  LDC.64 R14, c[0x4][R0] ;  /* 0x01000000000e7b82 */ /* 0x0004e20000000a00 */
[----:B------:R-:W-:Y:S01]  /*15d0*/  MOV R5, UR5 ;  /* 0x0000000500057c02 */ /* 0x000fe20008000f00 */
[----:B------:R-:W-:Y:S01]  /*15e0*/  ULDC.64 UR4, c[0x4][0x78] ;  /* 0x01001e0000047ab9 */ /* 0x000fe20000000a00 */
[----:B------:R-:W-:Y:S01]  /*15f0*/  MOV R10, UR6 ;  /* 0x00000006000a7c02 */ /* 0x000fe20008000f00 */
[----:B------:R-:W-:Y:S01]  /*1600*/  IMAD.U32 R11, RZ, RZ, UR7 ;  /* 0x00000007ff0b7e24 */ /* 0x000fe2000f8e00ff */
[----:B------:R-:W-:Y:S02]  /*1610*/  MOV R6, UR4 ;  /* 0x0000000400067c02 */ /* 0x000fe40008000f00 */
[----:B------:R-:W-:-:S02]  /*1620*/  MOV R7, UR5 ;  /* 0x0000000500077c02 */ /* 0x000fc40008000f00 */
[----:B------:R-:W-:Y:S02]  /*1630*/  MOV R8, 0x1e1 ;  /* 0x000001e100087802 */ /* 0x000fe40000000f00 */
[----:B------:R-:W-:Y:S02]  /*1640*/  MOV R12, 0x1 ;  /* 0x00000001000c7802 */ /* 0x000fe40000000f00 */
[----:B--2---:R-:W-:-:S07]  /*1650*/  MOV R13, RZ ;  /* 0x000000ff000d7202 */ /* 0x004fce0000000f00 */
[----:B------:R-:W-:-:S07]  /*1660*/  LEPC R20, `(.L_x_19) ;  /* 0x000000001014794e */ /* 0x000fce0000000000 */
[----:B-1-3-5:R-:W-:Y:S05]  /*1670*/  CALL.ABS.NOINC R14 ;  /* 0x000000000e007343 */ /* 0x02afea0003c00000 */
.L_x_19:
[----:B------:R-:W-:-:S13]  /*1680*/  ISETP.NE.AND P0, PT, R170, 0x3, PT ;  /* 0x00000003aa00780c */ /* 0x000fda0003f05270 */
[----:B------:R-:W-:Y:S05]  /*1690*/  @!P0 BRA `(.L_x_20) ;  /* 0x0000000000048947 */ /* 0x000fea0003800000 */
[----:B------:R-:W-:Y:S01]  /*16a0*/  BPT.TRAP 0x1 ;  /* 0x000000040000795c */ /* 0x000fe20000300000 */
.L_x_20:
[----:B------:R-:W-:Y:S02]  /*16b0*/  MOV R3, UR42 ;  /* 0x0000002a00037c02 */ /* 0x000fe40008000f00 */
[----:B------:R-:W-:Y:S02]  /*16c0*/  SHF.L.U32 R0, R153, 0x1f, RZ ;  /* 0x0000001f99007819 */ /* 0x000fe400000006ff */
[----:B------:R-:W-:-:S04]  /*16d0*/  LEA R3, R3, UR44, 0x3 ;  /* 0x0000002c03037c11 */ /* 0x000fc8000f8e18ff */
[----:B------:R3:W4:Y:S01]  /*16e0*/  SYNCS.PHASECHK.TRANS64.TRYWAIT P1, [R3+URZ], R0 ;  /* 0x00000000030075a7 */ /* 0x000722000802017f */
[----:B------:R-:W-:Y:S05]  /*16f0*/  @!P0 BRA `(.L_x_21) ;  /* 0x0000000000048947 */ /* 0x000fea0003800000 */
[----:B------:R-:W-:Y:S01]  /*1700*/  BPT.TRAP 0x1 ;  /* 0x000000040000795c */ /* 0x000fe20000300000 */
.L_x_21:
[----:B----4-:R-:W-:Y:S05]  /*1710*/  @P1 BRA `(.L_x_22) ;  /* 0x0000000000081947 */ /* 0x010fea0003800000 */
[----:B------:R-:W4:Y:S02]  /*1720*/  SYNCS.PHASECHK.TRANS64.TRYWAIT P1, [R3+URZ], R0 ;  /* 0x00000000030075a7 */ /* 0x000f24000802017f */
[----:B----4-:R-:W-:Y:S05]  /*1730*/  @!P1 BRA `(.L_x_23) ;  /* 0x0000014800789947 */ /* 0x010fea0003800000 */
.L_x_22:
[----:B------:R-:W-:-:S04]  /*1740*/  UISETP.LT.AND UP0, UPT, UR43, 0x1, UPT ;  /* 0x000000012b00788c */ /* 0x000fc8000bf01270 */
[----:B------:R-:W-:-:S06]  /*1750*/  USEL UR4, UR43, 0x1, UP0 ;  /* 0x000000012b047887 */ /* 0x000fcc0008000000 */
[----:B---34-:R-:W-:Y:S01]  /*1760*/  MOV R0, UR4 ;  /* 0x0000000400007c02 */ /* 0x018fe20008000f00 */
[----:B------:R-:W-:Y:S05]  /*1770*/  WARPSYNC.ALL ;  /* 0x0000000000007948 */ /* 0x000fea0003800000 */
[----:B------:R-:W-:-:S04]  /*1780*/  IADD3 R0, -R0, UR43, RZ ;  /* 0x0000002b00007c10 */ /* 0x000fc8000fffe1ff */
[----:B------:R-:W-:Y:S01]  /*1790*/  ISETP.GE.AND P1, PT, R0, 0x1, PT ;  /* 0x000000010000780c */ /* 0x000fe20003f26270 */
[----:B------:R-:W-:Y:S01]  /*17a0*/  UIADD3 UR4, UR44, 0x18400, URZ ;  /* 0x000184002c047890 */ /* 0x000fe2000fffe03f */
[----:B------:R-:W-:Y:S01]  /*17b0*/  WARPGROUP.ARRIVE ;  /* 0x00000000000079c5 */ /* 0x000fe20000000000 */
[----:B------:R-:W-:Y:S02]  /*17c0*/  ULEA UR9, UR42, UR45, 0xa ;  /* 0x0000002d2a097291 */ /* 0x000fe4000f8e503f */
[----:B------:R-:W-:Y:S01]  /*17d0*/  USHF.R.U32.HI UR4, URZ, 0x4, UR4 ;  /* 0x000000043f047899 */ /* 0x000fe20008011604 */
[----:B------:R-:W-:Y:S01]  /*17e0*/  UMOV UR5, 0x40000040 ;  /* 0x4000004000057882 */ /* 0x000fe20000000000 */
[----:B------:R-:W-:Y:S02]  /*17f0*/  UMOV UR7, 0x40000040 ;  /* 0x4000004000077882 */ /* 0x000fe40000000000 */
[----:B------:R-:W-:-:S04]  /*1800*/  ULOP3.LUT UR4, UR4, 0x3fff, URZ, 0xc0, !UPT ;  /* 0x00003fff04047892 */ /* 0x000fc8000f8ec03f */
[----:B------:R-:W-:-:S03]  /*1810*/  ULOP3.LUT UR8, UR4, 0x10000, URZ, 0xfc, !UPT ;  /* 0x0001000004087892 */ /* 0x000fc6000f8efc3f */
[----:B------:R-:W-:Y:S01]  /*1820*/  UMOV UR4, UR9 ;  /* 0x0000000900047c82 */ /* 0x000fe20008000000 */
[----:B------:R-:W-:-:S07]  /*1830*/  ULEA UR10, UR42, UR8, 0xb ;  /* 0x000000082a0a7291 */ /* 0x000fce000f8e583f */
[----:B------:R-:W-:Y:S02]  /*1840*/  UMOV UR6, UR10 ;  /* 0x0000000a00067c82 */ /* 0x000fe40008000000 */
[----:B------:R-:W-:Y:S01]  /*1850*/  HGMMA.64x256x16.F32 R24, gdesc[UR4], RZ, !UPT, gsb0 ;  /* 0x03e00000041879f0 */ /* 0x000fe2000c0008ff */
[----:B------:R-:W-:Y:S02]  /*1860*/  UIADD3 UR4, UR9, 0x2, URZ ;  /* 0x0000000209047890 */ /* 0x000fe4000fffe03f */
[----:B------:R-:W-:Y:S01]  /*1870*/  UIADD3 UR6, UR10, 0x2, URZ ;  /* 0x000000020a067890 */ /* 0x000fe2000fffe03f */
[----:B------:R-:W-:Y:S01]  /*1880*/  UMOV UR5, 0x40000040 ;  /* 0x4000004000057882 */ /* 0x000fe20000000000 */
[----:B------:R-:W-:Y:S01]  /*1890*/  UMOV UR7, 0x40000040 ;  /* 0x4000004000077882 */ /* 0x000fe20000000000 */
[----:B------:R-:W-:Y:S02]  /*18a0*/  WARPGROUP.DEPBAR.LE gsb0, 0x0 ;  /* 0x00008000000079c5 */ /* 0x000fe40000010000 */
[----:B------:R-:W-:-:S15]  /*18b0*/  WARPGROUP.ARRIVE ;  /* 0x00000000000079c5 */ /* 0x000fde0000000000 */
[----:B------:R-:W-:-:S05]  /*18c0*/  NOP ;  /* 0x0000000000007918 */ /* 0x000fca0000000000 */
[----:B------:R-:W-:Y:S01]  /*18d0*/  HGMMA.64x256x16.F32 R24, gdesc[UR4], R24, gsb0 ;  /* 0x03e00000041879f0 */ /* 0x000fe20008000818 */
        /* <DEDUP_REMOVED lines=15> */
[----:B------:R-:W-:Y:S03]  /*19d0*/  HGMMA.64x256x16.F32 R24, gdesc[UR4], R24, gsb0 ;  /* 0x03e00000041879f0 */ /* 0x000fe60008000818 */
[----:B------:R-:W-:Y:S02]  /*19e0*/  WARPGROUP.DEPBAR.LE gsb0, 0x0 ;  /* 0x00008000000079c5 */ /* 0x000fe40000010000 */
[----:B------:R-:W-:Y:S05]  /*19f0*/  @!P1 BRA `(.L_x_24) ;  /* 0x0000000400149947 */ /* 0x000fea0003800000 */
[----:B------:R-:W-:Y:S02]  /*1a00*/  UIADD3 UR4, UR42, 0x1, URZ ;  /* 0x000000012a047890 */ /* 0x000fe4000fffe03f */
[----:B------:R-:W-:Y:S02]  /*1a10*/  UMOV UR10, UR42 ;  /* 0x0000002a000a7c82 */ /* 0x000fe40008000000 */
[----:B------:R-:W-:-:S04]  /*1a20*/  UISETP.NE.AND UP0, UPT, UR4, 0x4, UPT ;  /* 0x000000040400788c */ /* 0x000fc8000bf05270 */
[----:B------:R-:W-:Y:S02]  /*1a30*/  USEL UR5, URZ, 0x1, UP0 ;  /* 0x000000013f057887 */ /* 0x000fe40008000000 */
[----:B------:R-:W-:-:S04]  /*1a40*/  USEL UR9, UR4, URZ, UP0 ;  /* 0x0000003f04097287 */ /* 0x000fc80008000000 */
[----:B--2---:R-:W-:-:S08]  /*1a50*/  LOP3.LUT R5, R153, UR5, RZ, 0x3c, !PT ;  /* 0x0000000599057c12 */ /* 0x004fd0000f8e3cff */
.L_x_31:
[----:B--23--:R-:W-:Y:S05]  /*1a60*/  @!P0 BRA `(.L_x_25) ;  /* 0x0000000000048947 */ /* 0x00cfea0003800000 */
[----:B------:R-:W-:Y:S01]  /*1a70*/  BPT.TRAP 0x1 ;  /* 0x000000040000795c */ /* 0x000fe20000300000 */
.L_x_25:
[----:B------:R-:W-:Y:S01]  /*1a80*/  ULEA UR4, UR9, UR44, 0x3 ;  /* 0x0000002c09047291 */ /* 0x000fe2000f8e183f */
[----:B------:R-:W-:-:S08]  /*1a90*/  SHF.L.U32 R3, R5, 0x1f, RZ ;  /* 0x0000001f05037819 */ /* 0x000fd000000006ff */
[----:B------:R2:W3:Y:S01]  /*1aa0*/  SYNCS.PHASECHK.TRANS64.TRYWAIT P1, [UR4], R3 ;  /* 0x00000003ff0075a7 */ /* 0x0004e20008020144 */
[----:B------:R-:W-:Y:S05]  /*1ab0*/  @!P0 BRA `(.L_x_26) ;  /* 0x0000000000048947 */ /* 0x000fea0003800000 */
[----:B------:R-:W-:Y:S01]  /*1ac0*/  BPT.TRAP 0x1 ;  /* 0x000000040000795c */ /* 0x000fe20000300000 */
.L_x_26:
[----:B---3--:R-:W-:Y:S05]  /*1ad0*/  @P1 BRA `(.L_x_27) ;  /* 0x0000000000081947 */ /* 0x008fea0003800000 */
[----:B------:R-:W3:Y:S02]  /*1ae0*/  SYNCS.PHASECHK.TRANS64.TRYWAIT P1, [UR4], R3 ;  /* 0x00000003ff0075a7 */ /* 0x000ee40008020144 */
[----:B---3--:R-:W-:Y:S05]  /*1af0*/  @!P1 BRA `(.L_x_28) ;  /* 0x00000144009c9947 */ /* 0x008fea0003800000 */
.L_x_27:
[----:B------:R-:W-:Y:S01]  /*1b00*/  ULEA UR11, UR9, UR45, 0xa ;  /* 0x0000002d090b7291 */ /* 0x000fe2000f8e503f */
[----:B------:R-:W-:Y:S01]  /*1b10*/  WARPGROUP.ARRIVE ;  /* 0x00000000000079c5 */ /* 0x000fe20000000000 */
[----:B------:R-:W-:Y:S01]  /*1b20*/  ULEA UR12, UR9, UR8, 0xb ;  /* 0x00000008090c7291 */ /* 0x000fe2000f8e583f */
[----:B------:R-:W-:Y:S01]  /*1b30*/  UMOV UR5, 0x40000040 ;  /* 0x4000004000057882 */ /* 0x000fe20000000000 */
[----:B------:R-:W-:-:S03]  /*1b40*/  UMOV UR7, 0x40000040 ;  /* 0x4000004000077882 */ /* 0x000fc60000000000 */
[----:B------:R-:W-:Y:S02]  /*1b50*/  UMOV UR4, UR11 ;  /* 0x0000000b00047c82 */ /* 0x000fe40008000000 */
[----:B------:R-:W-:Y:S02]  /*1b60*/  UMOV UR6, UR12 ;  /* 0x0000000c00067c82 */ /* 0x000fe40008000000 */
[----:B------:R-:W-:Y:S01]  /*1b70*/  HGMMA.64x256x16.F32 R24, gdesc[UR4], R24, gsb0 ;  /* 0x03e00000041879f0 */ /* 0x000fe20008000818 */
[----:B------:R-:W-:Y:S02]  /*1b80*/  UIADD3 UR4, UR11, 0x2, URZ ;  /* 0x000000020b047890 */ /* 0x000fe4000fffe03f */
[----:B------:R-:W-:Y:S01]  /*1b90*/  UIADD3 UR6, UR12, 0x2, URZ ;  /* 0x000000020c067890 */ /* 0x000fe2000fffe03f */
[----:B------:R-:W-:Y:S01]  /*1ba0*/  UMOV UR5, 0x40000040 ;  /* 0x4000004000057882 */ /* 0x000fe20000000000 */
[----:B------:R-:W-:Y:S01]  /*1bb0*/  UMOV UR7, 0x40000040 ;  /* 0x4000004000077882 */ /* 0x000fe20000000000 */
[----:B------:R-:W-:-:S02]  /*1bc0*/  WARPGROUP.DEPBAR.LE gsb0, 0x0 ;  /* 0x00008000000079c5 */ /* 0x000fc40000010000 */
        /* <DEDUP_REMOVED lines=21> */
[----:B------:R-:W-:Y:S01]  /*1d20*/  BPT.TRAP 0x1 ;  /* 0x000000040000795c */ /* 0x000fe20000300000 */
.L_x_29:
[----:B------:R-:W-:Y:S01]  /*1d30*/  ULEA UR4, UR10, UR44, 0x3 ;  /* 0x0000002c0a047291 */ /* 0x000fe2000f8e183f */
[----:B------:R-:W-:-:S03]  /*1d40*/  ISETP.GT.U32.AND P1, PT, R22, 0x1, PT ;  /* 0x000000011600780c */ /* 0x000fc60003f24070 */
[----:B------:R-:W-:-:S04]  /*1d50*/  UIADD3 UR4, UR4, 0x20, URZ ;  /* 0x0000002004047890 */ /* 0x000fc8000fffe03f */
[----:B------:R-:W-:-:S09]  /*1d60*/  UPRMT UR4, URZ, 0x654, UR4 ;  /* 0x000006543f047896 */ /* 0x000fd20008000004 */
[----:B------:R-:W-:Y:S01]  /*1d70*/  SYNCS.ARRIVE.TRANS64.RED.A1T0 RZ, [UR4], RZ ;  /* 0x000000ffffff79a7 */ /* 0x000fe20008100404 */
[----:B------:R-:W-:Y:S05]  /*1d80*/  @P1 BRA `(.L_x_30) ;  /* 0x0000000000041947 */ /* 0x000fea0003800000 */
[----:B------:R-:W-:Y:S01]  /*1d90*/  BPT.TRAP 0x1 ;  /* 0x000000040000795c */ /* 0x000fe20000300000 */
.L_x_30:
[----:B------:R-:W-:Y:S01]  /*1da0*/  UIADD3 UR9, UR9, 0x1, URZ ;  /* 0x0000000109097890 */ /* 0x000fe2000fffe03f */
[C---:B------:R-:W-:Y:S01]  /*1db0*/  ISETP.GT.AND P1, PT, R0.reuse, 0x1, PT ;  /* 0x000000010000780c */ /* 0x040fe20003f24270 */
[----:B------:R-:W-:Y:S01]  /*1dc0*/  UIADD3 UR10, UR10, 0x1, URZ ;  /* 0x000000010a0a7890 */ /* 0x000fe2000fffe03f */
[----:B------:R-:W-:Y:S01]  /*1dd0*/  IADD3 R0, R0, -0x1, RZ ;  /* 0xffffffff00007810 */ /* 0x000fe20007ffe0ff */
[----:B------:R-:W-:Y:S02]  /*1de0*/  UISETP.NE.AND UP0, UPT, UR9, 0x4, UPT ;  /* 0x000000040900788c */ /* 0x000fe4000bf05270 */
[----:B------:R-:W-:Y:S02]  /*1df0*/  UISETP.NE.AND UP1, UPT, UR10, 0x4, UPT ;  /* 0x000000040a00788c */ /* 0x000fe4000bf25270 */
[----:B------:R-:W-:Y:S02]  /*1e00*/  USEL UR4, URZ, 0x1, UP0 ;  /* 0x000000013f047887 */ /* 0x000fe40008000000 */
[----:B------:R-:W-:-:S02]  /*1e10*/  USEL UR9, UR9, URZ, UP0 ;  /* 0x0000003f09097287 */ /* 0x000fc40008000000 */
[----:B------:R-:W-:Y:S02]  /*1e20*/  USEL UR10, UR10, URZ, UP1 ;  /* 0x0000003f0a0a7287 */ /* 0x000fe40008800000 */
[----:B------:R-:W-:Y:S01]  /*1e30*/  LOP3.LUT R5, R5, UR4, RZ, 0x3c, !PT ;  /* 0x0000000405057c12 */ /* 0x000fe2000f8e3cff */
[----:B------:R-:W-:Y:S09]  /*1e40*/  @P1 BRA `(.L_x_31) ;  /* 0xfffffffc00041947 */ /* 0x000ff2000383ffff */
.L_x_24:
[----:B------:R-:W4:Y:S02]  /*1e50*/  LDC R0, c[0x0][0x28c] ;  /* 0x0000a300ff007b82 */ /* 0x000f240000000800 */
[----:B----4-:R-:W-:-:S13]  /*1e60*/  ISETP.GE.AND P1, PT, R0, 0x1, PT ;  /* 0x000000010000780c */ /* 0x010fda0003f26270 */
[----:B------:R-:W-:Y:S05]  /*1e70*/  @!P1 BRA `(.L_x_32) ;  /* 0x0000000000349947 */ /* 0x000fea0003800000 */
[----:B------:R-:W-:Y:S05]  /*1e80*/  @!P0 BRA `(.L_x_33) ;  /* 0x0000000000048947 */ /* 0x000fea0003800000 */
[----:B------:R-:W-:Y:S01]  /*1e90*/  BPT.TRAP 0x1 ;  /* 0x000000040000795c */ /* 0x000fe20000300000 */
.L_x_33:
[----:B------:R-:W-:Y:S01]  /*1ea0*/  UISETP.LT.AND UP0, UPT, UR43, 0x1, UPT ;  /* 0x000000012b00788c */ /* 0x000fe2000bf01270 */
[----:B------:R-:W-:-:S03]  /*1eb0*/  ISETP.GT.U32.AND P0, PT, R22, 0x1, PT ;  /* 0x000000011600780c */ /* 0x000fc60003f04070 */
[----:B------:R-:W-:-:S04]  /*1ec0*/  USEL UR4, UR43, 0x1, UP0 ;  /* 0x000000012b047887 */ /* 0x000fc80008000000 */
[----:B------:R-:W-:-:S04]  /*1ed0*/  UIADD3 UR4, UR42, UR43, -UR4 ;  /* 0x0000002b2a047290 */ /* 0x000fc8000fffe804 */
[----:B------:R-:W-:-:S04]  /*1ee0*/  USHF.L.U32 UR4, UR4, 0x3, URZ ;  /* 0x0000000304047899 */ /* 0x000fc8000800063f */
[----:B------:R-:W-:-:S04]  /*1ef0*/  ULOP3.LUT UR4, UR4, 0x18, URZ, 0xc0, !UPT ;  /* 0x0000001804047892 */ /* 0x000fc8000f8ec03f */
[----:B------:R-:W-:-:S04]  /*1f00*/  UIADD3 UR4, UR44, 0x20, UR4 ;  /* 0x000000202c047890 */ /* 0x000fc8000fffe004 */
[----:B------:R-:W-:-:S09]  /*1f10*/  UPRMT UR4, URZ, 0x654, UR4 ;  /* 0x000006543f047896 */ /* 0x000fd20008000004 */
[----:B------:R-:W-:Y:S01]  /*1f20*/  SYNCS.ARRIVE.TRANS64.RED.A1T0 RZ, [UR4], RZ ;  /* 0x000000ffffff79a7 */ /* 0x000fe20008100404 */
[----:B------:R-:W-:Y:S05]  /*1f30*/  @P0 BRA `(.L_x_32) ;  /* 0x0000000000040947 */ /* 0x000fea0003800000 */
[----:B------:R-:W-:Y:S01]  /*1f40*/  BPT.TRAP 0x1 ;  /* 0x000000040000795c */ /* 0x000fe20000300000 */
.L_x_32:
[----:B------:R-:W-:Y:S01]  /*1f50*/  UIADD3 UR4, UR44, 0x200, URZ ;  /* 0x000002002c047890 */ /* 0x000fe2000fffe03f */
[----:B------:R-:W-:Y:S02]  /*1f60*/  R2UR UR54, R23 ;  /* 0x00000000173672ca */ /* 0x000fe400000e0000 */
[----:B------:R-:W-:Y:S01]  /*1f70*/  R2UR UR53, R157 ;  /* 0x000000009d3572ca */ /* 0x000fe200000e0000 */
[----:B------:R-:W-:-:S06]  /*1f80*/  ULOP3.LUT UP0, URZ, UR4, 0x1bf, URZ, 0xc0, !UPT ;  /* 0x000001bf043f7892 */ /* 0x000fcc000f80c03f */
[----:B------:R-:W-:-:S04]  /*1f90*/  PLOP3.LUT P0, PT, PT, PT, UP0, 0x80, 0x0 ;  /* 0x000000000000781c */ /* 0x000fc80003f0f008 */
[----:B------:R-:W-:Y:S02]  /*1fa0*/  USHF.L.U32 UR54, UR54, 0x7, URZ ;  /* 0x0000000736367899 */ /* 0x000fe4000800063f */
[----:B------:R-:W-:-:S07]  /*1fb0*/  USHF.L.U32 UR53, UR53, 0x8, URZ ;  /* 0x0000000835357899 */ /* 0x000fce000800063f */
[----:B------:R-:W-:Y:S05]  /*1fc0*/  @!P0 BRA `(.L_x_34) ;  /* 0x00000000007c8947 */ /* 0x000fea0003800000 */
[----:B------:R-:W-:Y:S01]  /*1fd0*/  MOV R23, 0x0 ;  /* 0x0000000000177802 */ /* 0x000fe20000000f00 */
[----:B------:R-:W-:Y:S01]  /*1fe0*/  ULDC.64 UR4, c[0x4][0x80] ;  /* 0x0100200000047ab9 */ /* 0x000fe20000000a00 */
[----:B------:R-:W-:Y:S01]  /*1ff0*/  ULDC.64 UR6, c[0x4][0x10] ;  /* 0x0100040000067ab9 */ /* 0x000fe20000000a00 */
[----:B--23--:R-:W-:Y:S01]  /*2000*/  MOV R4, UR4 ;  /* 0x0000000400047c02 */ /* 0x00cfe20008000f00 */
[----:B------:R2:W3:Y:S01]  /*2010*/  LDC.64 R14, c[0x4][R23] ;  /* 0x01000000170e7b82 */ /* 0x0004e20000000a00 */
[----:B------:R-:W-:Y:S01]  /*2020*/  IMAD.U32 R5, RZ, RZ, UR5 ;  /* 0x00000005ff057e24 */ /* 0x000fe2000f8e00ff */
[----:B------:R-:W-:Y:S01]  /*2030*/  ULDC.64 UR4, c[0x4][0x88] ;  /* 0x0100220000047ab9 */ /* 0x000fe20000000a00 */
[----:B------:R-:W-:Y:S02]  /*2040*/  MOV R10, UR6 ;  /* 0x00000006000a7c02 */ /* 0x000fe40008000f00 */
[----:B------:R-:W-:Y:S02]  /*2050*/  MOV R6, UR4 ;  /* 0x0000000400067c02 */ /* 0x000fe40008000f00 */
[----:B------:R-:W-:-:S02]  /*2060*/  MOV R7, UR5 ;  /* 0x0000000500077c02 */ /* 0x000fc40008000f00 */
[----:B------:R-:W-:Y:S02]  /*2070*/  MOV R11, UR7 ;  /* 0x00000007000b7c02 */ /* 0x000fe40008000f00 */
[----:B------:R-:W-:Y:S02]  /*2080*/  MOV R8, 0x70 ;  /* 0x0000007000087802 */ /* 0x000fe40000000f00 */
[----:B------:R-:W-:Y:S02]  /*2090*/  MOV R12, 0x1 ;  /* 0x00000001000c7802 */ /* 0x000fe40000000f00 */
[----:B--2---:R-:W-:-:S07]  /*20a0*/  MOV R13, RZ ;  /* 0x000000ff000d7202 */ /* 0x004fce0000000f00 */
[----:B------:R-:W-:-:S07]  /*20b0*/  LEPC R20, `(.L_x_35) ;  /* 0x000000001014794e */ /* 0x000fce0000000000 */
[----:B-1-3-5:R-:W-:Y:S05]  /*20c0*/  CALL.ABS.NOINC R14 ;  /* 0x000000000e007343 */ /* 0x02afea0003c00000 */
.L_x_35:
[----:B------:R1:W2:Y:S01]  /*20d0*/  LDC.64 R14, c[0x4][R23] ;  /* 0x01000000170e7b82 */ /* 0x0002a20000000a00 */
[----:B------:R-:W-:Y:S01]  /*20e0*/  ULDC.64 UR4, c[0x4][0x80] ;  /* 0x0100200000047ab9 */ /* 0x000fe20000000a00 */
[----:B------:R-:W-:Y:S01]  /*20f0*/  ULDC.64 UR6, c[0x4][0x10] ;  /* 0x0100040000067ab9 */ /* 0x000fe20000000a00 */
[----:B------:R-:W-:Y:S01]  /*2100*/  IMAD.U32 R4, RZ, RZ, UR4 ;  /* 0x00000004ff047e24 */ /* 0x000fe2000f8e00ff */
[----:B------:R-:W-:Y:S01]  /*2110*/  MOV R5, UR5 ;  /* 0x0000000500057c02 */ /* 0x000fe20008000f00 */
[----:B------:R-:W-:Y:S01]  /*2120*/  ULDC.64 UR4, c[0x4][0x88] ;  /* 0x0100220000047ab9 */ /* 0x000fe20000000a00 */
[----:B------:R-:W-:Y:S01]  /*2130*/  MOV R10, UR6 ;  /* 0x00000006000a7c02 */ /* 0x000fe20008000f00 */
[----:B------:R-:W-:Y:S01]  /*2140*/  IMAD.MOV.U32 R13, RZ, RZ, RZ ;  /* 0x000000ffff0d7224 */ /* 0x000fe200078e00ff */
[----:B------:R-:W-:Y:S02]  /*2150*/  MOV R6, UR4 ;  /* 0x0000000400067c02 */ /* 0x000fe40008000f00 */
[----:B------:R-:W-:-:S02]  /*2160*/  MOV R7, UR5 ;  /* 0x0000000500077c02 */ /* 0x000fc40008000f00 */
[----:B------:R-:W-:Y:S02]  /*2170*/  MOV R11, UR7 ;  /* 0x00000007000b7c02 */ /* 0x000fe40008000f00 */
[----:B------:R-:W-:Y:S02]  /*2180*/  MOV R8, 0x70 ;  /* 0x0000007000087802 */ /* 0x000fe40000000f00 */
[----:B-1----:R-:W-:-:S07]  /*2190*/  MOV R12, 0x1 ;  /* 0x00000001000c7802 */ /* 0x002fce0000000f00 */
[----:B------:R-:W-:-:S07]  /*21a0*/  LEPC R20, `(.L_x_34) ;  /* 0x000000001014794e */ /* 0x000fce0000000000 */
[----:B--2---:R-:W-:Y:S05]  /*21b0*/  CALL.ABS.NOINC R14 ;  /* 0x000000000e007343 */ /* 0x004fea0003c00000 */
.L_x_34:
[----:B------:R-:W-:Y:S02]  /*21c0*/  ULDC.64 UR4, c[0x0][0x590] ;  /* 0x0001640000047ab9 */ /* 0x000fe40000000a00 */
[----:B------:R-:W-:Y:S02]  /*21d0*/  MOV R176, UR4 ;  /* 0x0000000400b07c02 */ /* 0x000fe40008000f00 */
[----:B------:R-:W-:Y:S02]  /*21e0*/  MOV R177, UR5 ;  /* 0x0000000500b17c02 */ /* 0x000fe40008000f00 */
[----:B------:R-:W-:-:S04]  /*21f0*/  ISETP.NE.U32.AND P2, PT, R176, RZ, PT ;  /* 0x000000ffb000720c */ /* 0x000fc80003f45070 */
[----:B------:R-:W-:-:S13]  /*2200*/  ISETP.NE.AND.EX P2, PT, R177, RZ, PT, P2 ;  /* 0x000000ffb100720c */ /* 0x000fda0003f45320 */
[----:B------:R-:W-:Y:S05]  /*2210*/  @!P2 BRA `(.L_x_36) ;  /* 0x000000000034a947 */ /* 0x000fea0003800000 */
[----:B------:R-:W-:Y:S02]  /*2220*/  ULDC.64 UR4, c[0x0][0x588] ;  /* 0x0001620000047ab9 */ /* 0x000fe40000000a00 */
[----:B------:R-:W-:-:S04]  /*2230*/  ISETP.NE.U32.AND P0, PT, RZ, UR4, PT ;  /* 0x00000004ff007c0c */ /* 0x000fc8000bf05070 */
[----:B------:R-:W-:-:S13]  /*2240*/  ISETP.NE.AND.EX P0, PT, RZ, UR5, PT, P0 ;  /* 0x00000005ff007c0c */ /* 0x000fda000bf05300 */
[----:B------:R-:W-:Y:S05]  /*2250*/  @!P0 BRA `(.L_x_37) ;  /* 0x0000000000188947 */ /* 0x000fea0003800000 */
[----:B--23--:R-:W2:Y:S01]  /*2260*/  LDC.64 R4, c[0x0][0x588] ;  /* 0x00016200ff047b82 */ /* 0x00cea20000000a00 */
[----:B------:R-:W-:-:S04]  /*2270*/  IMAD R3, R176, UR55, RZ ;  /* 0x00000037b0037c24 */ /* 0x000fc8000f8e02ff */
[----:B--2---:R-:W-:-:S05]  /*2280*/  IMAD.WIDE R4, R3, 0x4, R4 ;  /* 0x0000000403047825 */ /* 0x004fca00078e0204 */
[----:B-----5:R4:W5:Y:S01]  /*2290*/  LDG.E R154, desc[UR48][R4.64] ;  /* 0x00000030049a7981 */ /* 0x020962000c1e1900 */
[----:B------:R-:W-:Y:S01]  /*22a0*/  MOV R152, 0x1 ;  /* 0x0000000100987802 */ /* 0x000fe20000000f00 */
[----:B------:R-:W-:Y:S06]  /*22b0*/  BRA `(.L_x_36) ;  /* 0x00000000000c7947 */ /* 0x000fec0003800000 */
.L_x_37:
[----:B------:R-:W-:Y:S01]  /*22c0*/  ULDC UR4, c[0x0][0x580] ;  /* 0x0001600000047ab9 */ /* 0x000fe20000000800 */
[----:B------:R-:W-:Y:S02]  /*22d0*/  MOV R152, 0x1 ;  /* 0x0000000100987802 */ /* 0x000fe40000000f00 */
[----:B-----5:R-:W-:-:S07]  /*22e0*/  MOV R154, UR4 ;  /* 0x00000004009a7c02 */ /* 0x020fce0008000f00 */
.L_x_36:
[----:B------:R-:W1:Y:S02]  /*22f0*/  LDC.64 R6, c[0x0][0x5b0] ;  /* 0x00016c00ff067b82 */ /* 0x000e640000000a00 */
[----:B-1----:R-:W-:-:S04]  /*2300*/  ISETP.NE.U32.AND P0, PT, R6, RZ, PT ;  /* 0x000000ff0600720c */ /* 0x002fc80003f05070 */
[----:B------:R-:W-:-:S13]  /*2310*/  ISETP.NE.AND.EX P0, PT, R7, RZ, PT, P0 ;  /* 0x000000ff0700720c */ /* 0x000fda0003f05300 */
[----:B------:R-:W-:Y:S05]  /*2320*/  @!P0 BRA `(.L_x_38) ;  /* 0x00000000002c8947 */ /* 0x000fea0003800000 */
[----:B------:R-:W-:Y:S02]  /*2330*/  ULDC.64 UR4, c[0x0][0x5a8] ;  /* 0x00016a0000047ab9 */ /* 0x000fe40000000a00 */
[----:B------:R-:W-:-:S04]  /*2340*/  ISETP.NE.U32.AND P0, PT, RZ, UR4, PT ;  /* 0x00000004ff007c0c */ /* 0x000fc8000bf05070 */
[----:B------:R-:W-:-:S13]  /*2350*/  ISETP.NE.AND.EX P0, PT, RZ, UR5, PT, P0 ;  /* 0x00000005ff007c0c */ /* 0x000fda000bf05300 */
[----:B------:R-:W-:Y:S05]  /*2360*/  @!P0 BRA `(.L_x_39) ;  /* 0x0000000000148947 */ /* 0x000fea0003800000 */
[----:B--234-:R-:W1:Y:S01]  /*2370*/  LDC.64 R4, c[0x0][0x5a8] ;  /* 0x00016a00ff047b82 */ /* 0x01ce620000000a00 */
[----:B------:R-:W-:-:S04]  /*2380*/  IMAD R3, R6, UR55, RZ ;  /* 0x0000003706037c24 */ /* 0x000fc8000f8e02ff */
[----:B-1----:R-:W-:-:S05]  /*2390*/  IMAD.WIDE R4, R3, 0x4, R4 ;  /* 0x0000000403047825 */ /* 0x002fca00078e0204 */
[----:B-----5:R1:W5:Y:S01]  /*23a0*/  LDG.E R155, desc[UR48][R4.64] ;  /* 0x00000030049b7981 */ /* 0x020362000c1e1900 */
[----:B------:R-:W-:Y:S05]  /*23b0*/  BRA `(.L_x_38) ;  /* 0x0000000000087947 */ /* 0x000fea0003800000 */
.L_x_39:
[----:B------:R-:W-:Y:S02]  /*23c0*/  ULDC UR4, c[0x0][0x5a0] ;  /* 0x0001680000047ab9 */ /* 0x000fe40000000800 */
[----:B-----5:R-:W-:-:S07]  /*23d0*/  MOV R155, UR4 ;  /* 0x00000004009b7c02 */ /* 0x020fce0008000f00 */
.L_x_38:
[----:B------:R-:W-:Y:S01]  /*23e0*/  ULDC.64 UR4, c[0x0][0x588] ;  /* 0x0001620000047ab9 */ /* 0x000fe20000000a00 */
[----:B------:R-:W-:Y:S01]  /*23f0*/  ISETP.NE.U32.AND P1, PT, R176, RZ, PT ;  /* 0x000000ffb000720c */ /* 0x000fe20003f25070 */
[----:B------:R-:W-:Y:S02]  /*2400*/  UISETP.NE.U32.AND UP0, UPT, UR4, URZ, UPT ;  /* 0x0000003f0400728c */ /* 0x000fe4000bf05070 */
[----:B------:R-:W-:Y:S02]  /*2410*/  ISETP.NE.U32.AND P3, PT, RZ, UR4, PT ;  /* 0x00000004ff007c0c */ /* 0x000fe4000bf65070 */
[----:B------:R-:W-:Y:S01]  /*2420*/  ISETP.NE.AND.EX P5, PT, R177, RZ, PT, P1 ;  /* 0x000000ffb100720c */ /* 0x000fe20003fa5310 */
[----:B------:R-:W-:Y:S02]  /*2430*/  UISETP.NE.AND.EX UP0, UPT, UR5, URZ, UPT, UP0 ;  /* 0x0000003f0500728c */ /* 0x000fe4000bf05300 */
[----:B------:R-:W-:Y:S02]  /*2440*/  ISETP.NE.AND.EX P3, PT, RZ, UR5, PT, P3 ;  /* 0x00000005ff007c0c */ /* 0x000fe4000bf65330 */
[----:B------:R-:W-:-:S02]  /*2450*/  PLOP3.LUT P0, PT, PT, PT, PT, 0x8, 0x0 ;  /* 0x000000000000781c */ /* 0x000fc40003f0e170 */
[----:B------:R-:W-:-:S04]  /*2460*/  PLOP3.LUT P4, PT, PT, PT, UP0, 0x80, 0x0 ;  /* 0x000000000000781c */ /* 0x000fc80003f8f008 */
[----:B------:R-:W-:-:S05]  /*2470*/  PLOP3.LUT P4, PT, P4, PT, PT, 0x8, 0x0 ;  /* 0x000000000000781c */ /* 0x000fca000278e170 */
[----:B------:R-:W-:Y:S08]  /*2480*/  @P3 BRA P5, `(.L_x_40) ;  /* 0x0000000000243947 */ /* 0x000ff00002800000 */
[----:B------:R-:W-:Y:S04]  /*2490*/  BSSY B0, `(.L_x_40) ;  /* 0x0000008000007945 */ /* 0x000fe80003800000 */
[----:B------:R-:W-:Y:S05]  /*24a0*/  @!P2 BRA `(.L_x_41) ;  /* 0x000000000014a947 */ /* 0x000fea0003800000 */
[----:B------:R-:W-:Y:S02]  /*24b0*/  LOP3.LUT P3, RZ, R152, 0xff, RZ, 0xc0, !PT ;  /* 0x000000ff98ff7812 */ /* 0x000fe4000786c0ff */
[----:B------:R-:W-:-:S11]  /*24c0*/  PLOP3.LUT P0, PT, P4, PT, PT, 0x80, 0x0 ;  /* 0x000000000000781c */ /* 0x000fd6000270f070 */
[----:B------:R-:W-:Y:S05]  /*24d0*/  @!P3 BRA `(.L_x_42) ;  /* 0x00000000000cb947 */ /* 0x000fea0003800000 */
[----:B-----5:R-:W-:Y:S01]  /*24e0*/  FSETP.EQ.AND P0, PT, R154, RZ, PT ;  /* 0x000000ff9a00720b */ /* 0x020fe20003f02000 */
[----:B------:R-:W-:-:S12]  /*24f0*/  BRA `(.L_x_42) ;  /* 0x0000000000047947 */ /* 0x000fd80003800000 */
.L_x_41:
[----:B-----5:R-:W-:-:S13]  /*2500*/  FSETP.EQ.AND P0, PT, R154, RZ, PT ;  /* 0x000000ff9a00720b */ /* 0x020fda0003f02000 */
.L_x_42:
[----:B------:R-:W-:Y:S05]  /*2510*/  BSYNC B0 ;  /* 0x0000000000007941 */ /* 0x000fea0003800000 */
.L_x_40:
[----:B------:R-:W-:Y:S04]  /*2520*/  BSSY B0, `(.L_x_43) ;  /* 0x0000007000007945 */ /* 0x000fe80003800000 */
[----:B------:R-:W-:Y:S05]  /*2530*/  @!P2 BRA `(.L_x_44) ;  /* 0x000000000010a947 */ /* 0x000fea0003800000 */
[----:B------:R-:W-:-:S13]  /*2540*/  LOP3.LUT P2, RZ, R152, 0xff, RZ, 0xc0, !PT ;  /* 0x000000ff98ff7812 */ /* 0x000fda000784c0ff */
[----:B------:R-:W-:Y:S05]  /*2550*/  @!P2 BRA `(.L_x_45) ;  /* 0x00000000000ca947 */ /* 0x000fea0003800000 */
[----:B-----5:R-:W-:Y:S01]  /*2560*/  FSETP.EQ.AND P4, PT, R154, RZ, PT ;  /* 0x000000ff9a00720b */ /* 0x020fe20003f82000 */
[----:B------:R-:W-:-:S12]  /*2570*/  BRA `(.L_x_45) ;  /* 0x0000000000047947 */ /* 0x000fd80003800000 */
.L_x_44:
[----:B-----5:R-:W-:-:S13]  /*2580*/  FSETP.EQ.AND P4, PT, R154, RZ, PT ;  /* 0x000000ff9a00720b */ /* 0x020fda0003f82000 */
.L_x_45:
[----:B------:R-:W-:Y:S05]  /*2590*/  BSYNC B0 ;  /* 0x0000000000007941 */ /* 0x000fea0003800000 */
.L_x_43:
[----:B------:R-:W-:Y:S01]  /*25a0*/  BSSY B0, `(.L_x_46) ;  /* 0x0000024000007945 */ /* 0x000fe20003800000 */
[----:B------:R-:W-:Y:S02]  /*25b0*/  MOV R0, RZ ;  /* 0x000000ff00007202 */ /* 0x000fe40000000f00 */
[----:B------:R-:W-:Y:S02]  /*25c0*/  CS2R R10, SRZ ;  /* 0x00000000000a7805 */ /* 0x000fe4000001ff00 */
[----:B------:R-:W-:Y:S02]  /*25d0*/  CS2R R8, SRZ ;  /* 0x0000000000087805 */ /* 0x000fe4000001ff00 */
[----:B------:R-:W-:Y:S02]  /*25e0*/  CS2R R6, SRZ ;  /* 0x0000000000067805 */ /* 0x000fe4000001ff00 */
[----:B-1234-:R-:W-:Y:S01]  /*25f0*/  CS2R R4, SRZ ;  /* 0x0000000000047805 */ /* 0x01efe2000001ff00 */
[----:B------:R-:W-:Y:S06]  /*2600*/  @P0 BRA `(.L_x_47) ;  /* 0x0000000000740947 */ /* 0x000fec0003800000 */
[----:B------:R-:W-:-:S13]  /*2610*/  ISETP.NE.AND P2, PT, R171, 0x3, PT ;  /* 0x00000003ab00780c */ /* 0x000fda0003f45270 */
[----:B------:R-:W-:Y:S05]  /*2620*/  @!P2 BRA `(.L_x_48) ;  /* 0x000000000004a947 */ /* 0x000fea0003800000 */
[----:B------:R-:W-:Y:S01]  /*2630*/  BPT.TRAP 0x1 ;  /* 0x000000040000795c */ /* 0x000fe20000300000 */
.L_x_48:
[----:B------:R-:W-:Y:S01]  /*2640*/  SHF.L.U32 R3, RZ, 0x1f, RZ ;  /* 0x0000001fff037819 */ /* 0x000fe200000006ff */
[----:B------:R-:W-:Y:S01]  /*2650*/  IMAD.MOV.U32 R0, RZ, RZ, 0x1 ;  /* 0x00000001ff007424 */ /* 0x000fe200078e00ff */
[----:B------:R-:W-:Y:S02]  /*2660*/  MOV R11, RZ ;  /* 0x000000ff000b7202 */ /* 0x000fe40000000f00 */
[----:B------:R-:W1:Y:S02]  /*2670*/  SYNCS.PHASECHK.TRANS64.TRYWAIT P2, [UR44+0x40], R3 ;  /* 0x00004003ff0075a7 */ /* 0x000e64000804016c */
[----:B-1----:R-:W-:Y:S05]  /*2680*/  @!P2 BRA `(.L_x_49) ;  /* 0x0000013800d0a947 */ /* 0x002fea0003800000 */
.L_x_227:
[----:B------:R-:W-:Y:S02]  /*2690*/  MOV R10, RZ ;  /* 0x000000ff000a7202 */ /* 0x000fe40000000f00 */
[----:B------:R-:W-:Y:S02]  /*26a0*/  CS2R R8, SRZ ;  /* 0x0000000000087805 */ /* 0x000fe4000001ff00 */
[----:B------:R-:W-:Y:S02]  /*26b0*/  CS2R R6, SRZ ;  /* 0x0000000000067805 */ /* 0x000fe4000001ff00 */
[----:B-1----:R-:W-:Y:S01]  /*26c0*/  CS2R R4, SRZ ;  /* 0x0000000000047805 */ /* 0x002fe2000001ff00 */
[----:B------:R-:W-:Y:S06]  /*26d0*/  @P4 BRA `(.L_x_47) ;  /* 0x0000000000404947 */ /* 0x000fec0003800000 */
[C---:B------:R-:W-:Y:S01]  /*26e0*/  SHF.L.U32 R3, R18.reuse, 0x4, RZ ;  /* 0x0000000412037819 */ /* 0x040fe200000006ff */
[----:B------:R-:W-:Y:S05]  /*26f0*/  WARPSYNC.ALL ;  /* 0x0000000000007948 */ /* 0x000fea0003800000 */
[----:B------:R-:W-:Y:S02]  /*2700*/  SHF.L.U32 R4, R18, 0x5, RZ ;  /* 0x0000000512047819 */ /* 0x000fe400000006ff */
[----:B------:R-:W-:Y:S02]  /*2710*/  SHF.R.U32.HI R6, RZ, 0x1, R18 ;  /* 0x00000001ff067819 */ /* 0x000fe40000011612 */
[----:B------:R-:W-:-:S02]  /*2720*/  LOP3.LUT R3, R3, 0xe00, RZ, 0xc0, !PT ;  /* 0x00000e0003037812 */ /* 0x000fc400078ec0ff */
[----:B------:R-:W-:Y:S02]  /*2730*/  LOP3.LUT R5, R4, 0xc0, RZ, 0xc0, !PT ;  /* 0x000000c004057812 */ /* 0x000fe400078ec0ff */
[----:B------:R-:W-:Y:S02]  /*2740*/  SHF.L.U32 R8, R18, 0x2, RZ ;  /* 0x0000000212087819 */ /* 0x000fe400000006ff */
[----:B------:R-:W-:Y:S02]  /*2750*/  LOP3.LUT R3, R3, 0x20, R4, 0xf8, !PT ;  /* 0x0000002003037812 */ /* 0x000fe400078ef804 */
[----:B------:R-:W-:Y:S02]  /*2760*/  LOP3.LUT R5, R5, 0x8, R6, 0xf8, !PT ;  /* 0x0000000805057812 */ /* 0x000fe400078ef806 */
[----:B------:R-:W-:Y:S02]  /*2770*/  LOP3.LUT R3, R3, 0x100, R4, 0xf8, !PT ;  /* 0x0000010003037812 */ /* 0x000fe400078ef804 */
[----:B------:R-:W-:-:S04]  /*2780*/  LOP3.LUT R8, R5, 0x18, R8, 0x78, !PT ;  /* 0x0000001805087812 */ /* 0x000fc800078e7808 */
[----:B------:R-:W-:-:S04]  /*2790*/  LOP3.LUT R3, R3, R8, RZ, 0xfc, !PT ;  /* 0x0000000803037212 */ /* 0x000fc800078efcff */
[----:B------:R-:W-:-:S04]  /*27a0*/  LEA R3, R3, UR44, 0x1 ;  /* 0x0000002c03037c11 */ /* 0x000fc8000f8e08ff */
[----:B------:R-:W-:Y:S01]  /*27b0*/  LEA R8, R156, R3, 0x1 ;  /* 0x000000039c087211 */ /* 0x000fe200078e08ff */
[----:B------:R1:W2:Y:S05]  /*27c0*/  LDSM.16.M88.4 R4, [R3+0x200] ;  /* 0x000200000304783b */ /* 0x0002aa0000000200 */
[----:B------:R-:W3:Y:S02]  /*27d0*/  LDSM.16.M88.4 R8, [R8+0x200] ;  /* 0x000200000808783b */ /* 0x000ee40000000200 */
.L_x_47:
[----:B------:R-:W-:Y:S05]  /*27e0*/  BSYNC B0 ;  /* 0x0000000000007941 */ /* 0x000fea0003800000 */
.L_x_46:
[----:B-12---:R-:W-:Y:S02]  /*27f0*/  HADD2.F32 R3, -RZ, R5.H0_H0 ;  /* 0x20000005ff037230 */ /* 0x006fe40000004100 */
[C---:B-----5:R-:W-:Y:S01]  /*2800*/  FMUL R13, R155.reuse, R26 ;  /* 0x0000001a9b0d7220 */ /* 0x060fe20000400000 */
[----:B------:R-:W-:Y:S01]  /*2810*/  IMAD.MOV.U32 R20, RZ, RZ, 0x3aae005b ;  /* 0x3aae005bff147424 */ /* 0x000fe200078e00ff */
[----:B------:R-:W-:Y:S01]  /*2820*/  MOV R21, 0x3c09919f ;  /* 0x3c09919f00157802 */ /* 0x000fe20000000f00 */
[C---:B------:R-:W-:Y:S01]  /*2830*/  FMUL R163, R155.reuse, R27 ;  /* 0x0000001b9ba37220 */ /* 0x040fe20000400000 */
[----:B------:R-:W-:Y:S01]  /*2840*/  FFMA R12, R154, R3, R13 ;  /* 0x000000039a0c7223 */ /* 0x000fe2000000000d */
[----:B------:R-:W-:Y:S01]  /*2850*/  MOV R3, 0x38eb4c3a ;  /* 0x38eb4c3a00037802 */ /* 0x000fe20000000f00 */
[----:B------:R-:W-:Y:S01]  /*2860*/  HADD2.F32 R27, -RZ, R6.H0_H0 ;  /* 0x20000006ff1b7230 */ /* 0x000fe20000004100 */
[----:B------:R-:W-:Y:S01]  /*2870*/  MOV R23, 0x3d24d99a ;  /* 0x3d24d99a00177802 */ /* 0x000fe20000000f00 */
[----:B------:R-:W-:Y:S01]  /*2880*/  FMUL R164, R12, 0.70710676908493041992 ;  /* 0x3f3504f30ca47820 */ /* 0x000fe20000400000 */
[----:B------:R-:W-:Y:S01]  /*2890*/  MOV R157, 0x3e235519 ;  /* 0x3e235519009d7802 */ /* 0x000fe20000000f00 */
[C---:B------:R-:W-:Y:S01]  /*28a0*/  FMUL R28, R155.reuse, R28 ;  /* 0x0000001c9b1c7220 */ /* 0x040fe20000400000 */
[----:B------:R-:W-:Y:S01]  /*28b0*/  MOV R158, 0x3f69b4f9 ;  /* 0x3f69b4f9009e7802 */ /* 0x000fe20000000f00 */
[C---:B------:R-:W-:Y:S01]  /*28c0*/  FMUL R13, R164.reuse, R164 ;  /* 0x000000a4a40d7220 */ /* 0x040fe20000400000 */
[C---:B------:R-:W-:Y:S01]  /*28d0*/  FSETP.GE.AND P2, PT, |R164|.reuse, 1.0029599666595458984, PT ;  /* 0x3f8060fea400780b */ /* 0x040fe20003f46200 */
[C---:B------:R-:W-:Y:S01]  /*28e0*/  FMUL R167, R155.reuse, R30 ;  /* 0x0000001e9ba77220 */ /* 0x040fe20000400000 */
[C---:B------:R-:W-:Y:S01]  /*28f0*/  FMUL R32, R155.reuse, R32 ;  /* 0x000000209b207220 */ /* 0x040fe20000400000 */
[C---:B------:R-:W-:Y:S01]  /*2900*/  FMUL R34, R155.reuse, R34 ;  /* 0x000000229b227220 */ /* 0x040fe20000400000 */
[----:B------:R-:W-:Y:S01]  /*2910*/  FSEL R13, |R164|, R13, P2 ;  /* 0x0000000da40d7208 */ /* 0x000fe20001000200 */
[----:B------:R-:W-:Y:S01]  /*2920*/  FMUL R38, R155, R38 ;  /* 0x000000269b267220 */ /* 0x000fe20000400000 */
[----:B------:R-:W-:Y:S01]  /*2930*/  FSEL R14, R3, 8.4834944573231041431e-05, P2 ;  /* 0x38b1e96a030e7808 */ /* 0x000fe20001000000 */
[----:B------:R-:W-:Y:S01]  /*2940*/  FMUL R12, R12, 0.5 ;  /* 0x3f0000000c0c7820 */ /* 0x000fe20000400000 */
[----:B------:R-:W-:-:S02]  /*2950*/  FSEL R26, -R20, -0.00082130916416645050049, P2 ;  /* 0xba574d20141a7808 */ /* 0x000fc40001000100 */
[----:B------:R-:W-:Y:S02]  /*2960*/  FSEL R15, R21, 0.0052134888246655464172, P2 ;  /* 0x3baad5ea150f7808 */ /* 0x000fe40001000000 */
[----:B------:R-:W-:Y:S01]  /*2970*/  FSEL R159, -R23, -0.026868773624300956726, P2 ;  /* 0xbcdc1be7179f7808 */ /* 0x000fe20001000100 */
[C---:B------:R-:W-:Y:S01]  /*2980*/  FFMA R14, R13.reuse, R14, R26 ;  /* 0x0000000e0d0e7223 */ /* 0x040fe2000000001a */
[----:B------:R-:W-:Y:S02]  /*2990*/  FSEL R161, R158, -0.37612664699554443359, P2 ;  /* 0xbec093ac9ea17808 */ /* 0x000fe40001000000 */
[----:B------:R-:W-:Y:S01]  /*29a0*/  FSEL R26, -|R164|, R164, P2 ;  /* 0x000000a4a41a7208 */ /* 0x000fe20001000300 */
[----:B------:R-:W-:Y:S01]  /*29b0*/  FFMA R14, R13, R14, R15 ;  /* 0x0000000e0d0e7223 */ /* 0x000fe2000000000f */
[----:B------:R-:W-:-:S03]  /*29c0*/  FSEL R15, R157, 0.11284004896879196167, P2 ;  /* 0x3de718af9d0f7808 */ /* 0x000fc60001000000 */
[----:B------:R-:W-:Y:S01]  /*29d0*/  FFMA R14, R13, R14, R159 ;  /* 0x0000000e0d0e7223 */ /* 0x000fe2000000009f */
[----:B------:R-:W-:-:S03]  /*29e0*/  MOV R159, 0x3f210a14 ;  /* 0x3f210a14009f7802 */ /* 0x000fc60000000f00 */
[----:B------:R-:W-:Y:S01]  /*29f0*/  FFMA R14, R13, R14, R15 ;  /* 0x0000000e0d0e7223 */ /* 0x000fe2000000000f */
[----:B------:R-:W-:-:S03]  /*2a00*/  FSEL R15, R159, 0.12837915122509002686, P2 ;  /* 0x3e0375d39f0f7808 */ /* 0x000fc60001000000 */
[----:B------:R-:W-:Y:S01]  /*2a10*/  FFMA R14, R13, R14, R161 ;  /* 0x0000000e0d0e7223 */ /* 0x000fe200000000a1 */
[----:B------:R-:W-:-:S03]  /*2a20*/  HADD2.F32 R161, -RZ, R6.H1_H1 ;  /* 0x30000006ffa17230 */ /* 0x000fc60000004100 */
[----:B------:R-:W-:Y:S01]  /*2a30*/  FFMA R13, R13, R14, R15 ;  /* 0x0000000e0d0d7223 */ /* 0x000fe2000000000f */
[----:B------:R-:W-:-:S03]  /*2a40*/  HADD2.F32 R15, -RZ, R5.H1_H1 ;  /* 0x30000005ff0f7230 */ /* 0x000fc60000004100 */
[----:B------:R-:W-:Y:S01]  /*2a50*/  FFMA R13, R13, R26, R26 ;  /* 0x0000001a0d0d7223 */ /* 0x000fe2000000001a */
[----:B------:R-:W-:Y:S01]  /*2a60*/  FMUL R26, R155, R29 ;  /* 0x0000001d9b1a7220 */ /* 0x000fe20000400000 */
[C---:B------:R-:W-:Y:S01]  /*2a70*/  FFMA R14, R154.reuse, R15, R163 ;  /* 0x0000000f9a0e7223 */ /* 0x040fe200000000a3 */
[C---:B------:R-:W-:Y:S01]  /*2a80*/  FFMA R15, R154.reuse, R27, R28 ;  /* 0x0000001b9a0f7223 */ /* 0x040fe2000000001c */
[----:B------:R-:W1:Y:S01]  /*2a90*/  @P2 MUFU.EX2 R160, R13 ;  /* 0x0000000d00a02308 */ /* 0x000e620000000800 */
[----:B------:R-:W-:Y:S01]  /*2aa0*/  FFMA R26, R154, R161, R26 ;  /* 0x000000a19a1a7223 */ /* 0x000fe2000000001a */
[----:B------:R-:W-:Y:S01]  /*2ab0*/  FMUL R162, R14, 0.70710676908493041992 ;  /* 0x3f3504f30ea27820 */ /* 0x000fe20000400000 */
[----:B------:R-:W-:Y:S02]  /*2ac0*/  FMUL R161, R15, 0.70710676908493041992 ;  /* 0x3f3504f30fa17820 */ /* 0x000fe40000400000 */
[----:B------:R-:W-:Y:S01]  /*2ad0*/  FMUL R28, R26, 0.70710676908493041992 ;  /* 0x3f3504f31a1c7820 */ /* 0x000fe20000400000 */
[----:B------:R-:W-:Y:S01]  /*2ae0*/  FMUL R27, R162, R162 ;  /* 0x000000a2a21b7220 */ /* 0x000fe20000400000 */
[C---:B------:R-:W-:Y:S01]  /*2af0*/  FMUL R166, R161.reuse, R161 ;  /* 0x000000a1a1a67220 */ /* 0x040fe20000400000 */
[C---:B------:R-:W-:Y:S01]  /*2b00*/  FSETP.GE.AND P3, PT, |R161|.reuse, 1.0029599666595458984, PT ;  /* 0x3f8060fea100780b */ /* 0x040fe20003f66200 */
[C---:B------:R-:W-:Y:S01]  /*2b10*/  FMUL R29, R28.reuse, R28 ;  /* 0x0000001c1c1d7220 */ /* 0x040fe20000400000 */
[----:B------:R-:W-:Y:S01]  /*2b20*/  FSETP.GE.AND P5, PT, |R28|, 1.0029599666595458984, PT ;  /* 0x3f8060fe1c00780b */ /* 0x000fe20003fa6200 */
[----:B------:R-:W-:Y:S01]  /*2b30*/  FMUL R26, R26, 0.5 ;  /* 0x3f0000001a1a7820 */ /* 0x000fe20000400000 */
[----:B------:R-:W-:-:S02]  /*2b40*/  FSEL R163, |R161|, R166, P3 ;  /* 0x000000a6a1a37208 */ /* 0x000fc40001800200 */
[C---:B------:R-:W-:Y:S02]  /*2b50*/  FSEL R166, R3.reuse, 8.4834944573231041431e-05, P3 ;  /* 0x38b1e96a03a67808 */ /* 0x040fe40001800000 */
[----:B------:R-:W-:Y:S01]  /*2b60*/  FSEL R168, -R20, -0.00082130916416645050049, P3 ;  /* 0xba574d2014a87808 */ /* 0x000fe20001800100 */
[----:B-1----:R-:W-:Y:S01]  /*2b70*/  @P2 FADD R160, -R160, 1 ;  /* 0x3f800000a0a02421 */ /* 0x002fe20000000100 */
[----:B------:R-:W-:Y:S02]  /*2b80*/  FSEL R165, |R28|, R29, P5 ;  /* 0x0000001d1ca57208 */ /* 0x000fe40002800200 */
[----:B------:R-:W-:Y:S01]  /*2b90*/  FSEL R174, R3, 8.4834944573231041431e-05, P5 ;  /* 0x38b1e96a03ae7808 */ /* 0x000fe20002800000 */
[----:B------:R-:W-:Y:S01]  /*2ba0*/  FFMA R168, R163, R166, R168 ;  /* 0x000000a6a3a87223 */ /* 0x000fe200000000a8 */
[----:B------:R-:W-:Y:S02]  /*2bb0*/  @P2 LOP3.LUT R13, R160, 0x80000000, R164, 0xb8, !PT ;  /* 0x80000000a00d2812 */ /* 0x000fe400078eb8a4 */
[----:B------:R-:W-:-:S02]  /*2bc0*/  FSETP.GE.AND P2, PT, |R162|, 1.0029599666595458984, PT ;  /* 0x3f8060fea200780b */ /* 0x000fc40003f46200 */
[----:B------:R-:W-:Y:S01]  /*2bd0*/  FSEL R178, -R20, -0.00082130916416645050049, P5 ;  /* 0xba574d2014b27808 */ /* 0x000fe20002800100 */
[----:B------:R-:W-:Y:S01]  /*2be0*/  FADD R13, R13, 1 ;  /* 0x3f8000000d0d7421 */ /* 0x000fe20000000000 */
[----:B------:R-:W-:Y:S02]  /*2bf0*/  FSEL R27, |R162|, R27, P2 ;  /* 0x0000001ba21b7208 */ /* 0x000fe40001000200 */
[----:B------:R-:W-:Y:S01]  /*2c00*/  FSEL R160, R3, 8.4834944573231041431e-05, P2 ;  /* 0x38b1e96a03a07808 */ /* 0x000fe20001000000 */
[----:B------:R-:W-:Y:S01]  /*2c10*/  FFMA R174, R165, R174, R178 ;  /* 0x000000aea5ae7223 */ /* 0x000fe200000000b2 */
[----:B------:R-:W-:Y:S02]  /*2c20*/  FSEL R164, -R20, -0.00082130916416645050049, P2 ;  /* 0xba574d2014a47808 */ /* 0x000fe40001000100 */
[----:B------:R-:W-:Y:S02]  /*2c30*/  FSEL R172, R21, 0.0052134888246655464172, P3 ;  /* 0x3baad5ea15ac7808 */ /* 0x000fe40001800000 */
[----:B------:R-:W-:Y:S01]  /*2c40*/  FSEL R166, -R23, -0.026868773624300956726, P2 ;  /* 0xbcdc1be717a67808 */ /* 0x000fe20001000100 */
[----:B------:R-:W-:Y:S01]  /*2c50*/  FFMA R160, R27, R160, R164 ;  /* 0x000000a01ba07223 */ /* 0x000fe200000000a4 */
[----:B------:R-:W-:Y:S01]  /*2c60*/  FSEL R164, R21, 0.0052134888246655464172, P2 ;  /* 0x3baad5ea15a47808 */ /* 0x000fe20001000000 */
[----:B------:R-:W-:Y:S01]  /*2c70*/  FFMA R168, R163, R168, R172 ;  /* 0x000000a8a3a87223 */ /* 0x000fe200000000ac */
[----:B------:R-:W-:-:S02]  /*2c80*/  FSEL R180, R21, 0.0052134888246655464172, P5 ;  /* 0x3baad5ea15b47808 */ /* 0x000fc40002800000 */
[----:B------:R-:W-:Y:S01]  /*2c90*/  FSEL R172, -R23, -0.026868773624300956726, P3 ;  /* 0xbcdc1be717ac7808 */ /* 0x000fe20001800100 */
[----:B------:R-:W-:Y:S01]  /*2ca0*/  FFMA R160, R27, R160, R164 ;  /* 0x000000a01ba07223 */ /* 0x000fe200000000a4 */
[----:B------:R-:W-:Y:S01]  /*2cb0*/  FSEL R164, R157, 0.11284004896879196167, P2 ;  /* 0x3de718af9da47808 */ /* 0x000fe20001000000 */
[----:B------:R-:W-:Y:S01]  /*2cc0*/  FFMA R180, R165, R174, R180 ;  /* 0x000000aea5b47223 */ /* 0x000fe200000000b4 */
[----:B------:R-:W-:Y:S01]  /*2cd0*/  FSEL R174, R157, 0.11284004896879196167, P3 ;  /* 0x3de718af9dae7808 */ /* 0x000fe20001800000 */
[----:B------:R-:W-:Y:S01]  /*2ce0*/  FFMA R160, R27, R160, R166 ;  /* 0x000000a01ba07223 */ /* 0x000fe200000000a6 */
[C---:B------:R-:W-:Y:S01]  /*2cf0*/  FSEL R166, R158.reuse, -0.37612664699554443359, P2 ;  /* 0xbec093ac9ea67808 */ /* 0x040fe20001000000 */
[----:B------:R-:W-:Y:S01]  /*2d00*/  FFMA R168, R163, R168, R172 ;  /* 0x000000a8a3a87223 */ /* 0x000fe200000000ac */
[----:B------:R-:W-:Y:S01]  /*2d10*/  FSEL R178, -R23, -0.026868773624300956726, P5 ;  /* 0xbcdc1be717b27808 */ /* 0x000fe20002800100 */
[----:B------:R-:W-:Y:S01]  /*2d20*/  FFMA R160, R27, R160, R164 ;  /* 0x000000a01ba07223 */ /* 0x000fe200000000a4 */
[----:B------:R-:W-:Y:S01]  /*2d30*/  FSEL R164, R159, 0.12837915122509002686, P2 ;  /* 0x3e0375d39fa47808 */ /* 0x000fe20001000000 */
[----:B------:R-:W-:Y:S01]  /*2d40*/  FFMA R168, R163, R168, R174 ;  /* 0x000000a8a3a87223 */ /* 0x000fe200000000ae */
[----:B------:R-:W-:Y:S01]  /*2d50*/  FSEL R172, R157, 0.11284004896879196167, P5 ;  /* 0x3de718af9dac7808 */ /* 0x000fe20002800000 */
[----:B------:R-:W-:Y:S01]  /*2d60*/  FFMA R160, R27, R160, R166 ;  /* 0x000000a01ba07223 */ /* 0x000fe200000000a6 */
[----:B------:R-:W-:Y:S01]  /*2d70*/  FSEL R166, R158, -0.37612664699554443359, P3 ;  /* 0xbec093ac9ea67808 */ /* 0x000fe20001800000 */
[----:B------:R-:W-:Y:S01]  /*2d80*/  FFMA R178, R165, R180, R178 ;  /* 0x000000b4a5b27223 */ /* 0x000fe200000000b2 */
[----:B------:R-:W-:Y:S01]  /*2d90*/  FSEL R29, -|R162|, R162, P2 ;  /* 0x000000a2a21d7208 */ /* 0x000fe20001000300 */
[----:B------:R-:W-:Y:S01]  /*2da0*/  FFMA R160, R27, R160, R164 ;  /* 0x000000a01ba07223 */ /* 0x000fe200000000a4 */
[----:B------:R-:W-:Y:S01]  /*2db0*/  FSEL R164, R159, 0.12837915122509002686, P3 ;  /* 0x3e0375d39fa47808 */ /* 0x000fe20001800000 */
[----:B------:R-:W-:Y:S01]  /*2dc0*/  FFMA R166, R163, R168, R166 ;  /* 0x000000a8a3a67223 */ /* 0x000fe200000000a6 */
[----:B------:R-:W-:Y:S01]  /*2dd0*/  FSEL R168, R158, -0.37612664699554443359, P5 ;  /* 0xbec093ac9ea87808 */ /* 0x000fe20002800000 */
[----:B------:R-:W-:Y:S01]  /*2de0*/  FFMA R172, R165, R178, R172 ;  /* 0x000000b2a5ac7223 */ /* 0x000fe200000000ac */
[----:B------:R-:W-:Y:S01]  /*2df0*/  FFMA R160, R160, R29, R29 ;  /* 0x0000001da0a07223 */ /* 0x000fe2000000001d */
[----:B------:R-:W-:Y:S01]  /*2e00*/  FSEL R29, -|R161|, R161, P3 ;  /* 0x000000a1a11d7208 */ /* 0x000fe20001800300 */
[----:B------:R-:W-:Y:S01]  /*2e10*/  FFMA R164, R163, R166, R164 ;  /* 0x000000a6a3a47223 */ /* 0x000fe200000000a4 */
[----:B------:R-:W-:Y:S01]  /*2e20*/  FSEL R27, R159, 0.12837915122509002686, P5 ;  /* 0x3e0375d39f1b7808 */ /* 0x000fe20002800000 */
[C---:B------:R-:W-:Y:S01]  /*2e30*/  FFMA R168, R165.reuse, R172, R168 ;  /* 0x000000aca5a87223 */ /* 0x040fe200000000a8 */
[----:B------:R-:W1:Y:S01]  /*2e40*/  @P2 MUFU.EX2 R166, R160 ;  /* 0x000000a000a62308 */ /* 0x000e620000000800 */
[----:B------:R-:W-:Y:S01]  /*2e50*/  FFMA R29, R164, R29, R29 ;  /* 0x0000001da41d7223 */ /* 0x000fe2000000001d */
[----:B------:R-:W-:Y:S01]  /*2e60*/  FSEL R164, -|R28|, R28, P5 ;  /* 0x0000001c1ca47208 */ /* 0x000fe20002800300 */
[----:B------:R-:W-:Y:S01]  /*2e70*/  FFMA R27, R165, R168, R27 ;  /* 0x000000a8a51b7223 */ /* 0x000fe2000000001b */
[----:B------:R-:W-:-:S02]  /*2e80*/  HADD2.F32 R163, -RZ, R7.H1_H1 ;  /* 0x30000007ffa37230 */ /* 0x000fc40000004100 */
[----:B---3--:R-:W-:Y:S02]  /*2e90*/  HADD2.F32 R165, -RZ, R8.H0_H0 ;  /* 0x20000008ffa57230 */ /* 0x008fe40000004100 */
[----:B------:R-:W-:Y:S01]  /*2ea0*/  FFMA R27, R27, R164, R164 ;  /* 0x000000a41b1b7223 */ /* 0x000fe200000000a4 */
[----:B------:R-:W2:Y:S01]  /*2eb0*/  @P3 MUFU.EX2 R168, R29 ;  /* 0x0000001d00a83308 */ /* 0x000ea20000000800 */
[----:B------:R-:W-:Y:S01]  /*2ec0*/  FMUL R164, R155, R31 ;  /* 0x0000001f9ba47220 */ /* 0x000fe20000400000 */
[----:B------:R-:W-:Y:S02]  /*2ed0*/  HADD2.F32 R31, -RZ, R7.H0_H0 ;  /* 0x20000007ff1f7230 */ /* 0x000fe40000004100 */
[----:B------:R-:W-:-:S03]  /*2ee0*/  FFMA R32, R154, R165, R32 ;  /* 0x000000a59a207223 */ /* 0x000fc60000000020 */
[----:B------:R-:W-:Y:S01]  /*2ef0*/  FFMA R30, R154, R31, R167 ;  /* 0x0000001f9a1e7223 */ /* 0x000fe200000000a7 */
[----:B------:R-:W3:Y:S01]  /*2f00*/  @P5 MUFU.EX2 R172, R27 ;  /* 0x0000001b00ac5308 */ /* 0x000ee20000000800 */
[----:B-1----:R-:W-:Y:S01]  /*2f10*/  @P2 FADD R169, -R166, 1 ;  /* 0x3f800000a6a92421 */ /* 0x002fe20000000100 */
[----:B------:R-:W-:Y:S01]  /*2f20*/  FFMA R31, R154, R163, R164 ;  /* 0x000000a39a1f7223 */ /* 0x000fe200000000a4 */
[----:B------:R-:W-:Y:S01]  /*2f30*/  FMUL R166, R30, 0.70710676908493041992 ;  /* 0x3f3504f31ea67820 */ /* 0x000fe20000400000 */
[----:B------:R-:W-:Y:S01]  /*2f40*/  FMUL R164, R32, 0.70710676908493041992 ;  /* 0x3f3504f320a47820 */ /* 0x000fe20000400000 */
[----:B------:R-:W-:Y:S01]  /*2f50*/  FMUL R30, R30, 0.5 ;  /* 0x3f0000001e1e7820 */ /* 0x000fe20000400000 */
[----:B------:R-:W-:Y:S01]  /*2f60*/  FMUL R165, R31, 0.70710676908493041992 ;  /* 0x3f3504f31fa57820 */ /* 0x000fe20000400000 */
[----:B------:R-:W-:Y:S01]  /*2f70*/  @P2 LOP3.LUT R160, R169, 0x80000000, R162, 0xb8, !PT ;  /* 0x80000000a9a02812 */ /* 0x000fe200078eb8a2 */
[----:B--2---:R-:W-:Y:S01]  /*2f80*/  @P3 FADD R168, -R168, 1 ;  /* 0x3f800000a8a83421 */ /* 0x004fe20000000100 */
[----:B------:R-:W-:-:S03]  /*2f90*/  FSETP.GE.AND P2, PT, |R166|, 1.0029599666595458984, PT ;  /* 0x3f8060fea600780b */ /* 0x000fc60003f46200 */
[----:B------:R-:W-:Y:S01]  /*2fa0*/  FADD R160, R160, 1 ;  /* 0x3f800000a0a07421 */ /* 0x000fe20000000000 */
[----:B------:R-:W-:Y:S01]  /*2fb0*/  @P3 LOP3.LUT R29, R168, 0x80000000, R161, 0xb8, !PT ;  /* 0x80000000a81d3812 */ /* 0x000fe200078eb8a1 */
[----:B------:R-:W-:Y:S01]  /*2fc0*/  FMUL R161, R166, R166 ;  /* 0x000000a6a6a17220 */ /* 0x000fe20000400000 */
[C---:B------:R-:W-:Y:S01]  /*2fd0*/  FMUL R168, R165.reuse, R165 ;  /* 0x000000a5a5a87220 */ /* 0x040fe20000400000 */
[----:B---3--:R-:W-:Y:S01]  /*2fe0*/  @P5 FADD R163, -R172, 1 ;  /* 0x3f800000aca35421 */ /* 0x008fe20000000100 */
[----:B------:R-:W-:Y:S01]  /*2ff0*/  FSETP.GE.AND P3, PT, |R165|, 1.0029599666595458984, PT ;  /* 0x3f8060fea500780b */ /* 0x000fe20003f66200 */
[----:B------:R-:W-:Y:S01]  /*3000*/  FADD R29, R29, 1 ;  /* 0x3f8000001d1d7421 */ /* 0x000fe20000000000 */
[----:B------:R-:W-:Y:S02]  /*3010*/  FSEL R161, |R166|, R161, P2 ;  /* 0x000000a1a6a17208 */ /* 0x000fe40001000200 */
[----:B------:R-:W-:Y:S01]  /*3020*/  @P5 LOP3.LUT R27, R163, 0x80000000, R28, 0xb8, !PT ;  /* 0x80000000a31b5812 */ /* 0x000fe200078eb81c */
[----:B------:R-:W-:Y:S01]  /*3030*/  FMUL R163, R164, R164 ;  /* 0x000000a4a4a37220 */ /* 0x000fe20000400000 */
[----:B------:R-:W-:-:S02]  /*3040*/  FSEL R28, R3, 8.4834944573231041431e-05, P2 ;  /* 0x38b1e96a031c7808 */ /* 0x000fc40001000000 */
[C---:B------:R-:W-:Y:S01]  /*3050*/  FSEL R162, -R20.reuse, -0.00082130916416645050049, P2 ;  /* 0xba574d2014a27808 */ /* 0x040fe20001000100 */
[----:B------:R-:W-:Y:S01]  /*3060*/  FADD R27, R27, 1 ;  /* 0x3f8000001b1b7421 */ /* 0x000fe20000000000 */
[----:B------:R-:W-:Y:S02]  /*3070*/  FSEL R167, |R165|, R168, P3 ;  /* 0x000000a8a5a77208 */ /* 0x000fe40001800200 */
[----:B------:R-:W-:Y:S01]  /*3080*/  FSEL R168, R3, 8.4834944573231041431e-05, P3 ;  /* 0x38b1e96a03a87808 */ /* 0x000fe20001800000 */
[----:B------:R-:W-:Y:S01]  /*3090*/  FFMA R28, R161, R28, R162 ;  /* 0x0000001ca11c7223 */ /* 0x000fe200000000a2 */
[----:B------:R-:W-:Y:S01]  /*30a0*/  FSEL R172, -R20, -0.00082130916416645050049, P3 ;  /* 0xba574d2014ac7808 */ /* 0x000fe20001800100 */
[----:B------:R-:W-:Y:S01]  /*30b0*/  FMUL R27, R27, R26 ;  /* 0x0000001a1b1b7220 */ /* 0x000fe20000400000 */
[----:B------:R-:W-:Y:S02]  /*30c0*/  FSEL R162, R21, 0.0052134888246655464172, P2 ;  /* 0x3baad5ea15a27808 */ /* 0x000fe40001000000 */
[C---:B------:R-:W-:Y:S01]  /*30d0*/  FSETP.GE.AND P5, PT, |R164|.reuse, 1.0029599666595458984, PT ;  /* 0x3f8060fea400780b */ /* 0x040fe20003fa6200 */
[----:B------:R-:W-:Y:S01]  /*30e0*/  FFMA R172, R167, R168, R172 ;  /* 0x000000a8a7ac7223 */ /* 0x000fe200000000ac */
[----:B------:R-:W-:Y:S01]  /*30f0*/  FSEL R168, -R23, -0.026868773624300956726, P2 ;  /* 0xbcdc1be717a87808 */ /* 0x000fe20001000100 */
[----:B------:R-:W-:Y:S01]  /*3100*/  FFMA R28, R161, R28, R162 ;  /* 0x0000001ca11c7223 */ /* 0x000fe200000000a2 */
[----:B------:R-:W-:-:S02]  /*3110*/  FSEL R169, |R164|, R163, P5 ;  /* 0x000000a3a4a97208 */ /* 0x000fc40002800200 */
[----:B------:R-:W-:Y:S01]  /*3120*/  FSEL R178, R3, 8.4834944573231041431e-05, P5 ;  /* 0x38b1e96a03b27808 */ /* 0x000fe20002800000 */
[----:B------:R-:W-:Y:S01]  /*3130*/  FFMA R28, R161, R28, R168 ;  /* 0x0000001ca11c7223 */ /* 0x000fe200000000a8 */
[----:B------:R-:W-:Y:S02]  /*3140*/  FSEL R180, -R20, -0.00082130916416645050049, P5 ;  /* 0xba574d2014b47808 */ /* 0x000fe40002800100 */
[----:B------:R-:W-:Y:S02]  /*3150*/  FSEL R174, R21, 0.0052134888246655464172, P3 ;  /* 0x3baad5ea15ae7808 */ /* 0x000fe40001800000 */
[----:B------:R-:W-:Y:S01]  /*3160*/  FSEL R162, R157, 0.11284004896879196167, P2 ;  /* 0x3de718af9da27808 */ /* 0x000fe20001000000 */
[----:B------:R-:W-:Y:S01]  /*3170*/  FFMA R178, R169, R178, R180 ;  /* 0x000000b2a9b27223 */ /* 0x000fe200000000b4 */
[----:B------:R-:W-:Y:S01]  /*3180*/  FSEL R182, R21, 0.0052134888246655464172, P5 ;  /* 0x3baad5ea15b67808 */ /* 0x000fe20002800000 */
[----:B------:R-:W-:Y:S01]  /*3190*/  FFMA R172, R167, R172, R174 ;  /* 0x000000aca7ac7223 */ /* 0x000fe200000000ae */
[----:B------:R-:W-:Y:S01]  /*31a0*/  FSEL R174, -R23, -0.026868773624300956726, P3 ;  /* 0xbcdc1be717ae7808 */ /* 0x000fe20001800100 */
[----:B------:R-:W-:Y:S01]  /*31b0*/  FFMA R28, R161, R28, R162 ;  /* 0x0000001ca11c7223 */ /* 0x000fe200000000a2 */
[C---:B------:R-:W-:Y:S01]  /*31c0*/  FSEL R168, R158.reuse, -0.37612664699554443359, P2 ;  /* 0xbec093ac9ea87808 */ /* 0x040fe20001000000 */
[----:B------:R-:W-:Y:S01]  /*31d0*/  FFMA R182, R169, R178, R182 ;  /* 0x000000b2a9b67223 */ /* 0x000fe200000000b6 */
[----:B------:R-:W-:Y:S01]  /*31e0*/  FSEL R178, R157, 0.11284004896879196167, P3 ;  /* 0x3de718af9db27808 */ /* 0x000fe20001800000 */
[----:B------:R-:W-:Y:S01]  /*31f0*/  FFMA R172, R167, R172, R174 ;  /* 0x000000aca7ac7223 */ /* 0x000fe200000000ae */
[----:B------:R-:W-:Y:S01]  /*3200*/  FSEL R162, R159, 0.12837915122509002686, P2 ;  /* 0x3e0375d39fa27808 */ /* 0x000fe20001000000 */
[----:B------:R-:W-:Y:S01]  /*3210*/  FFMA R28, R161, R28, R168 ;  /* 0x0000001ca11c7223 */ /* 0x000fe200000000a8 */
[----:B------:R-:W-:Y:S01]  /*3220*/  FSEL R180, -R23, -0.026868773624300956726, P5 ;  /* 0xbcdc1be717b47808 */ /* 0x000fe20002800100 */
[----:B------:R-:W-:Y:S01]  /*3230*/  FFMA R172, R167, R172, R178 ;  /* 0x000000aca7ac7223 */ /* 0x000fe200000000b2 */
[----:B------:R-:W-:Y:S01]  /*3240*/  FSEL R168, R158, -0.37612664699554443359, P3 ;  /* 0xbec093ac9ea87808 */ /* 0x000fe20001800000 */
[----:B------:R-:W-:Y:S01]  /*3250*/  FFMA R28, R161, R28, R162 ;  /* 0x0000001ca11c7223 */ /* 0x000fe200000000a2 */
[----:B------:R-:W-:Y:S01]  /*3260*/  FSEL R163, -|R166|, R166, P2 ;  /* 0x000000a6a6a37208 */ /* 0x000fe20001000300 */
[----:B------:R-:W-:Y:S01]  /*3270*/  FFMA R180, R169, R182, R180 ;  /* 0x000000b6a9b47223 */ /* 0x000fe200000000b4 */
[----:B------:R-:W-:Y:S01]  /*3280*/  FSEL R174, R157, 0.11284004896879196167, P5 ;  /* 0x3de718af9dae7808 */ /* 0x000fe20002800000 */
[----:B------:R-:W-:Y:S01]  /*3290*/  FFMA R168, R167, R172, R168 ;  /* 0x000000aca7a87223 */ /* 0x000fe200000000a8 */
[----:B------:R-:W-:Y:S01]  /*32a0*/  FSEL R162, R159, 0.12837915122509002686, P3 ;  /* 0x3e0375d39fa27808 */ /* 0x000fe20001800000 */
[----:B------:R-:W-:Y:S01]  /*32b0*/  FFMA R161, R28, R163, R163 ;  /* 0x000000a31ca17223 */ /* 0x000fe200000000a3 */
[----:B------:R-:W-:Y:S01]  /*32c0*/  FSEL R28, R158, -0.37612664699554443359, P5 ;  /* 0xbec093ac9e1c7808 */ /* 0x000fe20002800000 */
[----:B------:R-:W-:Y:S01]  /*32d0*/  FFMA R174, R169, R180, R174 ;  /* 0x000000b4a9ae7223 */ /* 0x000fe200000000ae */
[----:B------:R-:W-:Y:S01]  /*32e0*/  FSEL R163, -|R165|, R165, P3 ;  /* 0x000000a5a5a37208 */ /* 0x000fe20001800300 */
[----:B------:R-:W-:Y:S01]  /*32f0*/  FFMA R162, R167, R168, R162 ;  /* 0x000000a8a7a27223 */ /* 0x000fe200000000a2 */
[----:B------:R-:W-:Y:S01]  /*3300*/  FSEL R167, R159, 0.12837915122509002686, P5 ;  /* 0x3e0375d39fa77808 */ /* 0x000fe20002800000 */
[C---:B------:R-:W-:Y:S01]  /*3310*/  FFMA R28, R169.reuse, R174, R28 ;  /* 0x000000aea91c7223 */ /* 0x040fe2000000001c */
[----:B------:R-:W-:Y:S01]  /*3320*/  FSEL R173, -|R164|, R164, P5 ;  /* 0x000000a4a4ad7208 */ /* 0x000fe20002800300 */
[----:B------:R-:W-:Y:S01]  /*3330*/  FFMA R163, R162, R163, R163 ;  /* 0x000000a3a2a37223 */ /* 0x000fe200000000a3 */
[----:B------:R-:W1:Y:S01]  /*3340*/  @P2 MUFU.EX2 R168, R161 ;  /* 0x000000a100a82308 */ /* 0x000e620000000800 */
[----:B------:R-:W-:Y:S01]  /*3350*/  FFMA R28, R169, R28, R167 ;  /* 0x0000001ca91c7223 */ /* 0x000fe200000000a7 */
[----:B------:R-:W-:Y:S01]  /*3360*/  FMUL R169, R155, R33 ;  /* 0x000000219ba97220 */ /* 0x000fe20000400000 */
[----:B------:R-:W-:-:S02]  /*3370*/  HADD2.F32 R33, -RZ, R8.H1_H1 ;  /* 0x30000008ff217230 */ /* 0x000fc40000004100 */
[----:B------:R-:W-:Y:S01]  /*3380*/  FFMA R162, R28, R173, R173 ;  /* 0x000000ad1ca27223 */ /* 0x000fe200000000ad */
[----:B------:R-:W-:Y:S01]  /*3390*/  FMUL R28, R155, R35 ;  /* 0x000000239b1c7220 */ /* 0x000fe20000400000 */
[--C-:B------:R-:W-:Y:S01]  /*33a0*/  HADD2.F32 R35, -RZ, R9.reuse.H0_H0 ;  /* 0x20000009ff237230 */ /* 0x100fe20000004100 */
[----:B------:R-:W2:Y:S01]  /*33b0*/  @P3 MUFU.EX2 R172, R163 ;  /* 0x000000a300ac3308 */ /* 0x000ea20000000800 */
[C---:B------:R-:W-:Y:S01]  /*33c0*/  FFMA R33, R154.reuse, R33, R169 ;  /* 0x000000219a217223 */ /* 0x040fe200000000a9 */
[----:B------:R-:W-:Y:S02]  /*33d0*/  HADD2.F32 R167, -RZ, R9.H1_H1 ;  /* 0x30000009ffa77230 */ /* 0x000fe40000004100 */
[----:B------:R-:W-:-:S03]  /*33e0*/  FFMA R34, R154, R35, R34 ;  /* 0x000000239a227223 */ /* 0x000fc60000000022 */
[----:B------:R-:W-:Y:S01]  /*33f0*/  FFMA R35, R154, R167, R28 ;  /* 0x000000a79a237223 */ /* 0x000fe2000000001c */
[----:B------:R-:W3:Y:S01]  /*3400*/  @P5 MUFU.EX2 R174, R162 ;  /* 0x000000a200ae5308 */ /* 0x000ee20000000800 */
[----:B-1----:R-:W-:Y:S01]  /*3410*/  @P2 FADD R173, -R168, 1 ;  /* 0x3f800000a8ad2421 */ /* 0x002fe20000000100 */
[----:B------:R-:W-:Y:S01]  /*3420*/  FMUL R168, R33, 0.70710676908493041992 ;  /* 0x3f3504f321a87820 */ /* 0x000fe20000400000 */
[----:B------:R-:W-:Y:S01]  /*3430*/  FMUL R167, R34, 0.70710676908493041992 ;  /* 0x3f3504f322a77820 */ /* 0x000fe20000400000 */
[----:B------:R-:W-:Y:S01]  /*3440*/  FMUL R28, R35, 0.70710676908493041992 ;  /* 0x3f3504f3231c7820 */ /* 0x000fe20000400000 */
[----:B------:R-:W-:Y:S01]  /*3450*/  FMUL R33, R33, 0.5 ;  /* 0x3f00000021217820 */ /* 0x000fe20000400000 */
[----:B------:R-:W-:Y:S02]  /*3460*/  @P2 LOP3.LUT R161, R173, 0x80000000, R166, 0xb8, !PT ;  /* 0x80000000ada12812 */ /* 0x000fe400078eb8a6 */
[----:B------:R-:W-:Y:S01]  /*3470*/  FSETP.GE.AND P2, PT, |R168|, 1.0029599666595458984, PT ;  /* 0x3f8060fea800780b */ /* 0x000fe20003f46200 */
[----:B--2---:R-:W-:-:S02]  /*3480*/  @P3 FADD R172, -R172, 1 ;  /* 0x3f800000acac3421 */ /* 0x004fc40000000100 */
[----:B------:R-:W-:Y:S01]  /*3490*/  FADD R161, R161, 1 ;  /* 0x3f800000a1a17421 */ /* 0x000fe20000000000 */
[----:B------:R-:W-:Y:S02]  /*34a0*/  FSEL R166, -R20, -0.00082130916416645050049, P2 ;  /* 0xba574d2014a67808 */ /* 0x000fe40001000100 */
[----:B------:R-:W-:Y:S01]  /*34b0*/  @P3 LOP3.LUT R163, R172, 0x80000000, R165, 0xb8, !PT ;  /* 0x80000000aca33812 */ /* 0x000fe200078eb8a5 */
[----:B------:R-:W-:Y:S01]  /*34c0*/  FMUL R165, R168, R168 ;  /* 0x000000a8a8a57220 */ /* 0x000fe20000400000 */
[C---:B------:R-:W-:Y:S01]  /*34d0*/  FMUL R172, R167.reuse, R167 ;  /* 0x000000a7a7ac7220 */ /* 0x040fe20000400000 */
[----:B---3--:R-:W-:Y:S01]  /*34e0*/  @P5 FADD R169, -R174, 1 ;  /* 0x3f800000aea95421 */ /* 0x008fe20000000100 */
[----:B------:R-:W-:Y:S01]  /*34f0*/  FSETP.GE.AND P3, PT, |R167|, 1.0029599666595458984, PT ;  /* 0x3f8060fea700780b */ /* 0x000fe20003f66200 */
[----:B------:R-:W-:Y:S01]  /*3500*/  FADD R163, R163, 1 ;  /* 0x3f800000a3a37421 */ /* 0x000fe20000000000 */
[----:B------:R-:W-:Y:S01]  /*3510*/  FSEL R165, |R168|, R165, P2 ;  /* 0x000000a5a8a57208 */ /* 0x000fe20001000200 */
[----:B------:R-:W-:Y:S01]  /*3520*/  FMUL R30, R161, R30 ;  /* 0x0000001ea11e7220 */ /* 0x000fe20000400000 */
[----:B------:R-:W-:Y:S01]  /*3530*/  @P5 LOP3.LUT R162, R169, 0x80000000, R164, 0xb8, !PT ;  /* 0x80000000a9a25812 */ /* 0x000fe200078eb8a4 */
[----:B------:R-:W-:Y:S01]  /*3540*/  FMUL R169, R28, R28 ;  /* 0x0000001c1ca97220 */ /* 0x000fe20000400000 */
[----:B------:R-:W-:-:S02]  /*3550*/  FSEL R164, R3, 8.4834944573231041431e-05, P2 ;  /* 0x38b1e96a03a47808 */ /* 0x000fc40001000000 */
[----:B------:R-:W-:Y:S01]  /*3560*/  FSEL R173, |R167|, R172, P3 ;  /* 0x000000aca7ad7208 */ /* 0x000fe20001800200 */
[----:B------:R-:W-:Y:S01]  /*3570*/  FADD R162, R162, 1 ;  /* 0x3f800000a2a27421 */ /* 0x000fe20000000000 */
[----:B------:R-:W-:Y:S01]  /*3580*/  FSEL R172, R3, 8.4834944573231041431e-05, P3 ;  /* 0x38b1e96a03ac7808 */ /* 0x000fe20001800000 */
[----:B------:R-:W-:Y:S01]  /*3590*/  FFMA R164, R165, R164, R166 ;  /* 0x000000a4a5a47223 */ /* 0x000fe200000000a6 */
[----:B------:R-:W-:Y:S02]  /*35a0*/  FSEL R174, -R20, -0.00082130916416645050049, P3 ;  /* 0xba574d2014ae7808 */ /* 0x000fe40001800100 */
[C---:B------:R-:W-:Y:S02]  /*35b0*/  FSETP.GE.AND P5, PT, |R28|.reuse, 1.0029599666595458984, PT ;  /* 0x3f8060fe1c00780b */ /* 0x040fe40003fa6200 */
[----:B------:R-:W-:Y:S01]  /*35c0*/  FSEL R166, R21, 0.0052134888246655464172, P2 ;  /* 0x3baad5ea15a67808 */ /* 0x000fe20001000000 */
[----:B------:R-:W-:Y:S01]  /*35d0*/  FFMA R174, R173, R172, R174 ;  /* 0x000000acadae7223 */ /* 0x000fe200000000ae */
[----:B------:R-:W-:-:S02]  /*35e0*/  FSEL R175, |R28|, R169, P5 ;  /* 0x000000a91caf7208 */ /* 0x000fc40002800200 */
        /* <DEDUP_REMOVED lines=8> */
[----:B------:R-:W-:Y:S01]  /*3670*/  FSEL R166, R157, 0.11284004896879196167, P2 ;  /* 0x3de718af9da67808 */ /* 0x000fe20001000000 */
[----:B------:R-:W-:Y:S01]  /*3680*/  FFMA R164, R165, R164, R172 ;  /* 0x000000a4a5a47223 */ /* 0x000fe200000000ac */
[----:B------:R-:W-:Y:S01]  /*3690*/  FSEL R178, -R23, -0.026868773624300956726, P3 ;  /* 0xbcdc1be717b27808 */ /* 0x000fe20001800100 */
[----:B------:R-:W-:Y:S01]  /*36a0*/  FFMA R184, R175, R180, R184 ;  /* 0x000000b4afb87223 */ /* 0x000fe200000000b8 */
[C---:B------:R-:W-:Y:S01]  /*36b0*/  FSEL R172, R158.reuse, -0.37612664699554443359, P2 ;  /* 0xbec093ac9eac7808 */ /* 0x040fe20001000000 */
[----:B------:R-:W-:Y:S01]  /*36c0*/  FFMA R164, R165, R164, R166 ;  /* 0x000000a4a5a47223 */ /* 0x000fe200000000a6 */
[----:B------:R-:W-:Y:S01]  /*36d0*/  FSEL R182, -R23, -0.026868773624300956726, P5 ;  /* 0xbcdc1be717b67808 */ /* 0x000fe20002800100 */
[----:B------:R-:W-:Y:S01]  /*36e0*/  FFMA R174, R173, R174, R178 ;  /* 0x000000aeadae7223 */ /* 0x000fe200000000b2 */
[----:B------:R-:W-:Y:S01]  /*36f0*/  FSEL R180, R157, 0.11284004896879196167, P3 ;  /* 0x3de718af9db47808 */ /* 0x000fe20001800000 */
[----:B------:R-:W-:Y:S01]  /*3700*/  FFMA R164, R165, R164, R172 ;  /* 0x000000a4a5a47223 */ /* 0x000fe200000000ac */
[----:B------:R-:W-:Y:S01]  /*3710*/  FSEL R166, R159, 0.12837915122509002686, P2 ;  /* 0x3e0375d39fa67808 */ /* 0x000fe20001000000 */
[----:B------:R-:W-:Y:S01]  /*3720*/  FFMA R182, R175, R184, R182 ;  /* 0x000000b8afb67223 */ /* 0x000fe200000000b6 */
[----:B------:R-:W-:Y:S01]  /*3730*/  FSEL R172, R158, -0.37612664699554443359, P3 ;  /* 0xbec093ac9eac7808 */ /* 0x000fe20001800000 */
[----:B------:R-:W-:Y:S01]  /*3740*/  FFMA R174, R173, R174, R180 ;  /* 0x000000aeadae7223 */ /* 0x000fe200000000b4 */
[----:B------:R-:W-:Y:S01]  /*3750*/  FSEL R178, R157, 0.11284004896879196167, P5 ;  /* 0x3de718af9db27808 */ /* 0x000fe20002800000 */
[----:B------:R-:W-:Y:S01]  /*3760*/  FFMA R166, R165, R164, R166 ;  /* 0x000000a4a5a67223 */ /* 0x000fe200000000a6 */
[----:B------:R-:W-:Y:S01]  /*3770*/  FSEL R169, -|R168|, R168, P2 ;  /* 0x000000a8a8a97208 */ /* 0x000fe20001000300 */
        /* <DEDUP_REMOVED lines=14> */
[----:B------:R-:W-:-:S02]  /*3860*/  HADD2.F32 R173, -RZ, R11.H0_H0 ;  /* 0x2000000bffad7230 */ /* 0x000fc40000004100 */
[----:B------:R-:W-:Y:S01]  /*3870*/  FFMA R165, R169, R172, R172 ;  /* 0x000000aca9a57223 */ /* 0x000fe200000000ac */
[----:B------:R-:W-:Y:S01]  /*3880*/  FMUL R172, R155, R37 ;  /* 0x000000259bac7220 */ /* 0x000fe20000400000 */
[--C-:B------:R-:W-:Y:S01]  /*3890*/  HADD2.F32 R37, -RZ, R10.reuse.H0_H0 ;  /* 0x2000000aff257230 */ /* 0x100fe20000004100 */
[----:B------:R-:W2:Y:S01]  /*38a0*/  @P3 MUFU.EX2 R178, R164 ;  /* 0x000000a400b23308 */ /* 0x000ea20000000800 */
[----:B------:R-:W-:Y:S02]  /*38b0*/  HADD2.F32 R169, -RZ, R10.H1_H1 ;  /* 0x3000000affa97230 */ /* 0x000fe40000004100 */
[C---:B------:R-:W-:Y:S01]  /*38c0*/  FFMA R38, R154.reuse, R173, R38 ;  /* 0x000000ad9a267223 */ /* 0x040fe20000000026 */
[C---:B------:R-:W-:Y:S02]  /*38d0*/  FFMA R36, R154.reuse, R37, R175 ;  /* 0x000000259a247223 */ /* 0x040fe400000000af */
[----:B------:R-:W-:Y:S01]  /*38e0*/  FFMA R37, R154, R169, R172 ;  /* 0x000000a99a257223 */ /* 0x000fe200000000ac */
[----:B------:R-:W-:Y:S01]  /*38f0*/  FMUL R173, R38, 0.70710676908493041992 ;  /* 0x3f3504f326ad7820 */ /* 0x000fe20000400000 */
[----:B------:R-:W3:Y:S01]  /*3900*/  @P5 MUFU.EX2 R180, R165 ;  /* 0x000000a500b45308 */ /* 0x000ee20000000800 */
[----:B-1----:R-:W-:Y:S01]  /*3910*/  @P2 FADD R179, -R174, 1 ;  /* 0x3f800000aeb32421 */ /* 0x002fe20000000100 */
[C---:B------:R-:W-:Y:S01]  /*3920*/  FMUL R174, R36.reuse, 0.70710676908493041992 ;  /* 0x3f3504f324ae7820 */ /* 0x040fe20000400000 */
[----:B------:R-:W-:Y:S01]  /*3930*/  FMUL R172, R37, 0.70710676908493041992 ;  /* 0x3f3504f325ac7820 */ /* 0x000fe20000400000 */
[----:B------:R-:W-:Y:S01]  /*3940*/  FMUL R182, R173, R173 ;  /* 0x000000adadb67220 */ /* 0x000fe20000400000 */
[----:B------:R-:W-:Y:S01]  /*3950*/  FMUL R36, R36, 0.5 ;  /* 0x3f00000024247820 */ /* 0x000fe20000400000 */
[----:B------:R-:W-:Y:S01]  /*3960*/  @P2 LOP3.LUT R166, R179, 0x80000000, R168, 0xb8, !PT ;  /* 0x80000000b3a62812 */ /* 0x000fe200078eb8a8 */
[----:B------:R-:W-:Y:S01]  /*3970*/  FMUL R37, R37, 0.5 ;  /* 0x3f00000025257820 */ /* 0x000fe20000400000 */
[----:B------:R-:W-:Y:S01]  /*3980*/  FSETP.GE.AND P2, PT, |R174|, 1.0029599666595458984, PT ;  /* 0x3f8060feae00780b */ /* 0x000fe20003f46200 */
[----:B--2---:R-:W-:Y:S01]  /*3990*/  @P3 FADD R178, -R178, 1 ;  /* 0x3f800000b2b23421 */ /* 0x004fe20000000100 */
[----:B------:R-:W-:Y:S01]  /*39a0*/  FMUL R38, R38, 0.5 ;  /* 0x3f00000026267820 */ /* 0x000fe20000400000 */
[----:B------:R-:W-:Y:S01]  /*39b0*/  FADD R166, R166, 1 ;  /* 0x3f800000a6a67421 */ /* 0x000fe20000000000 */
[----:B------:R-:W-:-:S02]  /*39c0*/  FSEL R168, -R20, -0.00082130916416645050049, P2 ;  /* 0xba574d2014a87808 */ /* 0x000fc40001000100 */
[----:B------:R-:W-:Y:S01]  /*39d0*/  @P3 LOP3.LUT R164, R178, 0x80000000, R167, 0xb8, !PT ;  /* 0x80000000b2a43812 */ /* 0x000fe200078eb8a7 */
[----:B------:R-:W-:Y:S01]  /*39e0*/  FMUL R167, R174, R174 ;  /* 0x000000aeaea77220 */ /* 0x000fe20000400000 */
[----:B------:R-:W-:Y:S01]  /*39f0*/  FSETP.GE.AND P3, PT, |R172|, 1.0029599666595458984, PT ;  /* 0x3f8060feac00780b */ /* 0x000fe20003f66200 */
[----:B---3--:R-:W-:Y:S01]  /*3a00*/  @P5 FADD R169, -R180, 1 ;  /* 0x3f800000b4a95421 */ /* 0x008fe20000000100 */
[----:B------:R-:W-:Y:S01]  /*3a10*/  FMUL R33, R166, R33 ;  /* 0x00000021a6217220 */ /* 0x000fe20000400000 */
[----:B------:R-:W-:Y:S01]  /*3a20*/  FADD R164, R164, 1 ;  /* 0x3f800000a4a47421 */ /* 0x000fe20000000000 */
[----:B------:R-:W-:Y:S02]  /*3a30*/  FSEL R167, |R174|, R167, P2 ;  /* 0x000000a7aea77208 */ /* 0x000fe40001000200 */
[----:B------:R-:W-:Y:S01]  /*3a40*/  @P5 LOP3.LUT R165, R169, 0x80000000, R28, 0xb8, !PT ;  /* 0x80000000a9a55812 */ /* 0x000fe200078eb81c */
[----:B------:R-:W-:Y:S01]  /*3a50*/  FMUL R169, R172, R172 ;  /* 0x000000acaca97220 */ /* 0x000fe20000400000 */
[----:B------:R-:W-:-:S02]  /*3a60*/  FSEL R28, R3, 8.4834944573231041431e-05, P2 ;  /* 0x38b1e96a031c7808 */ /* 0x000fc40001000000 */
[----:B------:R-:W-:Y:S01]  /*3a70*/  FSEL R178, R3, 8.4834944573231041431e-05, P3 ;  /* 0x38b1e96a03b27808 */ /* 0x000fe20001800000 */
[----:B------:R-:W-:Y:S01]  /*3a80*/  FADD R165, R165, 1 ;  /* 0x3f800000a5a57421 */ /* 0x000fe20000000000 */
[----:B------:R-:W-:Y:S01]  /*3a90*/  FSEL R175, |R172|, R169, P3 ;  /* 0x000000a9acaf7208 */ /* 0x000fe20001800200 */
[----:B------:R-:W-:Y:S01]  /*3aa0*/  FFMA R28, R167, R28, R168 ;  /* 0x0000001ca71c7223 */ /* 0x000fe200000000a8 */
[----:B------:R-:W-:Y:S02]  /*3ab0*/  FSEL R180, -R20, -0.00082130916416645050049, P3 ;  /* 0xba574d2014b47808 */ /* 0x000fe40001800100 */
[----:B------:R-:W-:Y:S02]  /*3ac0*/  FSEL R168, R21, 0.0052134888246655464172, P2 ;  /* 0x3baad5ea15a87808 */ /* 0x000fe40001000000 */
[----:B------:R-:W-:Y:S01]  /*3ad0*/  FSETP.GE.AND P5, PT, |R173|, 1.0029599666595458984, PT ;  /* 0x3f8060fead00780b */ /* 0x000fe20003fa6200 */
        /* <DEDUP_REMOVED lines=35> */
[----:B------:R-:W-:Y:S01]  /*3d10*/  FFMA R28, R179, R182, R28 ;  /* 0x000000b6b31c7223 */ /* 0x000fe2000000001c */
[----:B------:R-:W1:Y:S01]  /*3d20*/  @P2 MUFU.EX2 R180, R169 ;  /* 0x000000a900b42308 */ /* 0x000e620000000800 */
[----:B------:R-:W-:Y:S01]  /*3d30*/  FFMA R168, R168, R167, R167 ;  /* 0x000000a7a8a87223 */ /* 0x000fe200000000a7 */
[----:B------:R-:W-:Y:S01]  /*3d40*/  FSEL R167, -|R173|, R173, P5 ;  /* 0x000000adada77208 */ /* 0x000fe20002800300 */
[----:B------:R-:W-:Y:S01]  /*3d50*/  FFMA R28, R179, R28, R175 ;  /* 0x0000001cb31c7223 */ /* 0x000fe200000000af */
[----:B------:R-:W-:-:S02]  /*3d60*/  HADD2.F32 R175, -RZ, R11.H1_H1 ;  /* 0x3000000bffaf7230 */ /* 0x000fc40000004100 */
[C---:B------:R-:W-:Y:S01]  /*3d70*/  FMUL R179, R155.reuse, R39 ;  /* 0x000000279bb37220 */ /* 0x040fe20000400000 */
[C---:B------:R-:W-:Y:S01]  /*3d80*/  FMUL R178, R155.reuse, R25 ;  /* 0x000000199bb27220 */ /* 0x040fe20000400000 */
[----:B------:R-:W-:Y:S01]  /*3d90*/  FFMA R167, R28, R167, R167 ;  /* 0x000000a71ca77223 */ /* 0x000fe200000000a7 */
[----:B------:R-:W2:Y:S01]  /*3da0*/  @P3 MUFU.EX2 R181, R168 ;  /* 0x000000a800b53308 */ /* 0x000ea20000000800 */
[--C-:B------:R-:W-:Y:S02]  /*3db0*/  HADD2.F32 R25, -RZ, R4.reuse.H1_H1 ;  /* 0x30000004ff197230 */ /* 0x100fe40000004100 */
[----:B------:R-:W-:Y:S01]  /*3dc0*/  FMUL R28, R155, R24 ;  /* 0x000000189b1c7220 */ /* 0x000fe20000400000 */
[----:B------:R-:W-:Y:S02]  /*3dd0*/  HADD2.F32 R39, -RZ, R4.H0_H0 ;  /* 0x20000004ff277230 */ /* 0x000fe40000004100 */
[C---:B------:R-:W-:Y:S01]  /*3de0*/  FFMA R24, R154.reuse, R175, R179 ;  /* 0x000000af9a187223 */ /* 0x040fe200000000b3 */
[----:B------:R-:W-:Y:S01]  /*3df0*/  FFMA R25, R154, R25, R178 ;  /* 0x000000199a197223 */ /* 0x000fe200000000b2 */
[----:B------:R-:W3:Y:S01]  /*3e00*/  @P5 MUFU.EX2 R182, R167 ;  /* 0x000000a700b65308 */ /* 0x000ee20000000800 */
[----:B-1----:R-:W-:Y:S01]  /*3e10*/  @P2 FADD R175, -R180, 1 ;  /* 0x3f800000b4af2421 */ /* 0x002fe20000000100 */
[----:B------:R-:W-:-:S04]  /*3e20*/  FFMA R39, R154, R39, R28 ;  /* 0x000000279a277223 */ /* 0x000fc8000000001c */
[----:B------:R-:W-:Y:S01]  /*3e30*/  @P2 LOP3.LUT R169, R175, 0x80000000, R174, 0xb8, !PT ;  /* 0x80000000afa92812 */ /* 0x000fe200078eb8ae */
[----:B------:R-:W-:Y:S01]  /*3e40*/  FMUL R174, R25, 0.70710676908493041992 ;  /* 0x3f3504f319ae7820 */ /* 0x000fe20000400000 */
[C---:B------:R-:W-:Y:S01]  /*3e50*/  FMUL R175, R24.reuse, 0.70710676908493041992 ;  /* 0x3f3504f318af7820 */ /* 0x040fe20000400000 */
[----:B--2---:R-:W-:Y:S01]  /*3e60*/  @P3 FADD R181, -R181, 1 ;  /* 0x3f800000b5b53421 */ /* 0x004fe20000000100 */
[----:B------:R-:W-:Y:S01]  /*3e70*/  FMUL R24, R24, 0.5 ;  /* 0x3f00000018187820 */ /* 0x000fe20000400000 */
[----:B------:R-:W-:Y:S01]  /*3e80*/  FMUL R179, R174, R174 ;  /* 0x000000aeaeb37220 */ /* 0x000fe20000400000 */
[C---:B------:R-:W-:Y:S01]  /*3e90*/  FMUL R28, R175.reuse, R175 ;  /* 0x000000afaf1c7220 */ /* 0x040fe20000400000 */
[----:B------:R-:W-:Y:S01]  /*3ea0*/  FSETP.GE.AND P2, PT, |R175|, 1.0029599666595458984, PT ;  /* 0x3f8060feaf00780b */ /* 0x000fe20003f46200 */
[----:B------:R-:W-:Y:S01]  /*3eb0*/  FMUL R25, R25, 0.5 ;  /* 0x3f00000019197820 */ /* 0x000fe20000400000 */
[----:B------:R-:W-:Y:S01]  /*3ec0*/  @P3 LOP3.LUT R168, R181, 0x80000000, R172, 0xb8, !PT ;  /* 0x80000000b5a83812 */ /* 0x000fe200078eb8ac */
[----:B------:R-:W-:Y:S01]  /*3ed0*/  FMUL R172, R39, 0.70710676908493041992 ;  /* 0x3f3504f327ac7820 */ /* 0x000fe20000400000 */
[----:B---3--:R-:W-:Y:S01]  /*3ee0*/  @P5 FADD R182, -R182, 1 ;  /* 0x3f800000b6b65421 */ /* 0x008fe20000000100 */
[----:B------:R-:W-:Y:S01]  /*3ef0*/  FSETP.GE.AND P3, PT, |R174|, 1.0029599666595458984, PT ;  /* 0x3f8060feae00780b */ /* 0x000fe20003f66200 */
[----:B------:R-:W-:Y:S01]  /*3f00*/  FADD R169, R169, 1 ;  /* 0x3f800000a9a97421 */ /* 0x000fe20000000000 */
[----:B------:R-:W-:Y:S01]  /*3f10*/  FSEL R184, |R175|, R28, P2 ;  /* 0x0000001cafb87208 */ /* 0x000fe20001000200 */
[----:B------:R-:W-:Y:S01]  /*3f20*/  FADD R168, R168, 1 ;  /* 0x3f800000a8a87421 */ /* 0x000fe20000000000 */
[----:B------:R-:W-:Y:S01]  /*3f30*/  @P5 LOP3.LUT R167, R182, 0x80000000, R173, 0xb8, !PT ;  /* 0x80000000b6a75812 */ /* 0x000fe200078eb8ad */
[C---:B------:R-:W-:Y:S01]  /*3f40*/  FMUL R173, R172.reuse, R172 ;  /* 0x000000acacad7220 */ /* 0x040fe20000400000 */
[----:B------:R-:W-:Y:S01]  /*3f50*/  FSETP.GE.AND P5, PT, |R172|, 1.0029599666595458984, PT ;  /* 0x3f8060feac00780b */ /* 0x000fe20003fa6200 */
[----:B------:R-:W-:Y:S01]  /*3f60*/  FMUL R36, R169, R36 ;  /* 0x00000024a9247220 */ /* 0x000fe20000400000 */
[----:B------:R-:W-:Y:S01]  /*3f70*/  FSEL R180, |R174|, R179, P3 ;  /* 0x000000b3aeb47208 */ /* 0x000fe20001800200 */
[----:B------:R-:W-:Y:S01]  /*3f80*/  FADD R167, R167, 1 ;  /* 0x3f800000a7a77421 */ /* 0x000fe20000000000 */
[----:B------:R-:W-:Y:S01]  /*3f90*/  FSEL R179, |R172|, R173, P5 ;  /* 0x000000adacb37208 */ /* 0x000fe20002800200 */
[----:B------:R-:W-:Y:S01]  /*3fa0*/  FMUL R37, R168, R37 ;  /* 0x00000025a8257220 */ /* 0x000fe20000400000 */
[----:B------:R-:W-:Y:S01]  /*3fb0*/  FSEL R183, R3, 8.4834944573231041431e-05, P2 ;  /* 0x38b1e96a03b77808 */ /* 0x000fe20001000000 */
[----:B------:R-:W-:Y:S01]  /*3fc0*/  FMUL R38, R167, R38 ;  /* 0x00000026a7267220 */ /* 0x000fe20000400000 */
[----:B------:R-:W-:-:S02]  /*3fd0*/  FSEL R185, -R20, -0.00082130916416645050049, P2 ;  /* 0xba574d2014b97808 */ /* 0x000fc40001000100 */
[C---:B------:R-:W-:Y:S02]  /*3fe0*/  FSEL R173, R3.reuse, 8.4834944573231041431e-05, P3 ;  /* 0x38b1e96a03ad7808 */ /* 0x040fe40001800000 */
[----:B------:R-:W-:Y:S01]  /*3ff0*/  FSEL R181, -R20, -0.00082130916416645050049, P3 ;  /* 0xba574d2014b57808 */ /* 0x000fe20001800100 */
[----:B------:R-:W-:Y:S01]  /*4000*/  FFMA R183, R184, R183, R185 ;  /* 0x000000b7b8b77223 */ /* 0x000fe200000000b9 */
[----:B------:R-:W-:Y:S02]  /*4010*/  FSEL R28, R3, 8.4834944573231041431e-05, P5 ;  /* 0x38b1e96a031c7808 */ /* 0x000fe40002800000 */
[----:B------:R-:W-:Y:S01]  /*4020*/  FSEL R178, -R20, -0.00082130916416645050049, P5 ;  /* 0xba574d2014b27808 */ /* 0x000fe20002800100 */
[----:B------:R-:W-:Y:S01]  /*4030*/  FFMA R173, R180, R173, R181 ;  /* 0x000000adb4ad7223 */ /* 0x000fe200000000b5 */
[C---:B------:R-:W-:Y:S02]  /*4040*/  FSEL R187, R21.reuse, 0.0052134888246655464172, P2 ;  /* 0x3baad5ea15bb7808 */ /* 0x040fe40001000000 */
[----:B------:R-:W-:Y:S01]  /*4050*/  FSEL R181, R21, 0.0052134888246655464172, P3 ;  /* 0x3baad5ea15b57808 */ /* 0x000fe20001800000 */
[----:B------:R-:W-:Y:S01]  /*4060*/  FFMA R28, R179, R28, R178 ;  /* 0x0000001cb31c7223 */ /* 0x000fe200000000b2 */
[----:B------:R-:W-:Y:S01]  /*4070*/  FSEL R178, R21, 0.0052134888246655464172, P5 ;  /* 0x3baad5ea15b27808 */ /* 0x000fe20002800000 */
[----:B------:R-:W-:Y:S01]  /*4080*/  FFMA R187, R184, R183, R187 ;  /* 0x000000b7b8bb7223 */ /* 0x000fe200000000bb */
[C---:B------:R-:W-:Y:S01]  /*4090*/  FSEL R183, -R23.reuse, -0.026868773624300956726, P3 ;  /* 0xbcdc1be717b77808 */ /* 0x040fe20001800100 */
[C---:B------:R-:W-:Y:S01]  /*40a0*/  FFMA R173, R180.reuse, R173, R181 ;  /* 0x000000adb4ad7223 */ /* 0x040fe200000000b5 */
[----:B------:R-:W-:Y:S01]  /*40b0*/  FSEL R185, -R23, -0.026868773624300956726, P2 ;  /* 0xbcdc1be717b97808 */ /* 0x000fe20001000100 */
[----:B------:R-:W-:Y:S01]  /*40c0*/  FFMA R28, R179, R28, R178 ;  /* 0x0000001cb31c7223 */ /* 0x000fe200000000b2 */
[C---:B------:R-:W-:Y:S01]  /*40d0*/  FSEL R181, R157.reuse, 0.11284004896879196167, P3 ;  /* 0x3de718af9db57808 */ /* 0x040fe20001800000 */
[----:B------:R-:W-:Y:S01]  /*40e0*/  FFMA R173, R180, R173, R183 ;  /* 0x000000adb4ad7223 */ /* 0x000fe200000000b7 */
[----:B------:R-:W-:Y:S01]  /*40f0*/  FSEL R189, R157, 0.11284004896879196167, P2 ;  /* 0x3de718af9dbd7808 */ /* 0x000fe20001000000 */
[----:B------:R-:W-:Y:S01]  /*4100*/  FFMA R185, R184, R187, R185 ;  /* 0x000000bbb8b97223 */ /* 0x000fe200000000b9 */
[----:B------:R-:W-:Y:S01]  /*4110*/  FSEL R178, -R23, -0.026868773624300956726, P5 ;  /* 0xbcdc1be717b27808 */ /* 0x000fe20002800100 */
[----:B------:R-:W-:Y:S01]  /*4120*/  FFMA R173, R180, R173, R181 ;  /* 0x000000adb4ad7223 */ /* 0x000fe200000000b5 */
[----:B------:R-:W-:Y:S01]  /*4130*/  FSEL R182, R158, -0.37612664699554443359, P3 ;  /* 0xbec093ac9eb67808 */ /* 0x000fe20001800000 */
[----:B------:R-:W-:Y:S01]  /*4140*/  FFMA R185, R184, R185, R189 ;  /* 0x000000b9b8b97223 */ /* 0x000fe200000000bd */
[----:B------:R-:W-:Y:S01]  /*4150*/  FSEL R183, R158, -0.37612664699554443359, P2 ;  /* 0xbec093ac9eb77808 */ /* 0x000fe20001000000 */
[----:B------:R-:W-:Y:S01]  /*4160*/  FFMA R28, R179, R28, R178 ;  /* 0x0000001cb31c7223 */ /* 0x000fe200000000b2 */
[----:B------:R-:W-:Y:S01]  /*4170*/  FSEL R178, R157, 0.11284004896879196167, P5 ;  /* 0x3de718af9db27808 */ /* 0x000fe20002800000 */
[----:B------:R-:W-:Y:S01]  /*4180*/  FFMA R173, R180, R173, R182 ;  /* 0x000000adb4ad7223 */ /* 0x000fe200000000b6 */
[----:B------:R-:W-:Y:S01]  /*4190*/  MOV R182, UR42 ;  /* 0x0000002a00b67c02 */ /* 0x000fe20008000f00 */
[----:B------:R-:W-:Y:S01]  /*41a0*/  FFMA R183, R184, R185, R183 ;  /* 0x000000b9b8b77223 */ /* 0x000fe200000000b7 */
[----:B------:R-:W-:Y:S01]  /*41b0*/  FSEL R181, R159, 0.12837915122509002686, P3 ;  /* 0x3e0375d39fb57808 */ /* 0x000fe20001800000 */
[----:B------:R-:W-:Y:S01]  /*41c0*/  FFMA R178, R179, R28, R178 ;  /* 0x0000001cb3b27223 */ /* 0x000fe200000000b2 */
[----:B------:R-:W-:-:S02]  /*41d0*/  FSEL R185, R159, 0.12837915122509002686, P2 ;  /* 0x3e0375d39fb97808 */ /* 0x000fc40001000000 */
[----:B------:R-:W-:Y:S01]  /*41e0*/  IADD3 R28, R182, UR43, RZ ;  /* 0x0000002bb61c7c10 */ /* 0x000fe2000fffe0ff */
[----:B------:R-:W-:Y:S01]  /*41f0*/  FFMA R182, R180, R173, R181 ;  /* 0x000000adb4b67223 */ /* 0x000fe200000000b5 */
[----:B------:R-:W-:Y:S01]  /*4200*/  FSEL R186, -|R175|, R175, P2 ;  /* 0x000000afafba7208 */ /* 0x000fe20001000300 */
[----:B------:R-:W-:Y:S01]  /*4210*/  FFMA R183, R184, R183, R185 ;  /* 0x000000b7b8b77223 */ /* 0x000fe200000000b9 */
[----:B------:R-:W-:Y:S02]  /*4220*/  FSEL R180, R158, -0.37612664699554443359, P5 ;  /* 0xbec093ac9eb47808 */ /* 0x000fe40002800000 */
[----:B------:R-:W-:Y:S01]  /*4230*/  FSEL R181, R159, 0.12837915122509002686, P5 ;  /* 0x3e0375d39fb57808 */ /* 0x000fe20002800000 */
[----:B------:R-:W-:Y:S01]  /*4240*/  FFMA R173, R183, R186, R186 ;  /* 0x000000bab7ad7223 */ /* 0x000fe200000000ba */
[----:B------:R-:W-:Y:S01]  /*4250*/  FSEL R183, -|R174|, R174, P3 ;  /* 0x000000aeaeb77208 */ /* 0x000fe20001800300 */
[C---:B------:R-:W-:Y:S01]  /*4260*/  FFMA R180, R179.reuse, R178, R180 ;  /* 0x000000b2b3b47223 */ /* 0x040fe200000000b4 */
[----:B------:R-:W-:Y:S01]  /*4270*/  SHF.R.U32.HI R186, RZ, 0x1, R18 ;  /* 0x00000001ffba7819 */ /* 0x000fe20000011612 */
[----:B------:R-:W1:Y:S01]  /*4280*/  @P2 MUFU.EX2 R184, R173 ;  /* 0x000000ad00b82308 */ /* 0x000e620000000800 */
[----:B------:R-:W-:Y:S01]  /*4290*/  R2UR UR5, R28 ;  /* 0x000000001c0572ca */ /* 0x000fe200000e0000 */
[----:B------:R-:W-:Y:S01]  /*42a0*/  FFMA R179, R179, R180, R181 ;  /* 0x000000b4b3b37223 */ /* 0x000fe200000000b5 */
[----:B------:R-:W-:-:S02]  /*42b0*/  IMAD.SHL.U32 R180, R18, 0x10, RZ ;  /* 0x0000001012b47824 */ /* 0x000fc400078e00ff */
[----:B------:R-:W-:Y:S01]  /*42c0*/  FFMA R178, R182, R183, R183 ;  /* 0x000000b7b6b27223 */ /* 0x000fe200000000b7 */
[----:B------:R-:W-:Y:S02]  /*42d0*/  FSEL R182, -|R172|, R172, P5 ;  /* 0x000000acacb67208 */ /* 0x000fe40002800300 */
[----:B------:R-:W-:Y:S01]  /*42e0*/  SHF.L.U32 R183, R18, 0x5, RZ ;  /* 0x0000000512b77819 */ /* 0x000fe200000006ff */
[----:B------:R-:W2:Y:S01]  /*42f0*/  @P3 MUFU.EX2 R181, R178 ;  /* 0x000000b200b53308 */ /* 0x000ea20000000800 */
[----:B------:R-:W-:Y:S01]  /*4300*/  LOP3.LUT R180, R180, 0xe00, RZ, 0xc0, !PT ;  /* 0x00000e00b4b47812 */ /* 0x000fe200078ec0ff */
[----:B------:R-:W-:Y:S01]  /*4310*/  FFMA R179, R179, R182, R182 ;  /* 0x000000b6b3b37223 */ /* 0x000fe200000000b6 */
[----:B------:R-:W-:Y:S02]  /*4320*/  LOP3.LUT R185, R183, 0xc0, RZ, 0xc0, !PT ;  /* 0x000000c0b7b97812 */ /* 0x000fe400078ec0ff */
[--C-:B------:R-:W-:Y:S01]  /*4330*/  LOP3.LUT R182, R180, 0x20, R183.reuse, 0xf8, !PT ;  /* 0x00000020b4b67812 */ /* 0x100fe200078ef8b7 */
[----:B------:R-:W-:Y:S01]  /*4340*/  USHF.R.U32.HI UR4, URZ, 0x2, UR5 ;  /* 0x000000023f047899 */ /* 0x000fe20008011605 */
[----:B------:R-:W-:Y:S01]  /*4350*/  LOP3.LUT R186, R185, 0x8, R186, 0xf8, !PT ;  /* 0x00000008b9ba7812 */ /* 0x000fe200078ef8ba */
[----:B------:R-:W3:Y:S01]  /*4360*/  @P5 MUFU.EX2 R180, R179 ;  /* 0x000000b300b45308 */ /* 0x000ee20000000800 */
[----:B------:R-:W-:Y:S01]  /*4370*/  LOP3.LUT R185, R182, 0x100, R183, 0xf8, !PT ;  /* 0x00000100b6b97812 */ /* 0x000fe200078ef8b7 */
[----:B-1----:R-:W-:Y:S01]  /*4380*/  @P2 FADD R184, -R184, 1 ;  /* 0x3f800000b8b82421 */ /* 0x002fe20000000100 */
[C---:B------:R-:W-:Y:S01]  /*4390*/  SHF.L.U32 R183, R18.reuse, 0x2, RZ ;  /* 0x0000000212b77819 */ /* 0x040fe200000006ff */
[----:B------:R-:W-:Y:S01]  /*43a0*/  UISETP.GT.U32.AND UP0, UPT, UR5, 0x3, UPT ;  /* 0x000000030500788c */ /* 0x000fe2000bf04070 */
[----:B------:R-:W-:Y:S01]  /*43b0*/  LOP3.LUT R182, R18, 0xff, RZ, 0xc0, !PT ;  /* 0x000000ff12b67812 */ /* 0x000fe200078ec0ff */
[----:B------:R-:W-:Y:S01]  /*43c0*/  ULOP3.LUT UR4, UR4, 0x1, URZ, 0xc0, !UPT ;  /* 0x0000000104047892 */ /* 0x000fe2000f8ec03f */
[----:B------:R-:W-:Y:S01]  /*43d0*/  LOP3.LUT R186, R186, 0x18, R183, 0x78, !PT ;  /* 0x00000018baba7812 */ /* 0x000fe200078e78b7 */
[----:B------:R-:W-:Y:S01]  /*43e0*/  UISETP.LT.U32.AND UP0, UPT, UR43, 0x4, UP0 ;  /* 0x000000042b00788c */ /* 0x000fe20008701070 */
[----:B--2---:R-:W-:Y:S01]  /*43f0*/  @P3 FADD R183, -R181, 1 ;  /* 0x3f800000b5b73421 */ /* 0x004fe20000000100 */
[----:B------:R-:W-:Y:S01]  /*4400*/  @P2 LOP3.LUT R173, R184, 0x80000000, R175, 0xb8, !PT ;  /* 0x80000000b8ad2812 */ /* 0x000fe200078eb8af */
[----:B------:R-:W-:Y:S01]  /*4410*/  UISETP.NE.U32.AND UP1, UPT, UR4, 0x1, UPT ;  /* 0x000000010400788c */ /* 0x000fe2000bf25070 */
[----:B------:R-:W-:Y:S01]  /*4420*/  LOP3.LUT R175, R185, R186, RZ, 0xfc, !PT ;  /* 0x000000bab9af7212 */ /* 0x000fe200078efcff */
[----:B------:R-:W-:Y:S01]  /*4430*/  USEL UR5, URZ, 0x1, !UP0 ;  /* 0x000000013f057887 */ /* 0x000fe2000c000000 */
[----:B------:R-:W-:Y:S01]  /*4440*/  @P3 LOP3.LUT R178, R183, 0x80000000, R174, 0xb8, !PT ;  /* 0x80000000b7b23812 */ /* 0x000fe200078eb8ae */
[----:B------:R-:W-:Y:S01]  /*4450*/  FADD R173, R173, 1 ;  /* 0x3f800000adad7421 */ /* 0x000fe20000000000 */
[----:B------:R-:W-:Y:S01]  /*4460*/  UISETP.GT.U32.AND UP0, UPT, UR43, 0x3, !UP1 ;  /* 0x000000032b00788c */ /* 0x000fe2000cf04070 */
[----:B---3--:R-:W-:Y:S01]  /*4470*/  @P5 FADD R181, -R180, 1 ;  /* 0x3f800000b4b55421 */ /* 0x008fe20000000100 */
[----:B------:R-:W-:Y:S01]  /*4480*/  IADD3 R182, R182, 0x1f, RZ ;  /* 0x0000001fb6b67810 */ /* 0x000fe20007ffe0ff */
[----:B------:R-:W-:Y:S01]  /*4490*/  FADD R178, R178, 1 ;  /* 0x3f800000b2b27421 */ /* 0x000fe20000000000 */
[----:B------:R-:W-:Y:S01]  /*44a0*/  USEL UR4, URZ, 0x1, !UP0 ;  /* 0x000000013f047887 */ /* 0x000fe2000c000000 */
[----:B------:R-:W-:-:S02]  /*44b0*/  MOV R184, UR5 ;  /* 0x0000000500b87c02 */ /* 0x000fc40008000f00 */
[----:B------:R-:W-:Y:S01]  /*44c0*/  @P5 LOP3.LUT R179, R181, 0x80000000, R172, 0xb8, !PT ;  /* 0x80000000b5b35812 */ /* 0x000fe200078eb8ac */
[----:B------:R-:W-:Y:S01]  /*44d0*/  FMUL R172, R13, R12 ;  /* 0x0000000c0dac7220 */ /* 0x000fe20000400000 */
[----:B------:R-:W-:Y:S01]  /*44e0*/  FMUL R12, R31, 0.5 ;  /* 0x3f0000001f0c7820 */ /* 0x000fe20000400000 */
[----:B------:R-:W-:Y:S01]  /*44f0*/  FMUL R13, R32, 0.5 ;  /* 0x3f000000200d7820 */ /* 0x000fe20000400000 */
[----:B------:R-:W-:Y:S01]  /*4500*/  FMUL R181, R14, 0.5 ;  /* 0x3f0000000eb57820 */ /* 0x000fe20000400000 */
[----:B------:R-:W-:Y:S01]  /*4510*/  FMUL R14, R15, 0.5 ;  /* 0x3f0000000f0e7820 */ /* 0x000fe20000400000 */
[----:B------:R-:W-:Y:S01]  /*4520*/  FMUL R163, R163, R12 ;  /* 0x0000000ca3a37220 */ /* 0x000fe20000400000 */
[----:B------:R-:W-:Y:S01]  /*4530*/  FMUL R12, R35, 0.5 ;  /* 0x3f000000230c7820 */ /* 0x000fe20000400000 */
[----:B------:R-:W-:Y:S01]  /*4540*/  FMUL R162, R162, R13 ;  /* 0x0000000da2a27220 */ /* 0x000fe20000400000 */
[----:B------:R-:W-:Y:S01]  /*4550*/  FADD R179, R179, 1 ;  /* 0x3f800000b3b37421 */ /* 0x000fe20000000000 */
[----:B------:R-:W-:Y:S01]  /*4560*/  FMUL R13, R34, 0.5 ;  /* 0x3f000000220d7820 */ /* 0x000fe20000400000 */
[----:B------:R-:W-:Y:S01]  /*4570*/  FMUL R32, R165, R12 ;  /* 0x0000000ca5207220 */ /* 0x000fe20000400000 */
[----:B------:R-:W-:Y:S01]  /*4580*/  FMUL R12, R39, 0.5 ;  /* 0x3f000000270c7820 */ /* 0x000fe20000400000 */
[----:B------:R-:W-:Y:S01]  /*4590*/  FMUL R14, R29, R14 ;  /* 0x0000000e1d0e7220 */ /* 0x000fe20000400000 */
[----:B------:R-:W-:Y:S01]  /*45a0*/  FMUL R15, R173, R24 ;  /* 0x00000018ad0f7220 */ /* 0x000fe20000400000 */
[----:B------:R-:W-:Y:S01]  /*45b0*/  FMUL R181, R160, R181 ;  /* 0x000000b5a0b57220 */ /* 0x000fe20000400000 */
[----:B------:R-:W-:Y:S01]  /*45c0*/  FMUL R31, R178, R25 ;  /* 0x00000019b21f7220 */ /* 0x000fe20000400000 */
[----:B------:R-:W-:Y:S01]  /*45d0*/  FMUL R24, R179, R12 ;  /* 0x0000000cb3187220 */ /* 0x000fe20000400000 */
[----:B------:R-:W-:Y:S01]  /*45e0*/  FMUL R13, R164, R13 ;  /* 0x0000000da40d7220 */ /* 0x000fe20000400000 */
[----:B------:R-:W-:-:S02]  /*45f0*/  LEA R29, R175, UR44, 0x1 ;  /* 0x0000002caf1d7c11 */ /* 0x000fc4000f8e08ff */
[----:B------:R-:W-:Y:S02]  /*4600*/  F2FP.F16.F32.PACK_AB R26, R27, R14 ;  /* 0x0000000e1b1a723e */ /* 0x000fe400000000ff */
[----:B------:R-:W-:Y:S02]  /*4610*/  F2FP.F16.F32.PACK_AB R25, R181, R172 ;  /* 0x000000acb519723e */ /* 0x000fe400000000ff */
[----:B------:R-:W-:Y:S02]  /*4620*/  F2FP.F16.F32.PACK_AB R27, R163, R30 ;  /* 0x0000001ea31b723e */ /* 0x000fe400000000ff */
[----:B------:R-:W-:Y:S02]  /*4630*/  F2FP.F16.F32.PACK_AB R24, R31, R24 ;  /* 0x000000181f18723e */ /* 0x000fe400000000ff */
[----:B------:R-:W-:Y:S02]  /*4640*/  F2FP.F16.F32.PACK_AB R12, R33, R162 ;  /* 0x000000a2210c723e */ /* 0x000fe400000000ff */
[----:B------:R-:W-:-:S02]  /*4650*/  F2FP.F16.F32.PACK_AB R13, R32, R13 ;  /* 0x0000000d200d723e */ /* 0x000fc400000000ff */
[----:B------:R-:W-:Y:S02]  /*4660*/  F2FP.F16.F32.PACK_AB R14, R37, R36 ;  /* 0x00000024250e723e */ /* 0x000fe400000000ff */
[----:B------:R-:W-:Y:S02]  /*4670*/  F2FP.F16.F32.PACK_AB R15, R15, R38 ;  /* 0x000000260f0f723e */ /* 0x000fe400000000ff */
[----:B------:R-:W-:Y:S02]  /*4680*/  LEA R30, R156, R29, 0x1 ;  /* 0x0000001d9c1e7211 */ /* 0x000fe400078e08ff */
[----:B------:R-:W-:Y:S01]  /*4690*/  LOP3.LUT R153, R153, UR4, R184, 0x96, !PT ;  /* 0x0000000499997c12 */ /* 0x000fe2000f8e96b8 */
[----:B------:R-:W-:Y:S05]  /*46a0*/  WARPSYNC.ALL ;  /* 0x0000000000007948 */ /* 0x000fea0003800000 */
[----:B------:R1:W-:Y:S01]  /*46b0*/  STSM.16.M88.4 [R29+0x200], R24 ;  /* 0x000200181d007844 */ /* 0x0003e20000000200 */
[----:B------:R-:W-:Y:S01]  /*46c0*/  ISETP.GT.U32.AND P2, PT, R182, 0x3e, PT ;  /* 0x0000003eb600780c */ /* 0x000fe20003f44070 */
[----:B------:R-:W-:Y:S02]  /*46d0*/  BSSY B0, `(.L_x_50) ;  /* 0x0000010000007945 */ /* 0x000fe40003800000 */
[----:B------:R1:W-:Y:S01]  /*46e0*/  STSM.16.M88.4 [R30+0x200], R12 ;  /* 0x0002000c1e007844 */ /* 0x0003e20000000200 */
[----:B------:R-:W-:Y:S01]  /*46f0*/  @!PT LDS RZ, [RZ] ;  /* 0x00000000fffff984 */ /* 0x000fe20000000800 */
[----:B------:R-:W-:Y:S01]  /*4700*/  @!PT LDS RZ, [RZ] ;  /* 0x00000000fffff984 */ /* 0x000fe20000000800 */
[----:B------:R-:W-:Y:S01]  /*4710*/  @!PT LDS RZ, [RZ] ;  /* 0x00000000fffff984 */ /* 0x000fe20000000800 */
[----:B------:R-:W-:Y:S01]  /*4720*/  @!PT LDS RZ, [RZ] ;  /* 0x00000000fffff984 */ /* 0x000fe20000000800 */
[----:B------:R2:W-:Y:S06]  /*4730*/  MEMBAR.ALL.CTA ;  /* 0x0000000000007992 */ /* 0x0005ec0000008000 */
[----:B--2---:R-:W2:Y:S02]  /*4740*/  FENCE.VIEW.ASYNC.S ;  /* 0x00000000000073c6 */ /* 0x004ea40000000000 */
[----:B--2---:R-:W-:Y:S06]  /*4750*/  BAR.SYNC.DEFER_BLOCKING 0x1, 0x100 ;  /* 0x0044000000007b1d */ /* 0x004fec0000010000 */
[----:B------:R-:W-:Y:S05]  /*4760*/  @P2 BRA `(.L_x_51) ;  /* 0x0000000000182947 */ /* 0x000fea0003800000 */
[----:B------:R-:W-:Y:S02]  /*4770*/  UIADD3 UR4, UP0, UR40, 0x4f0, URZ ;  /* 0x000004f028047890 */ /* 0x000fe4000ff1e03f */
[----:B------:R-:W-:Y:S02]  /*4780*/  UIADD3 UR52, UR44, 0x200, URZ ;  /* 0x000002002c347890 */ /* 0x000fe4000fffe03f */
[----:B------:R-:W-:-:S09]  /*4790*/  UIADD3.X UR5, URZ, UR41, URZ, UP0, !UPT ;  /* 0x000000293f057290 */ /* 0x000fd200087fe43f */
[----:B------:R2:W-:Y:S01]  /*47a0*/  UTMASTG.3D [UR52], [UR4] ;  /* 0x00000034040073b5 */ /* 0x0005e20008010000 */
[----:B------:R0:W-:Y:S01]  /*47b0*/  UTMACMDFLUSH ;  /* 0x00000000000079b7 */ /* 0x0001e20000000000 */
[----:B--2---:R-:W-:-:S04]  /*47c0*/  DEPBAR.LE SB0, 0x1 ;  /* 0x000080400000791a */ /* 0x004fc80000000000 */
.L_x_51:
[----:B------:R-:W-:Y:S05]  /*47d0*/  BSYNC B0 ;  /* 0x0000000000007941 */ /* 0x000fea0003800000 */
.L_x_50:
[----:B------:R-:W-:Y:S01]  /*47e0*/  BAR.SYNC.DEFER_BLOCKING 0x1, 0x100 ;  /* 0x0044000000007b1d */ /* 0x000fe20000010000 */
[----:B------:R-:W-:Y:S02]  /*47f0*/  ISETP.NE.AND P3, PT, RZ, UR39, PT ;  /* 0x00000027ff007c0c */ /* 0x000fe4000bf65270 */
[----:B-1----:R-:W-:-:S04]  /*4800*/  IADD3 R13, R29, 0x200, RZ ;  /* 0x000002001d0d7810 */ /* 0x002fc80007ffe0ff */
[----:B------:R-:W-:-:S07]  /*4810*/  LEA R12, R156, R13, 0x1 ;  /* 0x0000000d9c0c7211 */ /* 0x000fce00078e08ff */
[----:B------:R-:W-:Y:S05]  /*4820*/  @!P3 BRA `(.L_x_52) ;  /* 0x000000000034b947 */ /* 0x000fea0003800000 */
[----:B------:R-:W-:Y:S04]  /*4830*/  BSSY B0, `(.L_x_53) ;  /* 0x0000009000007945 */ /* 0x000fe80003800000 */
[----:B------:R-:W-:Y:S05]  /*4840*/  @P0 BRA `(.L_x_54) ;  /* 0x00000000001c0947 */ /* 0x000fea0003800000 */
[----:B------:R-:W-:-:S13]  /*4850*/  ISETP.NE.AND P3, PT, R171, 0x3, PT ;  /* 0x00000003ab00780c */ /* 0x000fda0003f65270 */
[----:B------:R-:W-:Y:S05]  /*4860*/  @!P3 BRA `(.L_x_55) ;  /* 0x000000000004b947 */ /* 0x000fea0003800000 */
[----:B------:R-:W-:Y:S01]  /*4870*/  BPT.TRAP 0x1 ;  /* 0x000000040000795c */ /* 0x000fe20000300000 */
.L_x_55:
[----:B------:R-:W-:-:S04]  /*4880*/  ULEA UR4, UR36, UR44, 0x3 ;  /* 0x0000002c24047291 */ /* 0x000fc8000f8e183f */
[----:B------:R-:W-:-:S04]  /*4890*/  UIADD3 UR4, UR4, 0x60, URZ ;  /* 0x0000006004047890 */ /* 0x000fc8000fffe03f */
[----:B------:R-:W-:-:S09]  /*48a0*/  UPRMT UR4, UR50, 0x654, UR4 ;  /* 0x0000065432047896 */ /* 0x000fd20008000004 */
[----:B------:R-:W-:Y:S03]  /*48b0*/  SYNCS.ARRIVE.TRANS64.RED.A1T0 RZ, [UR4], RZ ;  /* 0x000000ffffff79a7 */ /* 0x000fe60008100404 */
.L_x_54:
[----:B------:R-:W-:Y:S05]  /*48c0*/  BSYNC B0 ;  /* 0x0000000000007941 */ /* 0x000fea0003800000 */
.L_x_53:
[----:B------:R-:W-:-:S04]  /*48d0*/  UIADD3 UR36, UR36, 0x1, URZ ;  /* 0x0000000124247890 */ /* 0x000fc8000fffe03f */
[----:B------:R-:W-:-:S04]  /*48e0*/  UISETP.NE.AND UP0, UPT, UR36, 0x4, UPT ;  /* 0x000000042400788c */ /* 0x000fc8000bf05270 */
[----:B------:R-:W-:-:S12]  /*48f0*/  USEL UR36, UR36, URZ, UP0 ;  /* 0x0000003f24247287 */ /* 0x000fd80008000000 */
.L_x_52:
[----:B------:R-:W-:Y:S04]  /*4900*/  BSSY B0, `(.L_x_56) ;  /* 0x0000011000007945 */ /* 0x000fe80003800000 */
[----:B------:R-:W-:Y:S05]  /*4910*/  @P0 BRA `(.L_x_57) ;  /* 0x00000000003c0947 */ /* 0x000fea0003800000 */
[----:B------:R-:W-:-:S13]  /*4920*/  ISETP.NE.AND P3, PT, R171, 0x3, PT ;  /* 0x00000003ab00780c */ /* 0x000fda0003f65270 */
[----:B------:R-:W-:Y:S05]  /*4930*/  @!P3 BRA `(.L_x_58) ;  /* 0x000000000004b947 */ /* 0x000fea0003800000 */
[----:B------:R-:W-:Y:S01]  /*4940*/  BPT.TRAP 0x1 ;  /* 0x000000040000795c */ /* 0x000fe20000300000 */
.L_x_58:
[C---:B------:R-:W-:Y:S01]  /*4950*/  LEA R24, R0.reuse, UR44, 0x3 ;  /* 0x0000002c00187c11 */ /* 0x040fe2000f8e18ff */
[----:B------:R-:W-:Y:S01]  /*4960*/  @!P4 IMAD R15, R0, 0x2000, R13 ;  /* 0x00002000000fc824 */ /* 0x000fe200078e020d */
[----:B------:R-:W-:Y:S01]  /*4970*/  SHF.L.U32 R25, RZ, 0x1f, RZ ;  /* 0x0000001fff197819 */ /* 0x000fe200000006ff */
[----:B------:R-:W-:Y:S03]  /*4980*/  BSSY B1, `(.L_x_59) ;  /* 0x0000004000017945 */ /* 0x000fe60003800000 */
[----:B------:R-:W1:Y:S01]  /*4990*/  SYNCS.PHASECHK.TRANS64.TRYWAIT P3, [R24+URZ+0x40], R25 ;  /* 0x00004019180075a7 */ /* 0x000e62000806017f */
[----:B------:R-:W-:Y:S01]  /*49a0*/  @!P4 LEA R14, R156, R15, 0x1 ;  /* 0x0000000f9c0ec211 */ /* 0x000fe200078e08ff */
[----:B-1----:R-:W-:Y:S06]  /*49b0*/  @!P3 BRA `(.L_x_60) ;  /* 0x00000118001cb947 */ /* 0x002fec0003800000 */
.L_x_228:
[----:B------:R-:W-:Y:S05]  /*49c0*/  BSYNC B1 ;  /* 0x0000000000017941 */ /* 0x000fea0003800000 */
.L_x_59:
[----:B------:R-:W-:Y:S05]  /*49d0*/  @!P4 WARPSYNC.ALL ;  /* 0x000000000000c948 */ /* 0x000fea0003800000 */
[----:B------:R2:W3:Y:S01]  /*49e0*/  @!P4 LDSM.16.M88.4 R4, [R15] ;  /* 0x000000000f04c83b */ /* 0x0004e20000000200 */
[----:B------:R-:W-:-:S03]  /*49f0*/  IADD3 R0, R0, 0x1, RZ ;  /* 0x0000000100007810 */ /* 0x000fc60007ffe0ff */
[----:B------:R2:W4:Y:S04]  /*4a00*/  @!P4 LDSM.16.M88.4 R8, [R14] ;  /* 0x000000000e08c83b */ /* 0x0005280000000200 */
.L_x_57:
[----:B------:R-:W-:Y:S05]  /*4a10*/  BSYNC B0 ;  /* 0x0000000000007941 */ /* 0x000fea0003800000 */
.L_x_56:
[--C-:B--23--:R-:W-:Y:S02]  /*4a20*/  HADD2.F32 R14, -RZ, R5.reuse.H0_H0 ;  /* 0x20000005ff0e7230 */ /* 0x10cfe40000004100 */
[C---:B------:R-:W-:Y:S01]  /*4a30*/  FMUL R15, R155.reuse, R42 ;  /* 0x0000002a9b0f7220 */ /* 0x040fe20000400000 */
[----:B-1----:R-:W-:Y:S02]  /*4a40*/  HADD2.F32 R24, -RZ, R5.H1_H1 ;  /* 0x30000005ff187230 */ /* 0x002fe40000004100 */
[C---:B------:R-:W-:Y:S01]  /*4a50*/  FMUL R43, R155.reuse, R43 ;  /* 0x0000002b9b2b7220 */ /* 0x040fe20000400000 */
[C---:B------:R-:W-:Y:S01]  /*4a60*/  FMUL R47, R155.reuse, R47 ;  /* 0x0000002f9b2f7220 */ /* 0x040fe20000400000 */
[C---:B------:R-:W-:Y:S01]  /*4a70*/  FFMA R14, R154.reuse, R14, R15 ;  /* 0x0000000e9a0e7223 */ /* 0x040fe2000000000f */
[C---:B------:R-:W-:Y:S01]  /*4a80*/  FMUL R49, R155.reuse, R49 ;  /* 0x000000319b317220 */ /* 0x040fe20000400000 */
[----:B------:R-:W-:Y:S01]  /*4a90*/  FFMA R15, R154, R24, R43 ;  /* 0x000000189a0f7223 */ /* 0x000fe2000000002b */
[C---:B------:R-:W-:Y:S01]  /*4aa0*/  FMUL R51, R155.reuse, R51 ;  /* 0x000000339b337220 */ /* 0x040fe20000400000 */
[----:B------:R-:W-:Y:S01]  /*4ab0*/  FMUL R34, R14, 0.70710676908493041992 ;  /* 0x3f3504f30e227820 */ /* 0x000fe20000400000 */
[----:B------:R-:W-:Y:S01]  /*4ac0*/  FMUL R53, R155, R53 ;  /* 0x000000359b357220 */ /* 0x000fe20000400000 */
[----:B------:R-:W-:Y:S01]  /*4ad0*/  FMUL R39, R15, 0.70710676908493041992 ;  /* 0x3f3504f30f277820 */ /* 0x000fe20000400000 */
[----:B------:R-:W-:Y:S01]  /*4ae0*/  FMUL R55, R155, R55 ;  /* 0x000000379b377220 */ /* 0x000fe20000400000 */
[C---:B------:R-:W-:Y:S01]  /*4af0*/  FMUL R24, R34.reuse, R34 ;  /* 0x0000002222187220 */ /* 0x040fe20000400000 */
[C---:B------:R-:W-:Y:S01]  /*4b00*/  FSETP.GE.AND P3, PT, |R34|.reuse, 1.0029599666595458984, PT ;  /* 0x3f8060fe2200780b */ /* 0x040fe20003f66200 */
[C---:B------:R-:W-:Y:S01]  /*4b10*/  FMUL R26, R39.reuse, R39 ;  /* 0x00000027271a7220 */ /* 0x040fe20000400000 */
[----:B------:R-:W-:Y:S01]  /*4b20*/  FSETP.GE.AND P5, PT, |R39|, 1.0029599666595458984, PT ;  /* 0x3f8060fe2700780b */ /* 0x000fe20003fa6200 */
[----:B------:R-:W-:Y:S01]  /*4b30*/  FMUL R41, R155, R41 ;  /* 0x000000299b297220 */ /* 0x000fe20000400000 */
[----:B------:R-:W-:Y:S01]  /*4b40*/  FSEL R24, |R34|, R24, P3 ;  /* 0x0000001822187208 */ /* 0x000fe20001800200 */
[----:B------:R-:W-:Y:S01]  /*4b50*/  FMUL R15, R15, 0.5 ;  /* 0x3f0000000f0f7820 */ /* 0x000fe20000400000 */
[----:B------:R-:W-:Y:S01]  /*4b60*/  FSEL R25, R3, 8.4834944573231041431e-05, P3 ;  /* 0x38b1e96a03197808 */ /* 0x000fe20001800000 */
[----:B------:R-:W-:Y:S01]  /*4b70*/  FMUL R14, R14, 0.5 ;  /* 0x3f0000000e0e7820 */ /* 0x000fe20000400000 */
[----:B------:R-:W-:Y:S01]  /*4b80*/  FSEL R27, -R20, -0.00082130916416645050049, P3 ;  /* 0xba574d20141b7808 */ /* 0x000fe20001800100 */
[----:B------:R-:W-:Y:S05]  /*4b90*/  WARPSYNC.ALL ;  /* 0x0000000000007948 */ /* 0x000fea0003800000 */
[----:B------:R-:W-:Y:S01]  /*4ba0*/  FSEL R31, R21, 0.0052134888246655464172, P3 ;  /* 0x3baad5ea151f7808 */ /* 0x000fe20001800000 */
[C---:B------:R-:W-:Y:S01]  /*4bb0*/  FFMA R25, R24.reuse, R25, R27 ;  /* 0x0000001918197223 */ /* 0x040fe2000000001b */
[----:B------:R-:W-:Y:S01]  /*4bc0*/  FSEL R32, |R39|, R26, P5 ;  /* 0x0000001a27207208 */ /* 0x000fe20002800200 */
[----:B------:R-:W-:Y:S01]  /*4bd0*/  BSSY B0, `(.L_x_61) ;  /* 0x00001c2000007945 */ /* 0x000fe20003800000 */
[----:B------:R-:W-:Y:S01]  /*4be0*/  FSEL R33, R3, 8.4834944573231041431e-05, P5 ;  /* 0x38b1e96a03217808 */ /* 0x000fe20002800000 */
[----:B------:R-:W-:Y:S01]  /*4bf0*/  FFMA R25, R24, R25, R31 ;  /* 0x0000001918197223 */ /* 0x000fe2000000001f */
[----:B------:R-:W-:-:S02]  /*4c00*/  FSEL R35, -R20, -0.00082130916416645050049, P5 ;  /* 0xba574d2014237808 */ /* 0x000fc40002800100 */
[----:B------:R-:W-:Y:S02]  /*4c10*/  FSEL R27, -R23, -0.026868773624300956726, P3 ;  /* 0xbcdc1be7171b7808 */ /* 0x000fe40001800100 */
[----:B------:R-:W-:Y:S01]  /*4c20*/  FSEL R37, R21, 0.0052134888246655464172, P5 ;  /* 0x3baad5ea15257808 */ /* 0x000fe20002800000 */
[----:B------:R-:W-:Y:S01]  /*4c30*/  FFMA R33, R32, R33, R35 ;  /* 0x0000002120217223 */ /* 0x000fe20000000023 */
[----:B------:R-:W-:Y:S01]  /*4c40*/  FSEL R31, R157, 0.11284004896879196167, P3 ;  /* 0x3de718af9d1f7808 */ /* 0x000fe20001800000 */
[----:B------:R-:W-:Y:S01]  /*4c50*/  FFMA R25, R24, R25, R27 ;  /* 0x0000001918197223 */ /* 0x000fe2000000001b */
[----:B------:R-:W-:Y:S01]  /*4c60*/  FSEL R35, -R23, -0.026868773624300956726, P5 ;  /* 0xbcdc1be717237808 */ /* 0x000fe20002800100 */
[----:B------:R-:W-:Y:S01]  /*4c70*/  FFMA R33, R32, R33, R37 ;  /* 0x0000002120217223 */ /* 0x000fe20000000025 */
[----:B------:R-:W-:Y:S01]  /*4c80*/  FSEL R27, R158, -0.37612664699554443359, P3 ;  /* 0xbec093ac9e1b7808 */ /* 0x000fe20001800000 */
[----:B------:R-:W-:Y:S01]  /*4c90*/  FFMA R25, R24, R25, R31 ;  /* 0x0000001918197223 */ /* 0x000fe2000000001f */
[----:B------:R-:W-:Y:S01]  /*4ca0*/  FSEL R37, R157, 0.11284004896879196167, P5 ;  /* 0x3de718af9d257808 */ /* 0x000fe20002800000 */
[----:B------:R-:W-:Y:S01]  /*4cb0*/  FFMA R33, R32, R33, R35 ;  /* 0x0000002120217223 */ /* 0x000fe20000000023 */
[C---:B------:R-:W-:Y:S01]  /*4cc0*/  FSEL R31, R159.reuse, 0.12837915122509002686, P3 ;  /* 0x3e0375d39f1f7808 */ /* 0x040fe20001800000 */
[----:B------:R-:W-:Y:S01]  /*4cd0*/  FFMA R25, R24, R25, R27 ;  /* 0x0000001918197223 */ /* 0x000fe2000000001b */
[----:B------:R-:W-:Y:S01]  /*4ce0*/  FSEL R27, R158, -0.37612664699554443359, P5 ;  /* 0xbec093ac9e1b7808 */ /* 0x000fe20002800000 */
[----:B------:R-:W-:Y:S01]  /*4cf0*/  FFMA R33, R32, R33, R37 ;  /* 0x0000002120217223 */ /* 0x000fe20000000025 */
[----:B------:R-:W-:Y:S01]  /*4d00*/  FSEL R26, -|R34|, R34, P3 ;  /* 0x00000022221a7208 */ /* 0x000fe20001800300 */
[----:B------:R-:W-:Y:S01]  /*4d10*/  FFMA R25, R24, R25, R31 ;  /* 0x0000001918197223 */ /* 0x000fe2000000001f */
[----:B------:R-:W-:Y:S01]  /*4d20*/  FSEL R24, R159, 0.12837915122509002686, P5 ;  /* 0x3e0375d39f187808 */ /* 0x000fe20002800000 */
[----:B------:R-:W-:Y:S01]  /*4d30*/  FFMA R27, R32, R33, R27 ;  /* 0x00000021201b7223 */ /* 0x000fe2000000001b */
[----:B------:R-:W-:Y:S01]  /*4d40*/  FSEL R33, -|R39|, R39, P5 ;  /* 0x0000002727217208 */ /* 0x000fe20002800300 */
[----:B------:R-:W-:Y:S01]  /*4d50*/  FFMA R25, R25, R26, R26 ;  /* 0x0000001a19197223 */ /* 0x000fe2000000001a */
[----:B------:R-:W-:-:S02]  /*4d60*/  HADD2.F32 R26, -RZ, R6.H0_H0 ;  /* 0x20000006ff1a7230 */ /* 0x000fc40000004100 */
[----:B------:R-:W-:Y:S01]  /*4d70*/  FFMA R24, R32, R27, R24 ;  /* 0x0000001b20187223 */ /* 0x000fe20000000018 */
[C---:B------:R-:W-:Y:S01]  /*4d80*/  FMUL R27, R155.reuse, R44 ;  /* 0x0000002c9b1b7220 */ /* 0x040fe20000400000 */
[----:B------:R-:W1:Y:S02]  /*4d90*/  @P3 MUFU.EX2 R31, R25 ;  /* 0x00000019001f3308 */ /* 0x000e640000000800 */
[----:B------:R-:W-:Y:S01]  /*4da0*/  FFMA R24, R24, R33, R33 ;  /* 0x0000002118187223 */ /* 0x000fe20000000021 */
[----:B------:R-:W-:Y:S01]  /*4db0*/  FFMA R26, R154, R26, R27 ;  /* 0x0000001a9a1a7223 */ /* 0x000fe2000000001b */
[----:B------:R-:W-:Y:S02]  /*4dc0*/  HADD2.F32 R33, -RZ, R6.H1_H1 ;  /* 0x30000006ff217230 */ /* 0x000fe40000004100 */
[----:B------:R-:W-:Y:S01]  /*4dd0*/  FMUL R27, R155, R45 ;  /* 0x0000002d9b1b7220 */ /* 0x000fe20000400000 */
[----:B------:R-:W-:Y:S01]  /*4de0*/  FMUL R160, R26, 0.70710676908493041992 ;  /* 0x3f3504f31aa07820 */ /* 0x000fe20000400000 */
[----:B------:R-:W2:Y:S02]  /*4df0*/  @P5 MUFU.EX2 R32, R24 ;  /* 0x0000001800205308 */ /* 0x000ea40000000800 */
[----:B------:R-:W-:Y:S01]  /*4e00*/  FFMA R27, R154, R33, R27 ;  /* 0x000000219a1b7223 */ /* 0x000fe2000000001b */
[----:B------:R-:W-:-:S03]  /*4e10*/  FMUL R26, R26, 0.5 ;  /* 0x3f0000001a1a7820 */ /* 0x000fc60000400000 */
[C---:B------:R-:W-:Y:S01]  /*4e20*/  FMUL R37, R27.reuse, 0.70710676908493041992 ;  /* 0x3f3504f31b257820 */ /* 0x040fe20000400000 */
[----:B------:R-:W-:Y:S01]  /*4e30*/  FMUL R27, R27, 0.5 ;  /* 0x3f0000001b1b7820 */ /* 0x000fe20000400000 */
[----:B-1----:R-:W-:Y:S02]  /*4e40*/  @P3 FADD R31, -R31, 1 ;  /* 0x3f8000001f1f3421 */ /* 0x002fe40000000100 */
[----:B------:R-:W-:-:S03]  /*4e50*/  FMUL R33, R37, R37 ;  /* 0x0000002525217220 */ /* 0x000fc60000400000 */
[----:B------:R-:W-:Y:S01]  /*4e60*/  @P3 LOP3.LUT R25, R31, 0x80000000, R34, 0xb8, !PT ;  /* 0x800000001f193812 */ /* 0x000fe200078eb822 */
[C---:B------:R-:W-:Y:S01]  /*4e70*/  FMUL R31, R160.reuse, R160 ;  /* 0x000000a0a01f7220 */ /* 0x040fe20000400000 */
[----:B------:R-:W-:Y:S01]  /*4e80*/  FSETP.GE.AND P3, PT, |R160|, 1.0029599666595458984, PT ;  /* 0x3f8060fea000780b */ /* 0x000fe20003f66200 */
[----:B--2---:R-:W-:Y:S02]  /*4e90*/  @P5 FADD R32, -R32, 1 ;  /* 0x3f80000020205421 */ /* 0x004fe40000000100 */
[----:B------:R-:W-:Y:S01]  /*4ea0*/  FADD R25, R25, 1 ;  /* 0x3f80000019197421 */ /* 0x000fe20000000000 */
[----:B------:R-:W-:Y:S02]  /*4eb0*/  FSEL R31, |R160|, R31, P3 ;  /* 0x0000001fa01f7208 */ /* 0x000fe40001800200 */
[----:B------:R-:W-:Y:S02]  /*4ec0*/  @P5 LOP3.LUT R24, R32, 0x80000000, R39, 0xb8, !PT ;  /* 0x8000000020185812 */ /* 0x000fe400078eb827 */
[----:B------:R-:W-:-:S02]  /*4ed0*/  FSEL R32, R3, 8.4834944573231041431e-05, P3 ;  /* 0x38b1e96a03207808 */ /* 0x000fc40001800000 */
[----:B------:R-:W-:Y:S01]  /*4ee0*/  FSEL R34, -R20, -0.00082130916416645050049, P3 ;  /* 0xba574d2014227808 */ /* 0x000fe20001800100 */
[----:B------:R-:W-:Y:S01]  /*4ef0*/  FADD R24, R24, 1 ;  /* 0x3f80000018187421 */ /* 0x000fe20000000000 */
[----:B------:R-:W-:Y:S02]  /*4f00*/  FSETP.GE.AND P5, PT, |R37|, 1.0029599666595458984, PT ;  /* 0x3f8060fe2500780b */ /* 0x000fe40003fa6200 */
[----:B------:R-:W-:Y:S01]  /*4f10*/  FSEL R36, -R23, -0.026868773624300956726, P3 ;  /* 0xbcdc1be717247808 */ /* 0x000fe20001800100 */
[----:B------:R-:W-:Y:S01]  /*4f20*/  FFMA R32, R31, R32, R34 ;  /* 0x000000201f207223 */ /* 0x000fe20000000022 */
[----:B------:R-:W-:Y:S02]  /*4f30*/  FSEL R34, R21, 0.0052134888246655464172, P3 ;  /* 0x3baad5ea15227808 */ /* 0x000fe40001800000 */
[----:B------:R-:W-:Y:S02]  /*4f40*/  FSEL R33, |R37|, R33, P5 ;  /* 0x0000002125217208 */ /* 0x000fe40002800200 */
[----:B------:R-:W-:Y:S01]  /*4f50*/  FSEL R38, R3, 8.4834944573231041431e-05, P5 ;  /* 0x38b1e96a03267808 */ /* 0x000fe20002800000 */
[----:B------:R-:W-:Y:S01]  /*4f60*/  FFMA R32, R31, R32, R34 ;  /* 0x000000201f207223 */ /* 0x000fe20000000022 */
[----:B------:R-:W-:-:S02]  /*4f70*/  FSEL R42, -R20, -0.00082130916416645050049, P5 ;  /* 0xba574d20142a7808 */ /* 0x000fc40002800100 */
[----:B------:R-:W-:Y:S01]  /*4f80*/  FSEL R44, R21, 0.0052134888246655464172, P5 ;  /* 0x3baad5ea152c7808 */ /* 0x000fe20002800000 */
[----:B------:R-:W-:Y:S01]  /*4f90*/  FFMA R32, R31, R32, R36 ;  /* 0x000000201f207223 */ /* 0x000fe20000000024 */
[----:B------:R-:W-:Y:S01]  /*4fa0*/  FSEL R34, R157, 0.11284004896879196167, P3 ;  /* 0x3de718af9d227808 */ /* 0x000fe20001800000 */
[----:B------:R-:W-:Y:S01]  /*4fb0*/  FFMA R38, R33, R38, R42 ;  /* 0x0000002621267223 */ /* 0x000fe2000000002a */
[----:B------:R-:W-:Y:S02]  /*4fc0*/  FSEL R42, -R23, -0.026868773624300956726, P5 ;  /* 0xbcdc1be7172a7808 */ /* 0x000fe40002800100 */
[C---:B------:R-:W-:Y:S01]  /*4fd0*/  FSEL R36, R158.reuse, -0.37612664699554443359, P3 ;  /* 0xbec093ac9e247808 */ /* 0x040fe20001800000 */
[----:B------:R-:W-:Y:S01]  /*4fe0*/  FFMA R38, R33, R38, R44 ;  /* 0x0000002621267223 */ /* 0x000fe2000000002c */
[----:B------:R-:W-:Y:S01]  /*4ff0*/  FFMA R32, R31, R32, R34 ;  /* 0x000000201f207223 */ /* 0x000fe20000000022 */
[----:B------:R-:W-:Y:S02]  /*5000*/  FSEL R44, R157, 0.11284004896879196167, P5 ;  /* 0x3de718af9d2c7808 */ /* 0x000fe40002800000 */
        /* <DEDUP_REMOVED lines=10> */
[----:B------:R-:W-:-:S02]  /*50b0*/  FFMA R31, R31, R36, R36 ;  /* 0x000000241f1f7223 */ /* 0x000fc40000000024 */
[----:B------:R-:W-:Y:S01]  /*50c0*/  FFMA R35, R33, R38, R35 ;  /* 0x0000002621237223 */ /* 0x000fe20000000023 */
[----:B------:R-:W-:Y:S01]  /*50d0*/  FMUL R33, R155, R46 ;  /* 0x0000002e9b217220 */ /* 0x000fe20000400000 */
[----:B------:R-:W1:Y:S01]  /*50e0*/  @P3 MUFU.EX2 R34, R31 ;  /* 0x0000001f00223308 */ /* 0x000e620000000800 */
[--C-:B------:R-:W-:Y:S02]  /*50f0*/  HADD2.F32 R38, -RZ, R7.reuse.H1_H1 ;  /* 0x30000007ff267230 */ /* 0x100fe40000004100 */
[----:B------:R-:W-:Y:S01]  /*5100*/  FFMA R32, R35, R32, R32 ;  /* 0x0000002023207223 */ /* 0x000fe20000000020 */
[----:B------:R-:W-:-:S04]  /*5110*/  HADD2.F32 R35, -RZ, R7.H0_H0 ;  /* 0x20000007ff237230 */ /* 0x000fc80000004100 */
[----:B------:R-:W2:Y:S01]  /*5120*/  @P5 MUFU.EX2 R36, R32 ;  /* 0x0000002000245308 */ /* 0x000ea20000000800 */
[----:B------:R-:W-:-:S04]  /*5130*/  FFMA R33, R154, R35, R33 ;  /* 0x000000239a217223 */ /* 0x000fc80000000021 */
[C---:B------:R-:W-:Y:S01]  /*5140*/  FMUL R162, R33.reuse, 0.70710676908493041992 ;  /* 0x3f3504f321a27820 */ /* 0x040fe20000400000 */
[----:B------:R-:W-:Y:S01]  /*5150*/  FMUL R33, R33, 0.5 ;  /* 0x3f00000021217820 */ /* 0x000fe20000400000 */
[----:B-1----:R-:W-:Y:S01]  /*5160*/  @P3 FADD R35, -R34, 1 ;  /* 0x3f80000022233421 */ /* 0x002fe20000000100 */
[----:B------:R-:W-:-:S04]  /*5170*/  FFMA R34, R154, R38, R47 ;  /* 0x000000269a227223 */ /* 0x000fc8000000002f */
[----:B------:R-:W-:Y:S01]  /*5180*/  @P3 LOP3.LUT R31, R35, 0x80000000, R160, 0xb8, !PT ;  /* 0x80000000231f3812 */ /* 0x000fe200078eb8a0 */
[C---:B------:R-:W-:Y:S01]  /*5190*/  FMUL R35, R162.reuse, R162 ;  /* 0x000000a2a2237220 */ /* 0x040fe20000400000 */
[----:B------:R-:W-:Y:S01]  /*51a0*/  FSETP.GE.AND P3, PT, |R162|, 1.0029599666595458984, PT ;  /* 0x3f8060fea200780b */ /* 0x000fe20003f66200 */
[----:B--2---:R-:W-:Y:S01]  /*51b0*/  @P5 FADD R36, -R36, 1 ;  /* 0x3f80000024245421 */ /* 0x004fe20000000100 */
[----:B------:R-:W-:Y:S01]  /*51c0*/  FMUL R43, R34, 0.70710676908493041992 ;  /* 0x3f3504f3222b7820 */ /* 0x000fe20000400000 */
[----:B------:R-:W-:Y:S01]  /*51d0*/  FADD R31, R31, 1 ;  /* 0x3f8000001f1f7421 */ /* 0x000fe20000000000 */
[----:B------:R-:W-:Y:S01]  /*51e0*/  FSEL R35, |R162|, R35, P3 ;  /* 0x00000023a2237208 */ /* 0x000fe20001800200 */
[----:B------:R-:W-:Y:S01]  /*51f0*/  FMUL R34, R34, 0.5 ;  /* 0x3f00000022227820 */ /* 0x000fe20000400000 */
[----:B------:R-:W-:Y:S01]  /*5200*/  @P5 LOP3.LUT R32, R36, 0x80000000, R37, 0xb8, !PT ;  /* 0x8000000024205812 */ /* 0x000fe200078eb825 */
[----:B------:R-:W-:Y:S01]  /*5210*/  FMUL R37, R43, R43 ;  /* 0x0000002b2b257220 */ /* 0x000fe20000400000 */
[----:B------:R-:W-:Y:S01]  /*5220*/  FSEL R36, R3, 8.4834944573231041431e-05, P3 ;  /* 0x38b1e96a03247808 */ /* 0x000fe20001800000 */
[----:B------:R-:W-:Y:S01]  /*5230*/  FMUL R26, R31, R26 ;  /* 0x0000001a1f1a7220 */ /* 0x000fe20000400000 */
[----:B------:R-:W-:Y:S01]  /*5240*/  FSEL R38, -R20, -0.00082130916416645050049, P3 ;  /* 0xba574d2014267808 */ /* 0x000fe20001800100 */
[----:B------:R-:W-:Y:S01]  /*5250*/  FADD R32, R32, 1 ;  /* 0x3f80000020207421 */ /* 0x000fe20000000000 */
[----:B------:R-:W-:-:S02]  /*5260*/  FSETP.GE.AND P5, PT, |R43|, 1.0029599666595458984, PT ;  /* 0x3f8060fe2b00780b */ /* 0x000fc40003fa6200 */
[----:B------:R-:W-:Y:S01]  /*5270*/  FSEL R42, -R23, -0.026868773624300956726, P3 ;  /* 0xbcdc1be7172a7808 */ /* 0x000fe20001800100 */
[----:B------:R-:W-:Y:S01]  /*5280*/  FFMA R36, R35, R36, R38 ;  /* 0x0000002423247223 */ /* 0x000fe20000000026 */
[----:B------:R-:W-:Y:S01]  /*5290*/  FSEL R38, R21, 0.0052134888246655464172, P3 ;  /* 0x3baad5ea15267808 */ /* 0x000fe20001800000 */
[----:B------:R-:W-:Y:S01]  /*52a0*/  FMUL R27, R32, R27 ;  /* 0x0000001b201b7220 */ /* 0x000fe20000400000 */
[----:B------:R-:W-:Y:S02]  /*52b0*/  FSEL R39, |R43|, R37, P5 ;  /* 0x000000252b277208 */ /* 0x000fe40002800200 */
[----:B------:R-:W-:Y:S01]  /*52c0*/  FSEL R44, R3, 8.4834944573231041431e-05, P5 ;  /* 0x38b1e96a032c7808 */ /* 0x000fe20002800000 */
[----:B------:R-:W-:Y:S01]  /*52d0*/  FFMA R36, R35, R36, R38 ;  /* 0x0000002423247223 */ /* 0x000fe20000000026 */
[----:B------:R-:W-:Y:S02]  /*52e0*/  FSEL R46, -R20, -0.00082130916416645050049, P5 ;  /* 0xba574d20142e7808 */ /* 0x000fe40002800100 */
[----:B------:R-:W-:Y:S01]  /*52f0*/  FSEL R160, R21, 0.0052134888246655464172, P5 ;  /* 0x3baad5ea15a07808 */ /* 0x000fe20002800000 */
[----:B------:R-:W-:Y:S01]  /*5300*/  FFMA R36, R35, R36, R42 ;  /* 0x0000002423247223 */ /* 0x000fe2000000002a */
[----:B------:R-:W-:Y:S01]  /*5310*/  FSEL R38, R157, 0.11284004896879196167, P3 ;  /* 0x3de718af9d267808 */ /* 0x000fe20001800000 */
[----:B------:R-:W-:Y:S01]  /*5320*/  FFMA R44, R39, R44, R46 ;  /* 0x0000002c272c7223 */ /* 0x000fe2000000002e */
[----:B------:R-:W-:-:S02]  /*5330*/  FSEL R46, -R23, -0.026868773624300956726, P5 ;  /* 0xbcdc1be7172e7808 */ /* 0x000fc40002800100 */
        /* <DEDUP_REMOVED lines=15> */
[----:B------:R-:W-:Y:S01]  /*5430*/  FMUL R37, R155, R48 ;  /* 0x000000309b257220 */ /* 0x000fe20000400000 */
[----:B------:R-:W-:Y:S01]  /*5440*/  FFMA R35, R39, R42, R35 ;  /* 0x0000002a27237223 */ /* 0x000fe20000000023 */
[--C-:B----4-:R-:W-:Y:S01]  /*5450*/  HADD2.F32 R39, -RZ, R8.reuse.H0_H0 ;  /* 0x20000008ff277230 */ /* 0x110fe20000004100 */
[----:B------:R-:W1:Y:S01]  /*5460*/  @P3 MUFU.EX2 R38, R36 ;  /* 0x0000002400263308 */ /* 0x000e620000000800 */
[----:B------:R-:W-:Y:S01]  /*5470*/  F2FP.F16.F32.PACK_AB R26, R27, R26 ;  /* 0x0000001a1b1a723e */ /* 0x000fe200000000ff */
[----:B------:R-:W-:Y:S01]  /*5480*/  FFMA R35, R35, R44, R44 ;  /* 0x0000002c23237223 */ /* 0x000fe2000000002c */
[----:B------:R-:W-:-:S02]  /*5490*/  HADD2.F32 R44, -RZ, R8.H1_H1 ;  /* 0x30000008ff2c7230 */ /* 0x000fc40000004100 */
[----:B------:R-:W-:-:S03]  /*54a0*/  FFMA R37, R154, R39, R37 ;  /* 0x000000279a257223 */ /* 0x000fc60000000025 */
[----:B------:R-:W2:Y:S01]  /*54b0*/  @P5 MUFU.EX2 R42, R35 ;  /* 0x00000023002a5308 */ /* 0x000ea20000000800 */
        /* <DEDUP_REMOVED lines=49> */
[--C-:B------:R-:W-:Y:S01]  /*57d0*/  HADD2.F32 R45, -RZ, R9.reuse.H0_H0 ;  /* 0x20000009ff2d7230 */ /* 0x100fe20000004100 */
[----:B------:R-:W1:Y:S01]  /*57e0*/  @P3 MUFU.EX2 R44, R42 ;  /* 0x0000002a002c3308 */ /* 0x000e620000000800 */
[----:B------:R-:W-:Y:S01]  /*57f0*/  F2FP.F16.F32.PACK_AB R27, R34, R33 ;  /* 0x00000021221b723e */ /* 0x000fe200000000ff */
[----:B------:R-:W-:Y:S01]  /*5800*/  FFMA R39, R39, R48, R48 ;  /* 0x0000003027277223 */ /* 0x000fe20000000030 */
[----:B------:R-:W-:-:S02]  /*5810*/  HADD2.F32 R48, -RZ, R9.H1_H1 ;  /* 0x30000009ff307230 */ /* 0x000fc40000004100 */
[----:B------:R-:W-:-:S03]  /*5820*/  FFMA R43, R154, R45, R43 ;  /* 0x0000002d9a2b7223 */ /* 0x000fc6000000002b */
[----:B------:R-:W2:Y:S01]  /*5830*/  @P5 MUFU.EX2 R46, R39 ;  /* 0x00000027002e5308 */ /* 0x000ea20000000800 */
[----:B------:R-:W-:Y:S01]  /*5840*/  FMUL R166, R43, 0.70710676908493041992 ;  /* 0x3f3504f32ba67820 */ /* 0x000fe20000400000 */
        /* <DEDUP_REMOVED lines=8> */
[----:B------:R-:W-:Y:S02]  /*58d0*/  FSEL R45, |R166|, R45, P3 ;  /* 0x0000002da62d7208 */ /* 0x000fe40001800200 */
        /* <DEDUP_REMOVED lines=35> */
[----:B------:R-:W-:Y:S01]  /*5b10*/  F2FP.F16.F32.PACK_AB R32, R39, R32 ;  /* 0x000000202720723e */ /* 0x000fe200000000ff */
[----:B------:R-:W-:Y:S01]  /*5b20*/  FFMA R49, R47, R160, R49 ;  /* 0x000000a02f317223 */ /* 0x000fe20000000031 */
[----:B------:R-:W-:Y:S01]  /*5b30*/  FMUL R47, R155, R52 ;  /* 0x000000349b2f7220 */ /* 0x000fe20000400000 */
[----:B------:R-:W1:Y:S01]  /*5b40*/  @P3 MUFU.EX2 R48, R45 ;  /* 0x0000002d00303308 */ /* 0x000e620000000800 */
[----:B------:R-:W-:-:S02]  /*5b50*/  HADD2.F32 R52, -RZ, R10.H1_H1 ;  /* 0x3000000aff347230 */ /* 0x000fc40000004100 */
        /* <DEDUP_REMOVED lines=53> */
[----:B------:R-:W-:-:S02]  /*5eb0*/  HADD2.F32 R54, -RZ, R11.H1_H1 ;  /* 0x3000000bff367230 */ /* 0x000fc40000004100 */
[----:B------:R-:W-:Y:S01]  /*5ec0*/  FFMA R49, R49, R162, R162 ;  /* 0x000000a231317223 */ /* 0x000fe200000000a2 */
[----:B------:R-:W-:-:S04]  /*5ed0*/  FFMA R51, R154, R53, R51 ;  /* 0x000000359a337223 */ /* 0x000fc80000000033 */
[----:B------:R-:W2:Y:S01]  /*5ee0*/  @P5 MUFU.EX2 R160, R49 ;  /* 0x0000003100a05308 */ /* 0x000ea20000000800 */
[----:B------:R-:W-:Y:S01]  /*5ef0*/  FMUL R163, R51, 0.70710676908493041992 ;  /* 0x3f3504f333a37820 */ /* 0x000fe20000400000 */
[----:B-1----:R-:W-:Y:S01]  /*5f00*/  @P3 FADD R53, -R52, 1 ;  /* 0x3f80000034353421 */ /* 0x002fe20000000100 */
[----:B------:R-:W-:-:S04]  /*5f10*/  FFMA R52, R154, R54, R55 ;  /* 0x000000369a347223 */ /* 0x000fc80000000037 */
[----:B------:R-:W-:Y:S01]  /*5f20*/  @P3 LOP3.LUT R50, R53, 0x80000000, R168, 0xb8, !PT ;  /* 0x8000000035323812 */ /* 0x000fe200078eb8a8 */
[C---:B------:R-:W-:Y:S01]  /*5f30*/  FMUL R53, R163.reuse, R163 ;  /* 0x000000a3a3357220 */ /* 0x040fe20000400000 */
[C---:B------:R-:W-:Y:S01]  /*5f40*/  FSETP.GE.AND P3, PT, |R163|.reuse, 1.0029599666595458984, PT ;  /* 0x3f8060fea300780b */ /* 0x040fe20003f66200 */
        /* <DEDUP_REMOVED lines=13> */
[----:B------:R-:W-:Y:S01]  /*6020*/  FSEL R55, |R172|, R55, P5 ;  /* 0x00000037ac377208 */ /* 0x000fe20002800200 */
[----:B------:R-:W-:Y:S01]  /*6030*/  FMUL R48, R49, R48 ;  /* 0x0000003031307220 */ /* 0x000fe20000400000 */
[----:B------:R-:W-:Y:S02]  /*6040*/  FSEL R160, R21, 0.0052134888246655464172, P3 ;  /* 0x3baad5ea15a07808 */ /* 0x000fe40001800000 */
[----:B------:R-:W-:Y:S02]  /*6050*/  FSEL R164, R3, 8.4834944573231041431e-05, P5 ;  /* 0x38b1e96a03a47808 */ /* 0x000fe40002800000 */
[----:B------:R-:W-:Y:S01]  /*6060*/  FSEL R166, -R20, -0.00082130916416645050049, P5 ;  /* 0xba574d2014a67808 */ /* 0x000fe20002800100 */
[----:B------:R-:W-:Y:S01]  /*6070*/  FFMA R54, R53, R54, R160 ;  /* 0x0000003635367223 */ /* 0x000fe200000000a0 */
[----:B------:R-:W-:-:S02]  /*6080*/  FSEL R168, R21, 0.0052134888246655464172, P5 ;  /* 0x3baad5ea15a87808 */ /* 0x000fc40002800000 */
[----:B------:R-:W-:Y:S01]  /*6090*/  FSEL R160, R157, 0.11284004896879196167, P3 ;  /* 0x3de718af9da07808 */ /* 0x000fe20001800000 */
        /* <DEDUP_REMOVED lines=19> */
[----:B------:R-:W-:-:S02]  /*61d0*/  HADD2.F32 R162, -RZ, R4.H0_H0 ;  /* 0x20000004ffa27230 */ /* 0x000fc40000004100 */
[----:B------:R-:W-:Y:S01]  /*61e0*/  FFMA R161, R55, R164, R161 ;  /* 0x000000a437a17223 */ /* 0x000fe200000000a1 */
[----:B------:R-:W-:Y:S01]  /*61f0*/  HADD2.F32 R55, -RZ, R4.H1_H1 ;  /* 0x30000004ff377230 */ /* 0x000fe20000004100 */
[----:B------:R-:W1:Y:S02]  /*6200*/  @P3 MUFU.EX2 R160, R53 ;  /* 0x0000003500a03308 */ /* 0x000e640000000800 */
[----:B------:R-:W-:Y:S02]  /*6210*/  FFMA R54, R161, R54, R54 ;  /* 0x00000036a1367223 */ /* 0x000fe40000000036 */
[----:B------:R-:W-:Y:S01]  /*6220*/  FFMA R41, R154, R55, R41 ;  /* 0x000000379a297223 */ /* 0x000fe20000000029 */
[----:B------:R-:W-:-:S03]  /*6230*/  FMUL R55, R155, R40 ;  /* 0x000000289b377220 */ /* 0x000fc60000400000 */
[----:B------:R-:W2:Y:S01]  /*6240*/  @P5 MUFU.EX2 R161, R54 ;  /* 0x0000003600a15308 */ /* 0x000ea20000000800 */
[C---:B------:R-:W-:Y:S01]  /*6250*/  FMUL R178, R41.reuse, 0.70710676908493041992 ;  /* 0x3f3504f329b27820 */ /* 0x040fe20000400000 */
[----:B------:R-:W-:Y:S01]  /*6260*/  FFMA R40, R154, R162, R55 ;  /* 0x000000a29a287223 */ /* 0x000fe20000000037 */
[----:B------:R-:W-:Y:S02]  /*6270*/  FMUL R41, R41, 0.5 ;  /* 0x3f00000029297820 */ /* 0x000fe40000400000 */
[----:B------:R-:W-:Y:S01]  /*6280*/  FMUL R55, R178, R178 ;  /* 0x000000b2b2377220 */ /* 0x000fe20000400000 */
[----:B------:R-:W-:Y:S01]  /*6290*/  FMUL R174, R40, 0.70710676908493041992 ;  /* 0x3f3504f328ae7820 */ /* 0x000fe20000400000 */
[----:B-1----:R-:W-:-:S05]  /*62a0*/  @P3 FADD R160, -R160, 1 ;  /* 0x3f800000a0a03421 */ /* 0x002fca0000000100 */
[----:B------:R-:W-:Y:S02]  /*62b0*/  @P3 LOP3.LUT R53, R160, 0x80000000, R163, 0xb8, !PT ;  /* 0x80000000a0353812 */ /* 0x000fe400078eb8a3 */
[C---:B------:R-:W-:Y:S01]  /*62c0*/  FSETP.GE.AND P3, PT, |R178|.reuse, 1.0029599666595458984, PT ;  /* 0x3f8060feb200780b */ /* 0x040fe20003f66200 */
[----:B--2---:R-:W-:Y:S02]  /*62d0*/  @P5 FADD R161, -R161, 1 ;  /* 0x3f800000a1a15421 */ /* 0x004fe40000000100 */
[----:B------:R-:W-:Y:S01]  /*62e0*/  FADD R53, R53, 1 ;  /* 0x3f80000035357421 */ /* 0x000fe20000000000 */
[----:B------:R-:W-:Y:S02]  /*62f0*/  FSEL R160, R3, 8.4834944573231041431e-05, P3 ;  /* 0x38b1e96a03a07808 */ /* 0x000fe40001800000 */
[----:B------:R-:W-:Y:S02]  /*6300*/  @P5 LOP3.LUT R54, R161, 0x80000000, R172, 0xb8, !PT ;  /* 0x80000000a1365812 */ /* 0x000fe400078eb8ac */
[----:B------:R-:W-:Y:S01]  /*6310*/  FSEL R161, |R178|, R55, P3 ;  /* 0x00000037b2a17208 */ /* 0x000fe20001800200 */
[----:B------:R-:W-:Y:S01]  /*6320*/  FMUL R55, R174, R174 ;  /* 0x000000aeae377220 */ /* 0x000fe20000400000 */
[----:B------:R-:W-:Y:S01]  /*6330*/  FSEL R162, -R20, -0.00082130916416645050049, P3 ;  /* 0xba574d2014a27808 */ /* 0x000fe20001800100 */
[----:B------:R-:W-:Y:S01]  /*6340*/  FADD R54, R54, 1 ;  /* 0x3f80000036367421 */ /* 0x000fe20000000000 */
[----:B------:R-:W-:-:S02]  /*6350*/  FSETP.GE.AND P5, PT, |R174|, 1.0029599666595458984, PT ;  /* 0x3f8060feae00780b */ /* 0x000fc40003fa6200 */
[----:B------:R-:W-:Y:S01]  /*6360*/  FSEL R166, R21, 0.0052134888246655464172, P3 ;  /* 0x3baad5ea15a67808 */ /* 0x000fe20001800000 */
[----:B------:R-:W-:Y:S01]  /*6370*/  FFMA R164, R161, R160, R162 ;  /* 0x000000a0a1a47223 */ /* 0x000fe200000000a2 */
[----:B------:R-:W-:Y:S02]  /*6380*/  FSEL R55, |R174|, R55, P5 ;  /* 0x00000037ae377208 */ /* 0x000fe40002800200 */
[----:B------:R-:W-:Y:S01]  /*6390*/  FSEL R160, R3, 8.4834944573231041431e-05, P5 ;  /* 0x38b1e96a03a07808 */ /* 0x000fe20002800000 */
[----:B------:R-:W-:Y:S01]  /*63a0*/  FFMA R166, R161, R164, R166 ;  /* 0x000000a4a1a67223 */ /* 0x000fe200000000a6 */
[----:B------:R-:W-:Y:S02]  /*63b0*/  FSEL R162, -R20, -0.00082130916416645050049, P5 ;  /* 0xba574d2014a27808 */ /* 0x000fe40002800100 */
[----:B------:R-:W-:Y:S02]  /*63c0*/  FSEL R168, -R23, -0.026868773624300956726, P3 ;  /* 0xbcdc1be717a87808 */ /* 0x000fe40001800100 */
        /* <DEDUP_REMOVED lines=18> */
[----:B------:R-:W-:Y:S01]  /*64f0*/  FMUL R162, R24, R15 ;  /* 0x0000000f18a27220 */ /* 0x000fe20000400000 */
[----:B------:R-:W-:Y:S01]  /*6500*/  FFMA R166, R166, R163, R163 ;  /* 0x000000a3a6a67223 */ /* 0x000fe200000000a3 */
[----:B------:R-:W-:Y:S01]  /*6510*/  FSEL R163, -|R174|, R174, P5 ;  /* 0x000000aeaea37208 */ /* 0x000fe20002800300 */
[----:B------:R-:W-:Y:S01]  /*6520*/  FFMA R160, R55, R160, R161 ;  /* 0x000000a037a07223 */ /* 0x000fe200000000a1 */
[----:B------:R-:W-:Y:S01]  /*6530*/  FMUL R15, R44, 0.5 ;  /* 0x3f0000002c0f7820 */ /* 0x000fe20000400000 */
[----:B------:R-:W1:Y:S02]  /*6540*/  @P3 MUFU.EX2 R161, R166 ;  /* 0x000000a600a13308 */ /* 0x000e640000000800 */
[----:B------:R-:W-:Y:S01]  /*6550*/  FFMA R160, R160, R163, R163 ;  /* 0x000000a3a0a07223 */ /* 0x000fe200000000a3 */
[----:B------:R-:W-:Y:S01]  /*6560*/  FMUL R46, R46, R15 ;  /* 0x0000000f2e2e7220 */ /* 0x000fe20000400000 */
[----:B------:R-:W-:-:S04]  /*6570*/  FMUL R15, R40, 0.5 ;  /* 0x3f000000280f7820 */ /* 0x000fc80000400000 */
[----:B------:R-:W2:Y:S01]  /*6580*/  @P5 MUFU.EX2 R55, R160 ;  /* 0x000000a000375308 */ /* 0x000ea20000000800 */
[----:B-1----:R-:W-:-:S05]  /*6590*/  @P3 FADD R161, -R161, 1 ;  /* 0x3f800000a1a13421 */ /* 0x002fca0000000100 */
[----:B------:R-:W-:Y:S01]  /*65a0*/  @P3 LOP3.LUT R166, R161, 0x80000000, R178, 0xb8, !PT ;  /* 0x80000000a1a63812 */ /* 0x000fe200078eb8b2 */
[----:B--2---:R-:W-:-:S04]  /*65b0*/  @P5 FADD R55, -R55, 1 ;  /* 0x3f80000037375421 */ /* 0x004fc80000000100 */
[----:B------:R-:W-:Y:S01]  /*65c0*/  FADD R166, R166, 1 ;  /* 0x3f800000a6a67421 */ /* 0x000fe20000000000 */
[----:B------:R-:W-:Y:S01]  /*65d0*/  @P5 LOP3.LUT R160, R55, 0x80000000, R174, 0xb8, !PT ;  /* 0x8000000037a05812 */ /* 0x000fe200078eb8ae */
[----:B------:R-:W-:Y:S01]  /*65e0*/  FMUL R55, R25, R14 ;  /* 0x0000000e19377220 */ /* 0x000fe20000400000 */
[----:B------:R-:W-:Y:S01]  /*65f0*/  FMUL R14, R43, 0.5 ;  /* 0x3f0000002b0e7820 */ /* 0x000fe20000400000 */
[----:B------:R-:W-:Y:S01]  /*6600*/  FMUL R25, R52, 0.5 ;  /* 0x3f00000034197820 */ /* 0x000fe20000400000 */
[----:B------:R-:W-:Y:S01]  /*6610*/  FMUL R24, R166, R41 ;  /* 0x00000029a6187220 */ /* 0x000fe20000400000 */
[----:B------:R-:W-:Y:S01]  /*6620*/  FADD R160, R160, 1 ;  /* 0x3f800000a0a07421 */ /* 0x000fe20000000000 */
[----:B------:R-:W-:Y:S01]  /*6630*/  FMUL R45, R45, R14 ;  /* 0x0000000e2d2d7220 */ /* 0x000fe20000400000 */
[----:B------:R-:W-:Y:S01]  /*6640*/  FMUL R14, R51, 0.5 ;  /* 0x3f000000330e7820 */ /* 0x000fe20000400000 */
[----:B------:R-:W-:Y:S01]  /*6650*/  FMUL R35, R54, R25 ;  /* 0x0000001936237220 */ /* 0x000fe20000400000 */
[----:B------:R-:W-:Y:S01]  /*6660*/  FMUL R15, R160, R15 ;  /* 0x0000000fa00f7220 */ /* 0x000fe20000400000 */
[----:B------:R-:W-:Y:S01]  /*6670*/  F2FP.F16.F32.PACK_AB R25, R162, R55 ;  /* 0x00000037a219723e */ /* 0x000fe200000000ff */
[----:B------:R-:W-:Y:S01]  /*6680*/  FMUL R14, R53, R14 ;  /* 0x0000000e350e7220 */ /* 0x000fe20000400000 */
[----:B------:R-:W-:-:S02]  /*6690*/  F2FP.F16.F32.PACK_AB R33, R46, R45 ;  /* 0x0000002d2e21723e */ /* 0x000fc400000000ff */
[----:B------:R-:W-:Y:S02]  /*66a0*/  F2FP.F16.F32.PACK_AB R24, R24, R15 ;  /* 0x0000000f1818723e */ /* 0x000fe400000000ff */
[----:B------:R-:W-:-:S03]  /*66b0*/  F2FP.F16.F32.PACK_AB R35, R35, R14 ;  /* 0x0000000e2323723e */ /* 0x000fc600000000ff */
[----:B------:R1:W-:Y:S04]  /*66c0*/  STSM.16.M88.4 [R29+0x2200], R24 ;  /* 0x002200181d007844 */ /* 0x0003e80000000200 */
        /* <DEDUP_REMOVED lines=11> */
[----:B------:R-:W-:Y:S02]  /*6780*/  UIADD3 UR4, UR44, 0x2200, URZ ;  /* 0x000022002c047890 */ /* 0x000fe4000fffe03f */
[----:B------:R-:W-:Y:S01]  /*6790*/  UIADD3.X UR9, URZ, UR41, URZ, UP0, !UPT ;  /* 0x000000293f097290 */ /* 0x000fe200087fe43f */
[----:B------:R-:W-:Y:S01]  /*67a0*/  UMOV UR6, UR54 ;  /* 0x0000003600067c82 */ /* 0x000fe20008000000 */
[----:B------:R-:W-:-:S07]  /*67b0*/  UMOV UR7, UR55 ;  /* 0x0000003700077c82 */ /* 0x000fce0008000000 */
[----:B------:R2:W-:Y:S01]  /*67c0*/  UTMASTG.3D [UR4], [UR8] ;  /* 0x00000004080073b5 */ /* 0x0005e20008010000 */
[----:B------:R0:W-:Y:S01]  /*67d0*/  UTMACMDFLUSH ;  /* 0x00000000000079b7 */ /* 0x0001e20000000000 */
[----:B--2---:R-:W-:-:S04]  /*67e0*/  DEPBAR.LE SB0, 0x1 ;  /* 0x000080400000791a */ /* 0x004fc80000000000 */
.L_x_62:
[----:B------:R-:W-:Y:S05]  /*67f0*/  BSYNC B0 ;  /* 0x0000000000007941 */ /* 0x000fea0003800000 */
.L_x_61:
[----:B------:R-:W-:Y:S01]  /*6800*/  IADD3 R15, R29, 0x2200, RZ ;  /* 0x000022001d0f7810 */ /* 0x000fe20007ffe0ff */
[----:B------:R-:W-:Y:S03]  /*6810*/  BAR.SYNC.DEFER_BLOCKING 0x1, 0x100 ;  /* 0x0044000000007b1d */ /* 0x000fe60000010000 */
[----:B------:R-:W-:-:S03]  /*6820*/  LEA R15, R156, R15, 0x1 ;  /* 0x0000000f9c0f7211 */ /* 0x000fc600078e08ff */
[----:B------:R-:W-:Y:S04]  /*6830*/  BSSY B0, `(.L_x_63) ;  /* 0x0000009000007945 */ /* 0x000fe80003800000 */
[----:B------:R-:W-:Y:S05]  /*6840*/  @P0 BRA `(.L_x_64) ;  /* 0x00000000001c0947 */ /* 0x000fea0003800000 */
[----:B------:R-:W-:-:S13]  /*6850*/  ISETP.NE.AND P3, PT, R171, 0x3, PT ;  /* 0x00000003ab00780c */ /* 0x000fda0003f65270 */
[----:B------:R-:W-:Y:S05]  /*6860*/  @!P3 BRA `(.L_x_65) ;  /* 0x000000000004b947 */ /* 0x000fea0003800000 */
[----:B------:R-:W-:Y:S01]  /*6870*/  BPT.TRAP 0x1 ;  /* 0x000000040000795c */ /* 0x000fe20000300000 */
.L_x_65:
[----:B------:R-:W-:-:S04]  /*6880*/  ULEA UR4, UR36, UR44, 0x3 ;  /* 0x0000002c24047291 */ /* 0x000fc8000f8e183f */
[----:B------:R-:W-:-:S04]  /*6890*/  UIADD3 UR4, UR4, 0x60, URZ ;  /* 0x0000006004047890 */ /* 0x000fc8000fffe03f */
[----:B------:R-:W-:-:S09]  /*68a0*/  UPRMT UR4, UR50, 0x654, UR4 ;  /* 0x0000065432047896 */ /* 0x000fd20008000004 */
[----:B------:R-:W-:Y:S03]  /*68b0*/  SYNCS.ARRIVE.TRANS64.RED.A1T0 RZ, [UR4], RZ ;  /* 0x000000ffffff79a7 */ /* 0x000fe60008100404 */
.L_x_64:
[----:B------:R-:W-:Y:S05]  /*68c0*/  BSYNC B0 ;  /* 0x0000000000007941 */ /* 0x000fea0003800000 */
.L_x_63:
[----:B------:R-:W-:Y:S01]  /*68d0*/  UIADD3 UR36, UR36, 0x1, URZ ;  /* 0x0000000124247890 */ /* 0x000fe2000fffe03f */
[----:B------:R-:W-:Y:S01]  /*68e0*/  BSSY B0, `(.L_x_66) ;  /* 0x0000017000007945 */ /* 0x000fe20003800000 */
[----:B------:R-:W-:Y:S02]  /*68f0*/  MOV R14, RZ ;  /* 0x000000ff000e7202 */ /* 0x000fe40000000f00 */
[----:B------:R-:W-:-:S04]  /*6900*/  UISETP.NE.AND UP0, UPT, UR36, 0x4, UPT ;  /* 0x000000042400788c */ /* 0x000fc8000bf05270 */
[----:B------:R-:W-:Y:S01]  /*6910*/  USEL UR36, UR36, URZ, UP0 ;  /* 0x0000003f24247287 */ /* 0x000fe20008000000 */
[----:B------:R-:W-:Y:S11]  /*6920*/  @P0 BRA `(.L_x_67) ;  /* 0x0000000000480947 */ /* 0x000ff60003800000 */
[----:B------:R-:W-:-:S13]  /*6930*/  ISETP.NE.AND P3, PT, R171, 0x3, PT ;  /* 0x00000003ab00780c */ /* 0x000fda0003f65270 */
[----:B------:R-:W-:Y:S05]  /*6940*/  @!P3 BRA `(.L_x_68) ;  /* 0x000000000004b947 */ /* 0x000fea0003800000 */
[----:B------:R-:W-:Y:S01]  /*6950*/  BPT.TRAP 0x1 ;  /* 0x000000040000795c */ /* 0x000fe20000300000 */
.L_x_68:
[C---:B------:R-:W-:Y:S01]  /*6960*/  LEA R14, R0.reuse, UR44, 0x3 ;  /* 0x0000002c000e7c11 */ /* 0x040fe2000f8e18ff */
[----:B------:R-:W-:Y:S01]  /*6970*/  BSSY B1, `(.L_x_69) ;  /* 0x0000006000017945 */ /* 0x000fe20003800000 */
[----:B-1----:R-:W-:Y:S02]  /*6980*/  SHF.L.U32 R25, RZ, 0x1f, RZ ;  /* 0x0000001fff197819 */ /* 0x002fe400000006ff */
[----:B------:R-:W-:Y:S02]  /*6990*/  @!P4 LEA R27, R0, R13, 0xd ;  /* 0x0000000d001bc211 */ /* 0x000fe400078e68ff */
[----:B------:R-:W1:Y:S02]  /*69a0*/  SYNCS.PHASECHK.TRANS64.TRYWAIT P3, [R14+URZ+0x40], R25 ;  /* 0x000040190e0075a7 */ /* 0x000e64000806017f */
[----:B------:R-:W-:Y:S01]  /*69b0*/  @!P4 LEA R24, R156, R27, 0x1 ;  /* 0x0000001b9c18c211 */ /* 0x000fe200078e08ff */
[----:B-1----:R-:W-:Y:S06]  /*69c0*/  @!P3 BRA `(.L_x_70) ;  /* 0x000000f8002cb947 */ /* 0x002fec0003800000 */
.L_x_229:
[----:B------:R-:W-:Y:S05]  /*69d0*/  BSYNC B1 ;  /* 0x0000000000017941 */ /* 0x000fea0003800000 */
.L_x_69:
[----:B------:R-:W-:Y:S05]  /*69e0*/  @!P4 WARPSYNC.ALL ;  /* 0x000000000000c948 */ /* 0x000fea0003800000 */
[----:B------:R2:W3:Y:S01]  /*69f0*/  @!P4 LDSM.16.M88.4 R4, [R27] ;  /* 0x000000001b04c83b */ /* 0x0004e20000000200 */
[----:B------:R-:W-:-:S03]  /*6a00*/  VIADD R0, R0, 0x1 ;  /* 0x0000000100007836 */ /* 0x000fc60000000000 */
[----:B------:R2:W4:Y:S02]  /*6a10*/  @!P4 LDSM.16.M88.4 R8, [R24] ;  /* 0x000000001808c83b */ /* 0x0005240000000200 */
[----:B------:R-:W-:-:S04]  /*6a20*/  ISETP.NE.AND P3, PT, R0, 0x4, PT ;  /* 0x000000040000780c */ /* 0x000fc80003f65270 */
[----:B------:R-:W-:Y:S02]  /*6a30*/  SEL R0, R0, RZ, P3 ;  /* 0x000000ff00007207 */ /* 0x000fe40001800000 */
[----:B-12---:R-:W-:-:S07]  /*6a40*/  SEL R14, RZ, 0x1, P3 ;  /* 0x00000001ff0e7807 */ /* 0x006fce0001800000 */
.L_x_67:
[----:B------:R-:W-:Y:S05]  /*6a50*/  BSYNC B0 ;  /* 0x0000000000007941 */ /* 0x000fea0003800000 */
.L_x_66:
[--C-:B-1-3--:R-:W-:Y:S02]  /*6a60*/  HADD2.F32 R24, -RZ, R5.reuse.H0_H0 ;  /* 0x20000005ff187230 */ /* 0x10afe40000004100 */
[C---:B------:R-:W-:Y:S01]  /*6a70*/  FMUL R25, R155.reuse, R58 ;  /* 0x0000003a9b197220 */ /* 0x040fe20000400000 */
[----:B------:R-:W-:Y:S02]  /*6a80*/  HADD2.F32 R26, -RZ, R5.H1_H1 ;  /* 0x30000005ff1a7230 */ /* 0x000fe40000004100 */
        /* <DEDUP_REMOVED lines=16> */
[----:B------:R-:W-:Y:S05]  /*6b90*/  WARPSYNC.ALL ;  /* 0x0000000000007948 */ /* 0x000fea0003800000 */
[----:B------:R-:W-:Y:S01]  /*6ba0*/  FSEL R27, R3, 8.4834944573231041431e-05, P3 ;  /* 0x38b1e96a031b7808 */ /* 0x000fe20001800000 */
[----:B------:R-:W-:Y:S01]  /*6bb0*/  BSSY B0, `(.L_x_71) ;  /* 0x00001c8000007945 */ /* 0x000fe20003800000 */
[----:B------:R-:W-:-:S02]  /*6bc0*/  FSEL R31, -R20, -0.00082130916416645050049, P3 ;  /* 0xba574d20141f7808 */ /* 0x000fc40001800100 */
[----:B------:R-:W-:Y:S02]  /*6bd0*/  FSEL R33, R21, 0.0052134888246655464172, P3 ;  /* 0x3baad5ea15217808 */ /* 0x000fe40001800000 */
[----:B------:R-:W-:Y:S01]  /*6be0*/  FSEL R32, |R41|, R32, P5 ;  /* 0x0000002029207208 */ /* 0x000fe20002800200 */
[----:B------:R-:W-:Y:S01]  /*6bf0*/  FFMA R27, R26, R27, R31 ;  /* 0x0000001b1a1b7223 */ /* 0x000fe2000000001f */
[----:B------:R-:W-:Y:S02]  /*6c00*/  FSEL R35, R3, 8.4834944573231041431e-05, P5 ;  /* 0x38b1e96a03237808 */ /* 0x000fe40002800000 */
[----:B------:R-:W-:Y:S01]  /*6c10*/  FSEL R37, -R20, -0.00082130916416645050049, P5 ;  /* 0xba574d2014257808 */ /* 0x000fe20002800100 */
[----:B------:R-:W-:Y:S01]  /*6c20*/  FFMA R27, R26, R27, R33 ;  /* 0x0000001b1a1b7223 */ /* 0x000fe20000000021 */
        /* <DEDUP_REMOVED lines=23> */
[----:B------:R-:W-:Y:S01]  /*6da0*/  FMUL R31, R155, R60 ;  /* 0x0000003c9b1f7220 */ /* 0x000fe20000400000 */
[----:B------:R-:W1:Y:S01]  /*6db0*/  @P3 MUFU.EX2 R32, R26 ;  /* 0x0000001a00203308 */ /* 0x000e620000000800 */
[----:B------:R-:W-:Y:S02]  /*6dc0*/  HADD2.F32 R35, -RZ, R6.H1_H1 ;  /* 0x30000006ff237230 */ /* 0x000fe40000004100 */
[----:B------:R-:W-:Y:S01]  /*6dd0*/  FFMA R27, R34, R27, R27 ;  /* 0x0000001b221b7223 */ /* 0x000fe2000000001b */
[----:B------:R-:W-:-:S04]  /*6de0*/  FFMA R31, R154, R33, R31 ;  /* 0x000000219a1f7223 */ /* 0x000fc8000000001f */
[----:B------:R-:W-:Y:S01]  /*6df0*/  FMUL R46, R31, 0.70710676908493041992 ;  /* 0x3f3504f31f2e7820 */ /* 0x000fe20000400000 */
[----:B------:R-:W2:Y:S01]  /*6e00*/  @P5 MUFU.EX2 R34, R27 ;  /* 0x0000001b00225308 */ /* 0x000ea20000000800 */
        /* <DEDUP_REMOVED lines=11> */
[----:B------:R-:W-:-:S02]  /*6ec0*/  FSEL R34, R3, 8.4834944573231041431e-05, P3 ;  /* 0x38b1e96a03227808 */ /* 0x000fc40001800000 */
[C---:B------:R-:W-:Y:S01]  /*6ed0*/  FSEL R36, -R20.reuse, -0.00082130916416645050049, P3 ;  /* 0xba574d2014247808 */ /* 0x040fe20001800100 */
        /* <DEDUP_REMOVED lines=83> */
[--C-:B----4-:R-:W-:Y:S02]  /*7410*/  HADD2.F32 R44, -RZ, R8.reuse.H1_H1 ;  /* 0x30000008ff2c7230 */ /* 0x110fe40000004100 */
        /* <DEDUP_REMOVED lines=172> */
[C---:B------:R-:W-:Y:S02]  /*7ee0*/  FSETP.GE.AND P5, PT, |R68|.reuse, 1.0029599666595458984, PT ;  /* 0x3f8060fe4400780b */ /* 0x040fe40003fa6200 */
[----:B------:R-:W-:Y:S01]  /*7ef0*/  FSEL R60, -R23, -0.026868773624300956726, P3 ;  /* 0xbcdc1be7173c7808 */ /* 0x000fe20001800100 */
[----:B------:R-:W-:Y:S01]  /*7f00*/  FFMA R54, R53, R54, R58 ;  /* 0x0000003635367223 */ /* 0x000fe2000000003a */
[----:B------:R-:W-:Y:S02]  /*7f10*/  FSEL R55, |R68|, R55, P5 ;  /* 0x0000003744377208 */ /* 0x000fe40002800200 */
[----:B------:R-:W-:Y:S02]  /*7f20*/  FSEL R58, R21, 0.0052134888246655464172, P3 ;  /* 0x3baad5ea153a7808 */ /* 0x000fe40001800000 */
[----:B------:R-:W-:-:S02]  /*7f30*/  FSEL R62, R3, 8.4834944573231041431e-05, P5 ;  /* 0x38b1e96a033e7808 */ /* 0x000fc40002800000 */
[----:B------:R-:W-:Y:S01]  /*7f40*/  FSEL R64, -R20, -0.00082130916416645050049, P5 ;  /* 0xba574d2014407808 */ /* 0x000fe20002800100 */
[----:B------:R-:W-:Y:S01]  /*7f50*/  FFMA R54, R53, R54, R58 ;  /* 0x0000003635367223 */ /* 0x000fe2000000003a */
[----:B------:R-:W-:Y:S02]  /*7f60*/  FSEL R66, R21, 0.0052134888246655464172, P5 ;  /* 0x3baad5ea15427808 */ /* 0x000fe40002800000 */
        /* <DEDUP_REMOVED lines=19> */
[--C-:B------:R-:W-:Y:S02]  /*80a0*/  HADD2.F32 R60, -RZ, R4.reuse.H1_H1 ;  /* 0x30000004ff3c7230 */ /* 0x100fe40000004100 */
[----:B------:R-:W-:Y:S01]  /*80b0*/  FFMA R59, R55, R62, R59 ;  /* 0x0000003e373b7223 */ /* 0x000fe2000000003b */
[C---:B------:R-:W-:Y:S01]  /*80c0*/  FMUL R55, R155.reuse, R57 ;  /* 0x000000399b377220 */ /* 0x040fe20000400000 */
[----:B------:R-:W1:Y:S01]  /*80d0*/  @P3 MUFU.EX2 R58, R53 ;  /* 0x00000035003a3308 */ /* 0x000e620000000800 */
[----:B------:R-:W-:Y:S01]  /*80e0*/  FMUL R57, R155, R56 ;  /* 0x000000389b397220 */ /* 0x000fe20000400000 */
[----:B------:R-:W-:Y:S01]  /*80f0*/  FFMA R54, R59, R54, R54 ;  /* 0x000000363b367223 */ /* 0x000fe20000000036 */
[----:B------:R-:W-:Y:S01]  /*8100*/  FFMA R55, R154, R60, R55 ;  /* 0x0000003c9a377223 */ /* 0x000fe20000000037 */
[----:B------:R-:W-:-:S03]  /*8110*/  HADD2.F32 R60, -RZ, R4.H0_H0 ;  /* 0x20000004ff3c7230 */ /* 0x000fc60000004100 */
[C---:B------:R-:W-:Y:S01]  /*8120*/  FMUL R160, R55.reuse, 0.70710676908493041992 ;  /* 0x3f3504f337a07820 */ /* 0x040fe20000400000 */
[----:B------:R-:W2:Y:S01]  /*8130*/  @P5 MUFU.EX2 R59, R54 ;  /* 0x00000036003b5308 */ /* 0x000ea20000000800 */
[----:B------:R-:W-:Y:S01]  /*8140*/  FFMA R56, R154, R60, R57 ;  /* 0x0000003c9a387223 */ /* 0x000fe20000000039 */
[----:B------:R-:W-:Y:S01]  /*8150*/  FMUL R55, R55, 0.5 ;  /* 0x3f00000037377820 */ /* 0x000fe20000400000 */
[----:B------:R-:W-:Y:S02]  /*8160*/  FMUL R57, R160, R160 ;  /* 0x000000a0a0397220 */ /* 0x000fe40000400000 */
        /* <DEDUP_REMOVED lines=38> */
[----:B------:R-:W-:Y:S01]  /*83d0*/  FMUL R60, R31, 0.5 ;  /* 0x3f0000001f3c7820 */ /* 0x000fe20000400000 */
[----:B------:R-:W-:Y:S01]  /*83e0*/  FFMA R64, R64, R61, R61 ;  /* 0x0000003d40407223 */ /* 0x000fe2000000003d */
[----:B------:R-:W-:Y:S01]  /*83f0*/  FSEL R61, -|R70|, R70, P5 ;  /* 0x00000046463d7208 */ /* 0x000fe20002800300 */
[----:B------:R-:W-:Y:S01]  /*8400*/  FFMA R58, R57, R58, R59 ;  /* 0x0000003a393a7223 */ /* 0x000fe2000000003b */
[----:B------:R-:W-:Y:S01]  /*8410*/  FMUL R33, R33, R60 ;  /* 0x0000003c21217220 */ /* 0x000fe20000400000 */
[----:B------:R-:W1:Y:S02]  /*8420*/  @P3 MUFU.EX2 R59, R64 ;  /* 0x00000040003b3308 */ /* 0x000e640000000800 */
[----:B------:R-:W-:-:S06]  /*8430*/  FFMA R58, R58, R61, R61 ;  /* 0x0000003d3a3a7223 */ /* 0x000fcc000000003d */
[----:B------:R-:W2:Y:S01]  /*8440*/  @P5 MUFU.EX2 R57, R58 ;  /* 0x0000003a00395308 */ /* 0x000ea20000000800 */
[----:B-1----:R-:W-:-:S05]  /*8450*/  @P3 FADD R59, -R59, 1 ;  /* 0x3f8000003b3b3421 */ /* 0x002fca0000000100 */
[----:B------:R-:W-:Y:S01]  /*8460*/  @P3 LOP3.LUT R64, R59, 0x80000000, R160, 0xb8, !PT ;  /* 0x800000003b403812 */ /* 0x000fe200078eb8a0 */
[----:B--2---:R-:W-:-:S04]  /*8470*/  @P5 FADD R57, -R57, 1 ;  /* 0x3f80000039395421 */ /* 0x004fc80000000100 */
[----:B------:R-:W-:Y:S01]  /*8480*/  FADD R64, R64, 1 ;  /* 0x3f80000040407421 */ /* 0x000fe20000000000 */
[----:B------:R-:W-:Y:S01]  /*8490*/  @P5 LOP3.LUT R58, R57, 0x80000000, R70, 0xb8, !PT ;  /* 0x80000000393a5812 */ /* 0x000fe200078eb846 */
[----:B------:R-:W-:Y:S01]  /*84a0*/  FMUL R57, R24, 0.5 ;  /* 0x3f00000018397820 */ /* 0x000fe20000400000 */
[----:B------:R-:W-:Y:S01]  /*84b0*/  FMUL R24, R25, 0.5 ;  /* 0x3f00000019187820 */ /* 0x000fe20000400000 */
[----:B------:R-:W-:Y:S01]  /*84c0*/  FMUL R25, R32, 0.5 ;  /* 0x3f00000020197820 */ /* 0x000fe20000400000 */
[----:B------:R-:W-:Y:S01]  /*84d0*/  FMUL R55, R64, R55 ;  /* 0x0000003740377220 */ /* 0x000fe20000400000 */
[----:B------:R-:W-:Y:S01]  /*84e0*/  FMUL R57, R26, R57 ;  /* 0x000000391a397220 */ /* 0x000fe20000400000 */
[----:B------:R-:W-:Y:S01]  /*84f0*/  FMUL R32, R27, R24 ;  /* 0x000000181b207220 */ /* 0x000fe20000400000 */
[----:B------:R-:W-:Y:S01]  /*8500*/  FMUL R34, R34, R25 ;  /* 0x0000001922227220 */ /* 0x000fe20000400000 */
[----:B------:R-:W-:Y:S01]  /*8510*/  FMUL R24, R35, 0.5 ;  /* 0x3f00000023187820 */ /* 0x000fe20000400000 */
[----:B------:R-:W-:Y:S01]  /*8520*/  FMUL R25, R36, 0.5 ;  /* 0x3f00000024197820 */ /* 0x000fe20000400000 */
[----:B------:R-:W-:Y:S01]  /*8530*/  FMUL R27, R40, 0.5 ;  /* 0x3f000000281b7820 */ /* 0x000fe20000400000 */
[----:B------:R-:W-:Y:S01]  /*8540*/  FMUL R26, R39, 0.5 ;  /* 0x3f000000271a7820 */ /* 0x000fe20000400000 */
[----:B------:R-:W-:Y:S01]  /*8550*/  FMUL R37, R37, R24 ;  /* 0x0000001825257220 */ /* 0x000fe20000400000 */
[----:B------:R-:W-:Y:S01]  /*8560*/  FMUL R38, R38, R25 ;  /* 0x0000001926267220 */ /* 0x000fe20000400000 */
[----:B------:R-:W-:Y:S01]  /*8570*/  FMUL R24, R43, 0.5 ;  /* 0x3f0000002b187820 */ /* 0x000fe20000400000 */
[----:B------:R-:W-:Y:S01]  /*8580*/  FMUL R42, R42, R27 ;  /* 0x0000001b2a2a7220 */ /* 0x000fe20000400000 */
[----:B------:R-:W-:Y:S01]  /*8590*/  FMUL R25, R44, 0.5 ;  /* 0x3f0000002c197820 */ /* 0x000fe20000400000 */
[----:B------:R-:W-:Y:S01]  /*85a0*/  FMUL R27, R48, 0.5 ;  /* 0x3f000000301b7820 */ /* 0x000fe20000400000 */
[----:B------:R-:W-:Y:S01]  /*85b0*/  FMUL R45, R45, R24 ;  /* 0x000000182d2d7220 */ /* 0x000fe20000400000 */
[----:B------:R-:W-:Y:S01]  /*85c0*/  FMUL R24, R51, 0.5 ;  /* 0x3f00000033187820 */ /* 0x000fe20000400000 */
[----:B------:R-:W-:Y:S01]  /*85d0*/  FMUL R46, R46, R25 ;  /* 0x000000192e2e7220 */ /* 0x000fe20000400000 */
[----:B------:R-:W-:Y:S01]  /*85e0*/  FMUL R41, R41, R26 ;  /* 0x0000001a29297220 */ /* 0x000fe20000400000 */
[----:B------:R-:W-:Y:S01]  /*85f0*/  FMUL R50, R50, R27 ;  /* 0x0000001b32327220 */ /* 0x000fe20000400000 */
[----:B------:R-:W-:Y:S01]  /*8600*/  FMUL R25, R56, 0.5 ;  /* 0x3f00000038197820 */ /* 0x000fe20000400000 */
[----:B------:R-:W-:Y:S01]  /*8610*/  FADD R58, R58, 1 ;  /* 0x3f8000003a3a7421 */ /* 0x000fe20000000000 */
[----:B------:R-:W-:Y:S01]  /*8620*/  FMUL R26, R47, 0.5 ;  /* 0x3f0000002f1a7820 */ /* 0x000fe20000400000 */
[----:B------:R-:W-:Y:S01]  /*8630*/  FMUL R27, R52, 0.5 ;  /* 0x3f000000341b7820 */ /* 0x000fe20000400000 */
[----:B------:R-:W-:Y:S01]  /*8640*/  FMUL R36, R53, R24 ;  /* 0x0000001835247220 */ /* 0x000fe20000400000 */
[----:B------:R-:W-:Y:S01]  /*8650*/  FMUL R24, R58, R25 ;  /* 0x000000193a187220 */ /* 0x000fe20000400000 */
[----:B------:R-:W-:Y:S01]  /*8660*/  FMUL R49, R49, R26 ;  /* 0x0000001a31317220 */ /* 0x000fe20000400000 */
[----:B------:R-:W-:Y:S01]  /*8670*/  FMUL R35, R54, R27 ;  /* 0x0000001b36237220 */ /* 0x000fe20000400000 */
[----:B------:R-:W-:-:S02]  /*8680*/  F2FP.F16.F32.PACK_AB R25, R32, R57 ;  /* 0x000000392019723e */ /* 0x000fc400000000ff */
[----:B------:R-:W-:Y:S02]  /*8690*/  F2FP.F16.F32.PACK_AB R26, R34, R33 ;  /* 0x00000021221a723e */ /* 0x000fe400000000ff */
[----:B------:R-:W-:Y:S02]  /*86a0*/  F2FP.F16.F32.PACK_AB R27, R38, R37 ;  /* 0x00000025261b723e */ /* 0x000fe400000000ff */
[----:B------:R-:W-:Y:S02]  /*86b0*/  F2FP.F16.F32.PACK_AB R24, R55, R24 ;  /* 0x000000183718723e */ /* 0x000fe400000000ff */
[----:B------:R-:W-:Y:S02]  /*86c0*/  F2FP.F16.F32.PACK_AB R32, R42, R41 ;  /* 0x000000292a20723e */ /* 0x000fe400000000ff */
[----:B------:R-:W-:Y:S01]  /*86d0*/  F2FP.F16.F32.PACK_AB R33, R46, R45 ;  /* 0x0000002d2e21723e */ /* 0x000fe200000000ff */
[----:B------:R1:W-:Y:S01]  /*86e0*/  STSM.16.M88.4 [R29+0x4200], R24 ;  /* 0x004200181d007844 */ /* 0x0003e20000000200 */
[----:B------:R-:W-:-:S02]  /*86f0*/  F2FP.F16.F32.PACK_AB R34, R50, R49 ;  /* 0x000000313222723e */ /* 0x000fc400000000ff */
[----:B------:R-:W-:-:S05]  /*8700*/  F2FP.F16.F32.PACK_AB R35, R35, R36 ;  /* 0x000000242323723e */ /* 0x000fca00000000ff */
        /* <DEDUP_REMOVED lines=18> */
.L_x_72:
[----:B------:R-:W-:Y:S05]  /*8830*/  BSYNC B0 ;  /* 0x0000000000007941 */ /* 0x000fea0003800000 */
.L_x_71:
[----:B-1----:R-:W-:Y:S01]  /*8840*/  IADD3 R25, R29, 0x4200, RZ ;  /* 0x000042001d197810 */ /* 0x002fe20007ffe0ff */
[----:B------:R-:W-:Y:S03]  /*8850*/  BAR.SYNC.DEFER_BLOCKING 0x1, 0x100 ;  /* 0x0044000000007b1d */ /* 0x000fe60000010000 */
[----:B------:R-:W-:-:S03]  /*8860*/  LEA R24, R156, R25, 0x1 ;  /* 0x000000199c187211 */ /* 0x000fc600078e08ff */
[----:B------:R-:W-:Y:S04]  /*8870*/  BSSY B0, `(.L_x_73) ;  /* 0x0000009000007945 */ /* 0x000fe80003800000 */
[----:B------:R-:W-:Y:S05]  /*8880*/  @P0 BRA `(.L_x_74) ;  /* 0x00000000001c0947 */ /* 0x000fea0003800000 */
[----:B------:R-:W-:-:S13]  /*8890*/  ISETP.NE.AND P3, PT, R171, 0x3, PT ;  /* 0x00000003ab00780c */ /* 0x000fda0003f65270 */
[----:B------:R-:W-:Y:S05]  /*88a0*/  @!P3 BRA `(.L_x_75) ;  /* 0x000000000004b947 */ /* 0x000fea0003800000 */
[----:B------:R-:W-:Y:S01]  /*88b0*/  BPT.TRAP 0x1 ;  /* 0x000000040000795c */ /* 0x000fe20000300000 */
.L_x_75:
[----:B------:R-:W-:-:S04]  /*88c0*/  ULEA UR4, UR36, UR44, 0x3 ;  /* 0x0000002c24047291 */ /* 0x000fc8000f8e183f */
[----:B------:R-:W-:-:S04]  /*88d0*/  UIADD3 UR4, UR4, 0x60, URZ ;  /* 0x0000006004047890 */ /* 0x000fc8000fffe03f */
[----:B------:R-:W-:-:S09]  /*88e0*/  UPRMT UR4, UR50, 0x654, UR4 ;  /* 0x0000065432047896 */ /* 0x000fd20008000004 */
[----:B------:R-:W-:Y:S03]  /*88f0*/  SYNCS.ARRIVE.TRANS64.RED.A1T0 RZ, [UR4], RZ ;  /* 0x000000ffffff79a7 */ /* 0x000fe60008100404 */
.L_x_74:
[----:B------:R-:W-:Y:S05]  /*8900*/  BSYNC B0 ;  /* 0x0000000000007941 */ /* 0x000fea0003800000 */
.L_x_73:
[----:B------:R-:W-:Y:S01]  /*8910*/  UIADD3 UR4, UR36, 0x1, URZ ;  /* 0x0000000124047890 */ /* 0x000fe2000fffe03f */
[----:B------:R-:W-:Y:S03]  /*8920*/  BSSY B0, `(.L_x_76) ;  /* 0x0000017000007945 */ /* 0x000fe60003800000 */
[----:B------:R-:W-:-:S04]  /*8930*/  UISETP.NE.AND UP0, UPT, UR4, 0x4, UPT ;  /* 0x000000040400788c */ /* 0x000fc8000bf05270 */
[----:B------:R-:W-:Y:S01]  /*8940*/  USEL UR5, UR4, URZ, UP0 ;  /* 0x0000003f04057287 */ /* 0x000fe20008000000 */
[----:B------:R-:W-:Y:S11]  /*8950*/  @P0 BRA `(.L_x_77) ;  /* 0x00000000004c0947 */ /* 0x000ff60003800000 */
[----:B------:R-:W-:-:S13]  /*8960*/  ISETP.NE.AND P3, PT, R171, 0x3, PT ;  /* 0x00000003ab00780c */ /* 0x000fda0003f65270 */
[----:B------:R-:W-:Y:S05]  /*8970*/  @!P3 BRA `(.L_x_78) ;  /* 0x000000000004b947 */ /* 0x000fea0003800000 */
[----:B------:R-:W-:Y:S01]  /*8980*/  BPT.TRAP 0x1 ;  /* 0x000000040000795c */ /* 0x000fe20000300000 */
.L_x_78:
[----:B------:R-:W-:Y:S01]  /*8990*/  LEA R26, R0, UR44, 0x3 ;  /* 0x0000002c001a7c11 */ /* 0x000fe2000f8e18ff */
[----:B------:R-:W-:Y:S01]  /*89a0*/  BSSY B1, `(.L_x_79) ;  /* 0x0000006000017945 */ /* 0x000fe20003800000 */
[----:B------:R-:W-:Y:S02]  /*89b0*/  SHF.L.U32 R25, R14, 0x1f, RZ ;  /* 0x0000001f0e197819 */ /* 0x000fe400000006ff */
[----:B------:R-:W-:Y:S02]  /*89c0*/  @!P4 LEA R27, R0, R13, 0xd ;  /* 0x0000000d001bc211 */ /* 0x000fe400078e68ff */
[----:B------:R-:W1:Y:S02]  /*89d0*/  SYNCS.PHASECHK.TRANS64.TRYWAIT P3, [R26+URZ+0x40], R25 ;  /* 0x000040191a0075a7 */ /* 0x000e64000806017f */
[----:B------:R-:W-:Y:S01]  /*89e0*/  @!P4 LEA R31, R156, R27, 0x1 ;  /* 0x0000001b9c1fc211 */ /* 0x000fe200078e08ff */
[----:B-1----:R-:W-:Y:S06]  /*89f0*/  @!P3 BRA `(.L_x_80) ;  /* 0x000000d80034b947 */ /* 0x002fec0003800000 */
.L_x_230:
[----:B------:R-:W-:Y:S05]  /*8a00*/  BSYNC B1 ;  /* 0x0000000000017941 */ /* 0x000fea0003800000 */
.L_x_79:
[----:B------:R-:W-:Y:S05]  /*8a10*/  @!P4 WARPSYNC.ALL ;  /* 0x000000000000c948 */ /* 0x000fea0003800000 */
[----:B------:R2:W3:Y:S01]  /*8a20*/  @!P4 LDSM.16.M88.4 R4, [R27] ;  /* 0x000000001b04c83b */ /* 0x0004e20000000200 */
[----:B------:R-:W-:-:S03]  /*8a30*/  IADD3 R0, R0, 0x1, RZ ;  /* 0x0000000100007810 */ /* 0x000fc60007ffe0ff */
[----:B------:R2:W4:Y:S01]  /*8a40*/  @!P4 LDSM.16.M88.4 R8, [R31] ;  /* 0x000000001f08c83b */ /* 0x0005220000000200 */
[----:B------:R-:W-:-:S04]  /*8a50*/  ISETP.NE.AND P3, PT, R0, 0x4, PT ;  /* 0x000000040000780c */ /* 0x000fc80003f65270 */
[----:B-1----:R-:W-:Y:S02]  /*8a60*/  SEL R25, RZ, 0x1, P3 ;  /* 0x00000001ff197807 */ /* 0x002fe40001800000 */
[----:B------:R-:W-:Y:S02]  /*8a70*/  SEL R0, R0, RZ, P3 ;  /* 0x000000ff00007207 */ /* 0x000fe40001800000 */
[----:B--2---:R-:W-:-:S07]  /*8a80*/  LOP3.LUT R14, R14, R25, RZ, 0x3c, !PT ;  /* 0x000000190e0e7212 */ /* 0x004fce00078e3cff */
.L_x_77:
[----:B------:R-:W-:Y:S05]  /*8a90*/  BSYNC B0 ;  /* 0x0000000000007941 */ /* 0x000fea0003800000 */
.L_x_76:
[--C-:B---3--:R-:W-:Y:S02]  /*8aa0*/  HADD2.F32 R26, -RZ, R5.reuse.H0_H0 ;  /* 0x20000005ff1a7230 */ /* 0x108fe40000004100 */
[C---:B------:R-:W-:Y:S01]  /*8ab0*/  FMUL R25, R155.reuse, R74 ;  /* 0x0000004a9b197220 */ /* 0x040fe20000400000 */
[----:B------:R-:W-:Y:S02]  /*8ac0*/  HADD2.F32 R32, -RZ, R5.H1_H1 ;  /* 0x30000005ff207230 */ /* 0x000fe40000004100 */
[C---:B------:R-:W-:Y:S01]  /*8ad0*/  FMUL R75, R155.reuse, R75 ;  /* 0x0000004b9b4b7220 */ /* 0x040fe20000400000 */
[----:B------:R-:W-:Y:S01]  /*8ae0*/  FMUL R73, R155, R73 ;  /* 0x000000499b497220 */ /* 0x000fe20000400000 */
[C---:B------:R-:W-:Y:S01]  /*8af0*/  FFMA R25, R154.reuse, R26, R25 ;  /* 0x0000001a9a197223 */ /* 0x040fe20000000019 */
[----:B------:R-:W-:Y:S05]  /*8b00*/  WARPSYNC.ALL ;  /* 0x0000000000007948 */ /* 0x000fea0003800000 */
[----:B------:R-:W-:Y:S01]  /*8b10*/  FMUL R37, R25, 0.70710676908493041992 ;  /* 0x3f3504f319257820 */ /* 0x000fe20000400000 */
[----:B------:R-:W-:Y:S01]  /*8b20*/  FFMA R26, R154, R32, R75 ;  /* 0x000000209a1a7223 */ /* 0x000fe2000000004b */
[----:B------:R-:W-:Y:S02]  /*8b30*/  BSSY B0, `(.L_x_81) ;  /* 0x00001d4000007945 */ /* 0x000fe40003800000 */
[C---:B------:R-:W-:Y:S01]  /*8b40*/  FMUL R27, R37.reuse, R37 ;  /* 0x00000025251b7220 */ /* 0x040fe20000400000 */
[C---:B------:R-:W-:Y:S01]  /*8b50*/  FMUL R44, R26.reuse, 0.70710676908493041992 ;  /* 0x3f3504f31a2c7820 */ /* 0x040fe20000400000 */
[----:B------:R-:W-:Y:S01]  /*8b60*/  FSETP.GE.AND P3, PT, |R37|, 1.0029599666595458984, PT ;  /* 0x3f8060fe2500780b */ /* 0x000fe20003f66200 */
[----:B------:R-:W-:-:S02]  /*8b70*/  FMUL R26, R26, 0.5 ;  /* 0x3f0000001a1a7820 */ /* 0x000fc40000400000 */
[----:B------:R-:W-:Y:S01]  /*8b80*/  FMUL R31, R44, R44 ;  /* 0x0000002c2c1f7220 */ /* 0x000fe20000400000 */
[----:B------:R-:W-:Y:S02]  /*8b90*/  FSEL R27, |R37|, R27, P3 ;  /* 0x0000001b251b7208 */ /* 0x000fe40001800200 */
[----:B------:R-:W-:Y:S02]  /*8ba0*/  FSEL R32, R3, 8.4834944573231041431e-05, P3 ;  /* 0x38b1e96a03207808 */ /* 0x000fe40001800000 */
        /* <DEDUP_REMOVED lines=29> */
[----:B------:R-:W-:-:S02]  /*8d80*/  HADD2.F32 R36, -RZ, R6.H1_H1 ;  /* 0x30000006ff247230 */ /* 0x000fc40000004100 */
[----:B------:R-:W-:Y:S01]  /*8d90*/  FFMA R31, R31, R38, R33 ;  /* 0x000000261f1f7223 */ /* 0x000fe20000000021 */
[----:B------:R-:W-:Y:S01]  /*8da0*/  FMUL R33, R155, R76 ;  /* 0x0000004c9b217220 */ /* 0x000fe20000400000 */
[----:B------:R-:W1:Y:S02]  /*8db0*/  @P3 MUFU.EX2 R34, R27 ;  /* 0x0000001b00223308 */ /* 0x000e640000000800 */
[----:B------:R-:W-:Y:S01]  /*8dc0*/  FFMA R31, R31, R32, R32 ;  /* 0x000000201f1f7223 */ /* 0x000fe20000000020 */
[----:B------:R-:W-:-:S05]  /*8dd0*/  HADD2.F32 R32, -RZ, R6.H0_H0 ;  /* 0x20000006ff207230 */ /* 0x000fca0000004100 */
[----:B------:R-:W2:Y:S01]  /*8de0*/  @P5 MUFU.EX2 R35, R31 ;  /* 0x0000001f00235308 */ /* 0x000ea20000000800 */
[----:B------:R-:W-:Y:S01]  /*8df0*/  FFMA R32, R154, R32, R33 ;  /* 0x000000209a207223 */ /* 0x000fe20000000021 */
[----:B------:R-:W-:-:S03]  /*8e00*/  FMUL R33, R155, R77 ;  /* 0x0000004d9b217220 */ /* 0x000fc60000400000 */
[----:B------:R-:W-:Y:S01]  /*8e10*/  FMUL R47, R32, 0.70710676908493041992 ;  /* 0x3f3504f3202f7820 */ /* 0x000fe20000400000 */
[----:B------:R-:W-:Y:S01]  /*8e20*/  FFMA R33, R154, R36, R33 ;  /* 0x000000249a217223 */ /* 0x000fe20000000021 */
[----:B-1----:R-:W-:-:S03]  /*8e30*/  @P3 FADD R34, -R34, 1 ;  /* 0x3f80000022223421 */ /* 0x002fc60000000100 */
[----:B------:R-:W-:Y:S02]  /*8e40*/  FMUL R42, R33, 0.70710676908493041992 ;  /* 0x3f3504f3212a7820 */ /* 0x000fe40000400000 */
[----:B------:R-:W-:Y:S01]  /*8e50*/  @P3 LOP3.LUT R27, R34, 0x80000000, R37, 0xb8, !PT ;  /* 0x80000000221b3812 */ /* 0x000fe200078eb825 */
[C---:B------:R-:W-:Y:S01]  /*8e60*/  FMUL R34, R47.reuse, R47 ;  /* 0x0000002f2f227220 */ /* 0x040fe20000400000 */
[----:B------:R-:W-:Y:S01]  /*8e70*/  FSETP.GE.AND P3, PT, |R47|, 1.0029599666595458984, PT ;  /* 0x3f8060fe2f00780b */ /* 0x000fe20003f66200 */
[----:B--2---:R-:W-:Y:S01]  /*8e80*/  @P5 FADD R35, -R35, 1 ;  /* 0x3f80000023235421 */ /* 0x004fe20000000100 */
[----:B------:R-:W-:Y:S01]  /*8e90*/  FMUL R36, R42, R42 ;  /* 0x0000002a2a247220 */ /* 0x000fe20000400000 */
[----:B------:R-:W-:Y:S01]  /*8ea0*/  FADD R27, R27, 1 ;  /* 0x3f8000001b1b7421 */ /* 0x000fe20000000000 */
[----:B------:R-:W-:Y:S02]  /*8eb0*/  FSEL R34, |R47|, R34, P3 ;  /* 0x000000222f227208 */ /* 0x000fe40001800200 */
[----:B------:R-:W-:-:S02]  /*8ec0*/  @P5 LOP3.LUT R31, R35, 0x80000000, R44, 0xb8, !PT ;  /* 0x80000000231f5812 */ /* 0x000fc400078eb82c */
[----:B------:R-:W-:Y:S02]  /*8ed0*/  FSEL R35, R3, 8.4834944573231041431e-05, P3 ;  /* 0x38b1e96a03237808 */ /* 0x000fe40001800000 */
[----:B------:R-:W-:Y:S01]  /*8ee0*/  FSEL R37, -R20, -0.00082130916416645050049, P3 ;  /* 0xba574d2014257808 */ /* 0x000fe20001800100 */
[----:B------:R-:W-:Y:S01]  /*8ef0*/  FADD R31, R31, 1 ;  /* 0x3f8000001f1f7421 */ /* 0x000fe20000000000 */
[----:B------:R-:W-:Y:S02]  /*8f00*/  FSETP.GE.AND P5, PT, |R42|, 1.0029599666595458984, PT ;  /* 0x3f8060fe2a00780b */ /* 0x000fe40003fa6200 */
[----:B------:R-:W-:Y:S01]  /*8f10*/  FSEL R39, -R23, -0.026868773624300956726, P3 ;  /* 0xbcdc1be717277808 */ /* 0x000fe20001800100 */
[----:B------:R-:W-:Y:S01]  /*8f20*/  FFMA R35, R34, R35, R37 ;  /* 0x0000002322237223 */ /* 0x000fe20000000025 */
[----:B------:R-:W-:Y:S02]  /*8f30*/  FSEL R37, R21, 0.0052134888246655464172, P3 ;  /* 0x3baad5ea15257808 */ /* 0x000fe40001800000 */
[----:B------:R-:W-:-:S02]  /*8f40*/  FSEL R36, |R42|, R36, P5 ;  /* 0x000000242a247208 */ /* 0x000fc40002800200 */
[----:B------:R-:W-:Y:S01]  /*8f50*/  FSEL R41, R3, 8.4834944573231041431e-05, P5 ;  /* 0x38b1e96a03297808 */ /* 0x000fe20002800000 */
[----:B------:R-:W-:Y:S01]  /*8f60*/  FFMA R35, R34, R35, R37 ;  /* 0x0000002322237223 */ /* 0x000fe20000000025 */
[----:B------:R-:W-:Y:S02]  /*8f70*/  FSEL R43, -R20, -0.00082130916416645050049, P5 ;  /* 0xba574d20142b7808 */ /* 0x000fe40002800100 */
[----:B------:R-:W-:Y:S01]  /*8f80*/  FSEL R45, R21, 0.0052134888246655464172, P5 ;  /* 0x3baad5ea152d7808 */ /* 0x000fe20002800000 */
[----:B------:R-:W-:Y:S01]  /*8f90*/  FFMA R35, R34, R35, R39 ;  /* 0x0000002322237223 */ /* 0x000fe20000000027 */
[----:B------:R-:W-:Y:S01]  /*8fa0*/  FSEL R37, R157, 0.11284004896879196167, P3 ;  /* 0x3de718af9d257808 */ /* 0x000fe20001800000 */
[----:B------:R-:W-:Y:S01]  /*8fb0*/  FFMA R41, R36, R41, R43 ;  /* 0x0000002924297223 */ /* 0x000fe2000000002b */
[----:B------:R-:W-:Y:S02]  /*8fc0*/  FSEL R43, -R23, -0.026868773624300956726, P5 ;  /* 0xbcdc1be7172b7808 */ /* 0x000fe40002800100 */
[----:B------:R-:W-:Y:S01]  /*8fd0*/  FSEL R39, R158, -0.37612664699554443359, P3 ;  /* 0xbec093ac9e277808 */ /* 0x000fe20001800000 */
[----:B------:R-:W-:Y:S01]  /*8fe0*/  FFMA R41, R36, R41, R45 ;  /* 0x0000002924297223 */ /* 0x000fe2000000002d */
[----:B------:R-:W-:Y:S01]  /*8ff0*/  FFMA R35, R34, R35, R37 ;  /* 0x0000002322237223 */ /* 0x000fe20000000025 */
[----:B------:R-:W-:-:S02]  /*9000*/  FSEL R45, R157, 0.11284004896879196167, P5 ;  /* 0x3de718af9d2d7808 */ /* 0x000fc40002800000 */
        /* <DEDUP_REMOVED lines=14> */
[----:B------:R-:W1:Y:S02]  /*90f0*/  @P3 MUFU.EX2 R38, R34 ;  /* 0x0000002200263308 */ /* 0x000e640000000800 */
[----:B------:R-:W-:Y:S01]  /*9100*/  FFMA R35, R41, R40, R40 ;  /* 0x0000002829237223 */ /* 0x000fe20000000028 */
[----:B------:R-:W-:-:S02]  /*9110*/  HADD2.F32 R40, -RZ, R7.H1_H1 ;  /* 0x30000007ff287230 */ /* 0x000fc40000004100 */
[----:B------:R-:W-:Y:S01]  /*9120*/  FFMA R36, R154, R36, R37 ;  /* 0x000000249a247223 */ /* 0x000fe20000000025 */
[----:B------:R-:W-:Y:S02]  /*9130*/  FMUL R37, R155, R79 ;  /* 0x0000004f9b257220 */ /* 0x000fe40000400000 */
[----:B------:R-:W2:Y:S01]  /*9140*/  @P5 MUFU.EX2 R39, R35 ;  /* 0x0000002300275308 */ /* 0x000ea20000000800 */
[----:B------:R-:W-:Y:S01]  /*9150*/  FMUL R51, R36, 0.70710676908493041992 ;  /* 0x3f3504f324337820 */ /* 0x000fe20000400000 */
[----:B------:R-:W-:-:S04]  /*9160*/  FFMA R37, R154, R40, R37 ;  /* 0x000000289a257223 */ /* 0x000fc80000000025 */
[----:B------:R-:W-:Y:S01]  /*9170*/  FMUL R46, R37, 0.70710676908493041992 ;  /* 0x3f3504f3252e7820 */ /* 0x000fe20000400000 */
[----:B-1----:R-:W-:-:S03]  /*9180*/  @P3 FADD R38, -R38, 1 ;  /* 0x3f80000026263421 */ /* 0x002fc60000000100 */
[----:B------:R-:W-:Y:S02]  /*9190*/  FMUL R40, R46, R46 ;  /* 0x0000002e2e287220 */ /* 0x000fe40000400000 */
[----:B------:R-:W-:Y:S01]  /*91a0*/  @P3 LOP3.LUT R34, R38, 0x80000000, R47, 0xb8, !PT ;  /* 0x8000000026223812 */ /* 0x000fe200078eb82f */
[C---:B------:R-:W-:Y:S01]  /*91b0*/  FMUL R38, R51.reuse, R51 ;  /* 0x0000003333267220 */ /* 0x040fe20000400000 */
[----:B------:R-:W-:Y:S01]  /*91c0*/  FSETP.GE.AND P3, PT, |R51|, 1.0029599666595458984, PT ;  /* 0x3f8060fe3300780b */ /* 0x000fe20003f66200 */
[----:B--2---:R-:W-:Y:S02]  /*91d0*/  @P5 FADD R39, -R39, 1 ;  /* 0x3f80000027275421 */ /* 0x004fe40000000100 */
        /* <DEDUP_REMOVED lines=217> */
[----:B------:R-:W-:Y:S02]  /*9f70*/  FSEL R56, |R60|, R56, P5 ;  /* 0x000000383c387208 */ /* 0x000fe40002800200 */
[----:B------:R-:W-:-:S02]  /*9f80*/  FSEL R57, R21, 0.0052134888246655464172, P3 ;  /* 0x3baad5ea15397808 */ /* 0x000fc40001800000 */
[----:B------:R-:W-:Y:S02]  /*9f90*/  FSEL R61, R3, 8.4834944573231041431e-05, P5 ;  /* 0x38b1e96a033d7808 */ /* 0x000fe40002800000 */
[----:B------:R-:W-:Y:S01]  /*9fa0*/  FSEL R63, -R20, -0.00082130916416645050049, P5 ;  /* 0xba574d20143f7808 */ /* 0x000fe20002800100 */
[----:B------:R-:W-:Y:S01]  /*9fb0*/  FFMA R55, R54, R55, R57 ;  /* 0x0000003736377223 */ /* 0x000fe20000000039 */
[----:B------:R-:W-:Y:S02]  /*9fc0*/  FSEL R65, R21, 0.0052134888246655464172, P5 ;  /* 0x3baad5ea15417808 */ /* 0x000fe40002800000 */
        /* <DEDUP_REMOVED lines=20> */
[----:B------:R-:W-:-:S03]  /*a110*/  FFMA R58, R56, R61, R58 ;  /* 0x0000003d383a7223 */ /* 0x000fc6000000003a */
[----:B------:R-:W1:Y:S01]  /*a120*/  @P3 MUFU.EX2 R56, R54 ;  /* 0x0000003600383308 */ /* 0x000e620000000800 */
[----:B------:R-:W-:Y:S01]  /*a130*/  FFMA R61, R58, R55, R55 ;  /* 0x000000373a3d7223 */ /* 0x000fe20000000037 */
[----:B------:R-:W-:-:S06]  /*a140*/  HADD2.F32 R55, -RZ, R4.H1_H1 ;  /* 0x30000004ff377230 */ /* 0x000fcc0000004100 */
[----:B------:R-:W2:Y:S01]  /*a150*/  @P5 MUFU.EX2 R57, R61 ;  /* 0x0000003d00395308 */ /* 0x000ea20000000800 */
[----:B------:R-:W-:Y:S01]  /*a160*/  FFMA R73, R154, R55, R73 ;  /* 0x000000379a497223 */ /* 0x000fe20000000049 */
[----:B------:R-:W-:-:S03]  /*a170*/  FMUL R55, R155, R72 ;  /* 0x000000489b377220 */ /* 0x000fc60000400000 */
[----:B------:R-:W-:Y:S01]  /*a180*/  FMUL R70, R73, 0.70710676908493041992 ;  /* 0x3f3504f349467820 */ /* 0x000fe20000400000 */
[----:B------:R-:W-:Y:S01]  /*a190*/  FFMA R63, R154, R63, R55 ;  /* 0x0000003f9a3f7223 */ /* 0x000fe20000000037 */
[----:B-1----:R-:W-:Y:S02]  /*a1a0*/  @P3 FADD R56, -R56, 1 ;  /* 0x3f80000038383421 */ /* 0x002fe40000000100 */
[----:B------:R-:W-:Y:S01]  /*a1b0*/  FMUL R55, R70, R70 ;  /* 0x0000004646377220 */ /* 0x000fe20000400000 */
[----:B------:R-:W-:Y:S02]  /*a1c0*/  FMUL R68, R63, 0.70710676908493041992 ;  /* 0x3f3504f33f447820 */ /* 0x000fe40000400000 */
[----:B------:R-:W-:Y:S02]  /*a1d0*/  @P3 LOP3.LUT R54, R56, 0x80000000, R67, 0xb8, !PT ;  /* 0x8000000038363812 */ /* 0x000fe400078eb843 */
[----:B------:R-:W-:Y:S01]  /*a1e0*/  FSETP.GE.AND P3, PT, |R70|, 1.0029599666595458984, PT ;  /* 0x3f8060fe4600780b */ /* 0x000fe20003f66200 */
[----:B--2---:R-:W-:-:S02]  /*a1f0*/  @P5 FADD R57, -R57, 1 ;  /* 0x3f80000039395421 */ /* 0x004fc40000000100 */
[----:B------:R-:W-:Y:S01]  /*a200*/  FADD R54, R54, 1 ;  /* 0x3f80000036367421 */ /* 0x000fe20000000000 */
[----:B------:R-:W-:Y:S02]  /*a210*/  FSEL R56, R3, 8.4834944573231041431e-05, P3 ;  /* 0x38b1e96a03387808 */ /* 0x000fe40001800000 */
[----:B------:R-:W-:Y:S02]  /*a220*/  @P5 LOP3.LUT R61, R57, 0x80000000, R60, 0xb8, !PT ;  /* 0x80000000393d5812 */ /* 0x000fe400078eb83c */
[----:B------:R-:W-:Y:S01]  /*a230*/  FSEL R57, |R70|, R55, P3 ;  /* 0x0000003746397208 */ /* 0x000fe20001800200 */
[----:B------:R-:W-:Y:S01]  /*a240*/  FMUL R55, R68, R68 ;  /* 0x0000004444377220 */ /* 0x000fe20000400000 */
[----:B------:R-:W-:Y:S01]  /*a250*/  FSEL R58, -R20, -0.00082130916416645050049, P3 ;  /* 0xba574d20143a7808 */ /* 0x000fe20001800100 */
[----:B------:R-:W-:Y:S01]  /*a260*/  FADD R61, R61, 1 ;  /* 0x3f8000003d3d7421 */ /* 0x000fe20000000000 */
        /* <DEDUP_REMOVED lines=30> */
[----:B------:R-:W-:Y:S01]  /*a450*/  FMUL R25, R32, 0.5 ;  /* 0x3f00000020197820 */ /* 0x000fe20000400000 */
[----:B------:R-:W1:Y:S01]  /*a460*/  @P3 MUFU.EX2 R57, R62 ;  /* 0x0000003e00393308 */ /* 0x000e620000000800 */
[----:B------:R-:W-:Y:S01]  /*a470*/  FMUL R32, R33, 0.5 ;  /* 0x3f00000021207820 */ /* 0x000fe20000400000 */
[----:B------:R-:W-:Y:S01]  /*a480*/  FFMA R56, R56, R59, R59 ;  /* 0x0000003b38387223 */ /* 0x000fe2000000003b */
[----:B------:R-:W-:Y:S01]  /*a490*/  FMUL R33, R27, R58 ;  /* 0x0000003a1b217220 */ /* 0x000fe20000400000 */
[----:B------:R-:W-:Y:S01]  /*a4a0*/  FMUL R34, R34, R25 ;  /* 0x0000001922227220 */ /* 0x000fe20000400000 */
[----:B------:R-:W-:Y:S01]  /*a4b0*/  FMUL R58, R31, R26 ;  /* 0x0000001a1f3a7220 */ /* 0x000fe20000400000 */
[----:B------:R-:W-:Y:S01]  /*a4c0*/  FMUL R25, R36, 0.5 ;  /* 0x3f00000024197820 */ /* 0x000fe20000400000 */
[----:B------:R-:W-:Y:S01]  /*a4d0*/  FMUL R27, R40, 0.5 ;  /* 0x3f000000281b7820 */ /* 0x000fe20000400000 */
[----:B------:R-:W2:Y:S01]  /*a4e0*/  @P5 MUFU.EX2 R55, R56 ;  /* 0x0000003800375308 */ /* 0x000ea20000000800 */
[----:B------:R-:W-:Y:S01]  /*a4f0*/  FMUL R26, R37, 0.5 ;  /* 0x3f000000251a7820 */ /* 0x000fe20000400000 */
[----:B------:R-:W-:Y:S01]  /*a500*/  FMUL R35, R35, R32 ;  /* 0x0000002023237220 */ /* 0x000fe20000400000 */
[----:B------:R-:W-:Y:S01]  /*a510*/  FMUL R32, R41, 0.5 ;  /* 0x3f00000029207820 */ /* 0x000fe20000400000 */
[----:B------:R-:W-:Y:S01]  /*a520*/  FMUL R38, R38, R25 ;  /* 0x0000001926267220 */ /* 0x000fe20000400000 */
[----:B------:R-:W-:Y:S01]  /*a530*/  FMUL R36, R42, R27 ;  /* 0x0000001b2a247220 */ /* 0x000fe20000400000 */
[----:B------:R-:W-:Y:S01]  /*a540*/  FMUL R39, R39, R26 ;  /* 0x0000001a27277220 */ /* 0x000fe20000400000 */
[----:B------:R-:W-:Y:S01]  /*a550*/  FMUL R25, R44, 0.5 ;  /* 0x3f0000002c197820 */ /* 0x000fe20000400000 */
[----:B------:R-:W-:Y:S01]  /*a560*/  FMUL R27, R48, 0.5 ;  /* 0x3f000000301b7820 */ /* 0x000fe20000400000 */
[----:B-1----:R-:W-:Y:S01]  /*a570*/  @P3 FADD R57, -R57, 1 ;  /* 0x3f80000039393421 */ /* 0x002fe20000000100 */
[----:B------:R-:W-:Y:S01]  /*a580*/  FMUL R26, R45, 0.5 ;  /* 0x3f0000002d1a7820 */ /* 0x000fe20000400000 */
[----:B------:R-:W-:Y:S01]  /*a590*/  FMUL R43, R43, R32 ;  /* 0x000000202b2b7220 */ /* 0x000fe20000400000 */
[----:B------:R-:W-:Y:S01]  /*a5a0*/  FMUL R32, R49, 0.5 ;  /* 0x3f00000031207820 */ /* 0x000fe20000400000 */
[----:B------:R-:W-:Y:S01]  /*a5b0*/  FMUL R37, R46, R25 ;  /* 0x000000192e257220 */ /* 0x000fe20000400000 */
[----:B------:R-:W-:Y:S01]  /*a5c0*/  @P3 LOP3.LUT R62, R57, 0x80000000, R70, 0xb8, !PT ;  /* 0x80000000393e3812 */ /* 0x000fe200078eb846 */
[----:B------:R-:W-:Y:S01]  /*a5d0*/  FMUL R50, R50, R27 ;  /* 0x0000001b32327220 */ /* 0x000fe20000400000 */
[----:B------:R-:W-:Y:S01]  /*a5e0*/  FMUL R40, R47, R26 ;  /* 0x0000001a2f287220 */ /* 0x000fe20000400000 */
[----:B--2---:R-:W-:Y:S01]  /*a5f0*/  @P5 FADD R55, -R55, 1 ;  /* 0x3f80000037375421 */ /* 0x004fe20000000100 */
[----:B------:R-:W-:Y:S01]  /*a600*/  FMUL R27, R73, 0.5 ;  /* 0x3f000000491b7820 */ /* 0x000fe20000400000 */
[----:B------:R-:W-:Y:S01]  /*a610*/  FMUL R25, R63, 0.5 ;  /* 0x3f0000003f197820 */ /* 0x000fe20000400000 */
[----:B------:R-:W-:Y:S01]  /*a620*/  FADD R62, R62, 1 ;  /* 0x3f8000003e3e7421 */ /* 0x000fe20000000000 */
[----:B------:R-:W-:Y:S01]  /*a630*/  FMUL R31, R52, 0.5 ;  /* 0x3f000000341f7820 */ /* 0x000fe20000400000 */
[----:B------:R-:W-:Y:S01]  /*a640*/  @P5 LOP3.LUT R56, R55, 0x80000000, R68, 0xb8, !PT ;  /* 0x8000000037385812 */ /* 0x000fe200078eb844 */
[----:B------:R-:W-:Y:S01]  /*a650*/  FMUL R26, R53, 0.5 ;  /* 0x3f000000351a7820 */ /* 0x000fe20000400000 */
[----:B------:R-:W-:Y:S01]  /*a660*/  FMUL R51, R51, R32 ;  /* 0x0000002033337220 */ /* 0x000fe20000400000 */
[----:B------:R-:W-:Y:S01]  /*a670*/  FMUL R32, R62, R27 ;  /* 0x0000001b3e207220 */ /* 0x000fe20000400000 */
[----:B------:R-:W-:Y:S01]  /*a680*/  FMUL R31, R54, R31 ;  /* 0x0000001f361f7220 */ /* 0x000fe20000400000 */
[----:B------:R-:W-:Y:S01]  /*a690*/  FADD R56, R56, 1 ;  /* 0x3f80000038387421 */ /* 0x000fe20000000000 */
[----:B------:R-:W-:Y:S01]  /*a6a0*/  FMUL R26, R61, R26 ;  /* 0x0000001a3d1a7220 */ /* 0x000fe20000400000 */
[----:B------:R-:W-:-:S02]  /*a6b0*/  F2FP.F16.F32.PACK_AB R34, R35, R34 ;  /* 0x000000222322723e */ /* 0x000fc400000000ff */
[----:B------:R-:W-:Y:S01]  /*a6c0*/  FMUL R25, R56, R25 ;  /* 0x0000001938197220 */ /* 0x000fe20000400000 */
        /* <DEDUP_REMOVED lines=26> */
.L_x_82:
[----:B------:R-:W-:Y:S05]  /*a870*/  BSYNC B0 ;  /* 0x0000000000007941 */ /* 0x000fea0003800000 */
.L_x_81:
        /* <DEDUP_REMOVED lines=8> */
.L_x_85:
[----:B------:R-:W-:-:S04]  /*a900*/  ULEA UR4, UR5, UR44, 0x3 ;  /* 0x0000002c05047291 */ /* 0x000fc8000f8e183f */
[----:B------:R-:W-:-:S04]  /*a910*/  UIADD3 UR4, UR4, 0x60, URZ ;  /* 0x0000006004047890 */ /* 0x000fc8000fffe03f */
[----:B------:R-:W-:-:S09]  /*a920*/  UPRMT UR4, UR50, 0x654, UR4 ;  /* 0x0000065432047896 */ /* 0x000fd20008000004 */
[----:B------:R-:W-:Y:S03]  /*a930*/  SYNCS.ARRIVE.TRANS64.RED.A1T0 RZ, [UR4], RZ ;  /* 0x000000ffffff79a7 */ /* 0x000fe60008100404 */
.L_x_84:
[----:B------:R-:W-:Y:S05]  /*a940*/  BSYNC B0 ;  /* 0x0000000000007941 */ /* 0x000fea0003800000 */
.L_x_83:
        /* <DEDUP_REMOVED lines=8> */
.L_x_88:
[C---:B------:R-:W-:Y:S01]  /*a9d0*/  LEA R26, R0.reuse, UR44, 0x3 ;  /* 0x0000002c001a7c11 */ /* 0x040fe2000f8e18ff */
[----:B------:R-:W-:Y:S01]  /*a9e0*/  @!P4 IMAD R31, R0, 0x2000, R13 ;  /* 0x00002000001fc824 */ /* 0x000fe200078e020d */
[----:B------:R-:W-:Y:S01]  /*a9f0*/  SHF.L.U32 R27, R14, 0x1f, RZ ;  /* 0x0000001f0e1b7819 */ /* 0x000fe200000006ff */
[----:B------:R-:W-:Y:S03]  /*aa00*/  BSSY B1, `(.L_x_89) ;  /* 0x0000004000017945 */ /* 0x000fe60003800000 */
[----:B------:R-:W2:Y:S01]  /*aa10*/  SYNCS.PHASECHK.TRANS64.TRYWAIT P3, [R26+URZ+0x40], R27 ;  /* 0x0000401b1a0075a7 */ /* 0x000ea2000806017f */
[----:B-1----:R-:W-:Y:S01]  /*aa20*/  @!P4 LEA R30, R156, R31, 0x1 ;  /* 0x0000001f9c1ec211 */ /* 0x002fe200078e08ff */
[----:B--2---:R-:W-:Y:S06]  /*aa30*/  @!P3 BRA `(.L_x_90) ;  /* 0x000000b80038b947 */ /* 0x004fec0003800000 */
.L_x_231:
[----:B------:R-:W-:Y:S05]  /*aa40*/  BSYNC B1 ;  /* 0x0000000000017941 */ /* 0x000fea0003800000 */
.L_x_89:
        /* <DEDUP_REMOVED lines=8> */
.L_x_87:
[----:B------:R-:W-:Y:S05]  /*aad0*/  BSYNC B0 ;  /* 0x0000000000007941 */ /* 0x000fea0003800000 */
.L_x_86:
[--C-:B---3--:R-:W-:Y:S02]  /*aae0*/  HADD2.F32 R26, -RZ, R5.reuse.H0_H0 ;  /* 0x20000005ff1a7230 */ /* 0x108fe40000004100 */
[C---:B------:R-:W-:Y:S01]  /*aaf0*/  FMUL R27, R155.reuse, R90 ;  /* 0x0000005a9b1b7220 */ /* 0x040fe20000400000 */
[----:B-1----:R-:W-:Y:S02]  /*ab00*/  HADD2.F32 R30, -RZ, R5.H1_H1 ;  /* 0x30000005ff1e7230 */ /* 0x002fe40000004100 */
[C---:B------:R-:W-:Y:S01]  /*ab10*/  FMUL R91, R155.reuse, R91 ;  /* 0x0000005b9b5b7220 */ /* 0x040fe20000400000 */
[----:B------:R-:W-:Y:S01]  /*ab20*/  FMUL R89, R155, R89 ;  /* 0x000000599b597220 */ /* 0x000fe20000400000 */
[C---:B------:R-:W-:Y:S01]  /*ab30*/  FFMA R26, R154.reuse, R26, R27 ;  /* 0x0000001a9a1a7223 */ /* 0x040fe2000000001b */
[----:B------:R-:W-:Y:S02]  /*ab40*/  HADD2.F32 R64, -RZ, R4.H0_H0 ;  /* 0x20000004ff407230 */ /* 0x000fe40000004100 */
[----:B------:R-:W-:Y:S01]  /*ab50*/  FFMA R27, R154, R30, R91 ;  /* 0x0000001e9a1b7223 */ /* 0x000fe2000000005b */
[----:B------:R-:W-:Y:S05]  /*ab60*/  WARPSYNC.ALL ;  /* 0x0000000000007948 */ /* 0x000fea0003800000 */
[----:B------:R-:W-:Y:S01]  /*ab70*/  FMUL R43, R26, 0.70710676908493041992 ;  /* 0x3f3504f31a2b7820 */ /* 0x000fe20000400000 */
[----:B------:R-:W-:Y:S01]  /*ab80*/  FMUL R38, R27, 0.70710676908493041992 ;  /* 0x3f3504f31b267820 */ /* 0x000fe20000400000 */
[----:B------:R-:W-:Y:S02]  /*ab90*/  BSSY B0, `(.L_x_91) ;  /* 0x00001d2000007945 */ /* 0x000fe40003800000 */
[C---:B------:R-:W-:Y:S01]  /*aba0*/  FMUL R30, R43.reuse, R43 ;  /* 0x0000002b2b1e7220 */ /* 0x040fe20000400000 */
[----:B------:R-:W-:Y:S01]  /*abb0*/  FSETP.GE.AND P3, PT, |R43|, 1.0029599666595458984, PT ;  /* 0x3f8060fe2b00780b */ /* 0x000fe20003f66200 */
[C---:B------:R-:W-:Y:S01]  /*abc0*/  FMUL R32, R38.reuse, R38 ;  /* 0x0000002626207220 */ /* 0x040fe20000400000 */
[----:B------:R-:W-:-:S02]  /*abd0*/  FSETP.GE.AND P5, PT, |R38|, 1.0029599666595458984, PT ;  /* 0x3f8060fe2600780b */ /* 0x000fc40003fa6200 */
[----:B------:R-:W-:Y:S02]  /*abe0*/  FSEL R30, |R43|, R30, P3 ;  /* 0x0000001e2b1e7208 */ /* 0x000fe40001800200 */
[----:B------:R-:W-:Y:S02]  /*abf0*/  FSEL R31, R3, 8.4834944573231041431e-05, P3 ;  /* 0x38b1e96a031f7808 */ /* 0x000fe40001800000 */
[----:B------:R-:W-:Y:S02]  /*ac00*/  FSEL R33, -R20, -0.00082130916416645050049, P3 ;  /* 0xba574d2014217808 */ /* 0x000fe40001800100 */
[----:B------:R-:W-:Y:S02]  /*ac10*/  FSEL R35, R21, 0.0052134888246655464172, P3 ;  /* 0x3baad5ea15237808 */ /* 0x000fe40001800000 */
[----:B------:R-:W-:Y:S01]  /*ac20*/  FSEL R32, |R38|, R32, P5 ;  /* 0x0000002026207208 */ /* 0x000fe20002800200 */
[----:B------:R-:W-:Y:S01]  /*ac30*/  FFMA R31, R30, R31, R33 ;  /* 0x0000001f1e1f7223 */ /* 0x000fe20000000021 */
[----:B------:R-:W-:-:S02]  /*ac40*/  FSEL R37, R3, 8.4834944573231041431e-05, P5 ;  /* 0x38b1e96a03257808 */ /* 0x000fc40002800000 */
        /* <DEDUP_REMOVED lines=310> */
[C---:B------:R-:W-:Y:S01]  /*bfb0*/  FFMA R55, R54.reuse, R55, R57 ;  /* 0x0000003736377223 */ /* 0x040fe20000000039 */
        /* <DEDUP_REMOVED lines=22> */
[----:B------:R-:W-:-:S02]  /*c120*/  FFMA R59, R58, R61, R59 ;  /* 0x0000003d3a3b7223 */ /* 0x000fc4000000003b */
[----:B------:R-:W-:Y:S01]  /*c130*/  FFMA R60, R55, R56, R56 ;  /* 0x00000038373c7223 */ /* 0x000fe20000000038 */
[----:B------:R-:W-:Y:S01]  /*c140*/  FSEL R56, -|R71|, R71, P5 ;  /* 0x0000004747387208 */ /* 0x000fe20002800300 */
[----:B------:R-:W-:Y:S01]  /*c150*/  FFMA R59, R58, R59, R54 ;  /* 0x0000003b3a3b7223 */ /* 0x000fe20000000036 */
[----:B------:R-:W-:Y:S01]  /*c160*/  HADD2.F32 R55, -RZ, R4.H1_H1 ;  /* 0x30000004ff377230 */ /* 0x000fe20000004100 */
[----:B------:R-:W1:Y:S02]  /*c170*/  @P3 MUFU.EX2 R54, R60 ;  /* 0x0000003c00363308 */ /* 0x000e640000000800 */
[----:B------:R-:W-:Y:S02]  /*c180*/  FFMA R62, R59, R56, R56 ;  /* 0x000000383b3e7223 */ /* 0x000fe40000000038 */
[----:B------:R-:W-:Y:S01]  /*c190*/  FFMA R89, R154, R55, R89 ;  /* 0x000000379a597223 */ /* 0x000fe20000000059 */
[----:B------:R-:W-:-:S03]  /*c1a0*/  FMUL R55, R155, R88 ;  /* 0x000000589b377220 */ /* 0x000fc60000400000 */
[----:B------:R-:W2:Y:S01]  /*c1b0*/  @P5 MUFU.EX2 R56, R62 ;  /* 0x0000003e00385308 */ /* 0x000ea20000000800 */
[----:B------:R-:W-:Y:S01]  /*c1c0*/  FMUL R69, R89, 0.70710676908493041992 ;  /* 0x3f3504f359457820 */ /* 0x000fe20000400000 */
[----:B------:R-:W-:Y:S01]  /*c1d0*/  FFMA R64, R154, R64, R55 ;  /* 0x000000409a407223 */ /* 0x000fe20000000037 */
[----:B-1----:R-:W-:-:S05]  /*c1e0*/  @P3 FADD R54, -R54, 1 ;  /* 0x3f80000036363421 */ /* 0x002fca0000000100 */
[----:B------:R-:W-:Y:S01]  /*c1f0*/  @P3 LOP3.LUT R60, R54, 0x80000000, R67, 0xb8, !PT ;  /* 0x80000000363c3812 */ /* 0x000fe200078eb843 */
[C---:B------:R-:W-:Y:S01]  /*c200*/  FMUL R54, R69.reuse, R69 ;  /* 0x0000004545367220 */ /* 0x040fe20000400000 */
[----:B------:R-:W-:Y:S01]  /*c210*/  FSETP.GE.AND P3, PT, |R69|, 1.0029599666595458984, PT ;  /* 0x3f8060fe4500780b */ /* 0x000fe20003f66200 */
[----:B--2---:R-:W-:Y:S01]  /*c220*/  @P5 FADD R56, -R56, 1 ;  /* 0x3f80000038385421 */ /* 0x004fe20000000100 */
[----:B------:R-:W-:Y:S01]  /*c230*/  FMUL R67, R64, 0.70710676908493041992 ;  /* 0x3f3504f340437820 */ /* 0x000fe20000400000 */
[----:B------:R-:W-:Y:S01]  /*c240*/  FADD R60, R60, 1 ;  /* 0x3f8000003c3c7421 */ /* 0x000fe20000000000 */
[----:B------:R-:W-:Y:S02]  /*c250*/  FSEL R55, R3, 8.4834944573231041431e-05, P3 ;  /* 0x38b1e96a03377808 */ /* 0x000fe40001800000 */
[----:B------:R-:W-:Y:S02]  /*c260*/  @P5 LOP3.LUT R62, R56, 0x80000000, R71, 0xb8, !PT ;  /* 0x80000000383e5812 */ /* 0x000fe400078eb847 */
[----:B------:R-:W-:Y:S01]  /*c270*/  FSEL R56, |R69|, R54, P3 ;  /* 0x0000003645387208 */ /* 0x000fe20001800200 */
[C---:B------:R-:W-:Y:S01]  /*c280*/  FMUL R54, R67.reuse, R67 ;  /* 0x0000004343367220 */ /* 0x040fe20000400000 */
[----:B------:R-:W-:Y:S01]  /*c290*/  FSEL R57, -R20, -0.00082130916416645050049, P3 ;  /* 0xba574d2014397808 */ /* 0x000fe20001800100 */
[----:B------:R-:W-:Y:S01]  /*c2a0*/  FADD R62, R62, 1 ;  /* 0x3f8000003e3e7421 */ /* 0x000fe20000000000 */
[----:B------:R-:W-:-:S02]  /*c2b0*/  FSETP.GE.AND P5, PT, |R67|, 1.0029599666595458984, PT ;  /* 0x3f8060fe4300780b */ /* 0x000fc40003fa6200 */
[----:B------:R-:W-:Y:S01]  /*c2c0*/  FSEL R61, R21, 0.0052134888246655464172, P3 ;  /* 0x3baad5ea153d7808 */ /* 0x000fe20001800000 */
[----:B------:R-:W-:Y:S01]  /*c2d0*/  FFMA R59, R56, R55, R57 ;  /* 0x00000037383b7223 */ /* 0x000fe20000000039 */
[----:B------:R-:W-:Y:S01]  /*c2e0*/  FSEL R54, |R67|, R54, P5 ;  /* 0x0000003643367208 */ /* 0x000fe20002800200 */
[----:B------:R-:W-:Y:S01]  /*c2f0*/  FMUL R53, R62, R53 ;  /* 0x000000353e357220 */ /* 0x000fe20000400000 */
        /* <DEDUP_REMOVED lines=30> */
[----:B------:R-:W-:Y:S01]  /*c4e0*/  FMUL R32, R33, 0.5 ;  /* 0x3f00000021207820 */ /* 0x000fe20000400000 */
[----:B------:R-:W-:Y:S01]  /*c4f0*/  FMUL R33, R30, R57 ;  /* 0x000000391e217220 */ /* 0x000fe20000400000 */
[----:B------:R-:W-:Y:S01]  /*c500*/  FMUL R34, R34, R27 ;  /* 0x0000001b22227220 */ /* 0x000fe20000400000 */
[----:B------:R-:W-:Y:S01]  /*c510*/  FMUL R30, R41, 0.5 ;  /* 0x3f000000291e7820 */ /* 0x000fe20000400000 */
[----:B------:R-:W-:Y:S01]  /*c520*/  FMUL R27, R36, 0.5 ;  /* 0x3f000000241b7820 */ /* 0x000fe20000400000 */
[----:B------:R-:W2:Y:S01]  /*c530*/  @P5 MUFU.EX2 R54, R55 ;  /* 0x0000003700365308 */ /* 0x000ea20000000800 */
[----:B------:R-:W-:Y:S01]  /*c540*/  FMUL R35, R35, R32 ;  /* 0x0000002023237220 */ /* 0x000fe20000400000 */
[----:B------:R-:W-:Y:S01]  /*c550*/  FMUL R43, R43, R30 ;  /* 0x0000001e2b2b7220 */ /* 0x000fe20000400000 */
[----:B------:R-:W-:Y:S01]  /*c560*/  FMUL R38, R38, R27 ;  /* 0x0000001b26267220 */ /* 0x000fe20000400000 */
[----:B------:R-:W-:Y:S01]  /*c570*/  FMUL R30, R49, 0.5 ;  /* 0x3f000000311e7820 */ /* 0x000fe20000400000 */
[----:B------:R-:W-:Y:S01]  /*c580*/  FMUL R27, R44, 0.5 ;  /* 0x3f0000002c1b7820 */ /* 0x000fe20000400000 */
[----:B------:R-:W-:Y:S01]  /*c590*/  F2FP.F16.F32.PACK_AB R34, R35, R34 ;  /* 0x000000222322723e */ /* 0x000fe200000000ff */
        /* <DEDUP_REMOVED lines=9> */
[----:B------:R-:W-:Y:S01]  /*c630*/  FMUL R37, R46, R27 ;  /* 0x0000001b2e257220 */ /* 0x000fe20000400000 */
[----:B------:R-:W-:Y:S01]  /*c640*/  FMUL R39, R39, R26 ;  /* 0x0000001a27277220 */ /* 0x000fe20000400000 */
[----:B------:R-:W-:Y:S01]  /*c650*/  FMUL R26, R45, 0.5 ;  /* 0x3f0000002d1a7820 */ /* 0x000fe20000400000 */
[----:B------:R-:W-:Y:S01]  /*c660*/  FMUL R36, R42, R31 ;  /* 0x0000001f2a247220 */ /* 0x000fe20000400000 */
[----:B------:R-:W-:Y:S01]  /*c670*/  FMUL R30, R89, 0.5 ;  /* 0x3f000000591e7820 */ /* 0x000fe20000400000 */
[----:B------:R-:W-:Y:S01]  /*c680*/  FADD R55, R55, 1 ;  /* 0x3f80000037377421 */ /* 0x000fe20000000000 */
[----:B------:R-:W-:Y:S01]  /*c690*/  FMUL R32, R47, R26 ;  /* 0x0000001a2f207220 */ /* 0x000fe20000400000 */
[----:B------:R-:W-:Y:S01]  /*c6a0*/  FMUL R26, R64, 0.5 ;  /* 0x3f000000401a7820 */ /* 0x000fe20000400000 */
        /* <DEDUP_REMOVED lines=13> */
[----:B------:R-:W-:-:S05]  /*c780*/  F2FP.F16.F32.PACK_AB R39, R53, R60 ;  /* 0x0000003c3527723e */ /* 0x000fca00000000ff */
[----:B------:R1:W-:Y:S01]  /*c790*/  STSM.16.M88.4 [R12], R36 ;  /* 0x000000240c007844 */ /* 0x0003e20000000200 */
        /* <DEDUP_REMOVED lines=17> */
.L_x_92:
[----:B------:R-:W-:Y:S05]  /*c8b0*/  BSYNC B0 ;  /* 0x0000000000007941 */ /* 0x000fea0003800000 */
.L_x_91:
[----:B------:R-:W-:Y:S06]  /*c8c0*/  BAR.SYNC.DEFER_BLOCKING 0x1, 0x100 ;  /* 0x0044000000007b1d */ /* 0x000fec0000010000 */
[----:B------:R-:W-:Y:S04]  /*c8d0*/  BSSY B0, `(.L_x_93) ;  /* 0x0000009000007945 */ /* 0x000fe80003800000 */
[----:B------:R-:W-:Y:S05]  /*c8e0*/  @P0 BRA `(.L_x_94) ;  /* 0x00000000001c0947 */ /* 0x000fea0003800000 */
[----:B------:R-:W-:-:S13]  /*c8f0*/  ISETP.NE.AND P3, PT, R171, 0x3, PT ;  /* 0x00000003ab00780c */ /* 0x000fda0003f65270 */
[----:B------:R-:W-:Y:S05]  /*c900*/  @!P3 BRA `(.L_x_95) ;  /* 0x000000000004b947 */ /* 0x000fea0003800000 */
[----:B------:R-:W-:Y:S01]  /*c910*/  BPT.TRAP 0x1 ;  /* 0x000000040000795c */ /* 0x000fe20000300000 */
.L_x_95:
[----:B------:R-:W-:-:S04]  /*c920*/  ULEA UR4, UR5, UR44, 0x3 ;  /* 0x0000002c05047291 */ /* 0x000fc8000f8e183f */
[----:B------:R-:W-:-:S04]  /*c930*/  UIADD3 UR4, UR4, 0x60, URZ ;  /* 0x0000006004047890 */ /* 0x000fc8000fffe03f */
[----:B------:R-:W-:-:S09]  /*c940*/  UPRMT UR4, UR50, 0x654, UR4 ;  /* 0x0000065432047896 */ /* 0x000fd20008000004 */
[----:B------:R-:W-:Y:S03]  /*c950*/  SYNCS.ARRIVE.TRANS64.RED.A1T0 RZ, [UR4], RZ ;  /* 0x000000ffffff79a7 */ /* 0x000fe60008100404 */
.L_x_94:
[----:B------:R-:W-:Y:S05]  /*c960*/  BSYNC B0 ;  /* 0x0000000000007941 */ /* 0x000fea0003800000 */
.L_x_93:
        /* <DEDUP_REMOVED lines=8> */
.L_x_98:
[----:B-1----:R-:W-:Y:S01]  /*c9f0*/  LEA R12, R0, UR44, 0x3 ;  /* 0x0000002c000c7c11 */ /* 0x002fe2000f8e18ff */
[----:B------:R-:W-:Y:S01]  /*ca00*/  BSSY B1, `(.L_x_99) ;  /* 0x0000006000017945 */ /* 0x000fe20003800000 */
[----:B------:R-:W-:Y:S02]  /*ca10*/  SHF.L.U32 R27, R14, 0x1f, RZ ;  /* 0x0000001f0e1b7819 */ /* 0x000fe400000006ff */
[----:B------:R-:W-:Y:S02]  /*ca20*/  @!P4 LEA R31, R0, R13, 0xd ;  /* 0x0000000d001fc211 */ /* 0x000fe400078e68ff */
[----:B------:R-:W1:Y:S02]  /*ca30*/  SYNCS.PHASECHK.TRANS64.TRYWAIT P3, [R12+URZ+0x40], R27 ;  /* 0x0000401b0c0075a7 */ /* 0x000e64000806017f */
[----:B------:R-:W-:Y:S01]  /*ca40*/  @!P4 LEA R26, R156, R31, 0x1 ;  /* 0x0000001f9c1ac211 */ /* 0x000fe200078e08ff */
[----:B-1----:R-:W-:Y:S06]  /*ca50*/  @!P3 BRA `(.L_x_100) ;  /* 0x000000980044b947 */ /* 0x002fec0003800000 */
.L_x_232:
[----:B------:R-:W-:Y:S05]  /*ca60*/  BSYNC B1 ;  /* 0x0000000000017941 */ /* 0x000fea0003800000 */
.L_x_99:
        /* <DEDUP_REMOVED lines=8> */
.L_x_97:
[----:B------:R-:W-:Y:S05]  /*caf0*/  BSYNC B0 ;  /* 0x0000000000007941 */ /* 0x000fea0003800000 */
.L_x_96:
        /* <DEDUP_REMOVED lines=10> */
[C---:B------:R-:W-:Y:S01]  /*cba0*/  FMUL R115, R155.reuse, R115 ;  /* 0x000000739b737220 */ /* 0x040fe20000400000 */
[----:B------:R-:W-:Y:S01]  /*cbb0*/  FMUL R35, R26, 0.70710676908493041992 ;  /* 0x3f3504f31a237820 */ /* 0x000fe20000400000 */
[----:B------:R-:W-:Y:S01]  /*cbc0*/  FMUL R117, R155, R117 ;  /* 0x000000759b757220 */ /* 0x000fe20000400000 */
[C---:B------:R-:W-:Y:S01]  /*cbd0*/  FMUL R27, R42.reuse, R42 ;  /* 0x0000002a2a1b7220 */ /* 0x040fe20000400000 */
[C---:B------:R-:W-:Y:S01]  /*cbe0*/  FSETP.GE.AND P3, PT, |R42|.reuse, 1.0029599666595458984, PT ;  /* 0x3f8060fe2a00780b */ /* 0x040fe20003f66200 */
[C---:B------:R-:W-:Y:S01]  /*cbf0*/  FMUL R31, R35.reuse, R35 ;  /* 0x00000023231f7220 */ /* 0x040fe20000400000 */
[----:B------:R-:W-:Y:S01]  /*cc00*/  FSETP.GE.AND P5, PT, |R35|, 1.0029599666595458984, PT ;  /* 0x3f8060fe2300780b */ /* 0x000fe20003fa6200 */
[----:B----4-:R-:W-:Y:S01]  /*cc10*/  HADD2.F32 R63, -RZ, R11.H0_H0 ;  /* 0x2000000bff3f7230 */ /* 0x010fe20000004100 */
[----:B------:R-:W-:Y:S01]  /*cc20*/  FSEL R27, |R42|, R27, P3 ;  /* 0x0000001b2a1b7208 */ /* 0x000fe20001800200 */
[----:B------:R-:W-:Y:S01]  /*cc30*/  FMUL R119, R155, R119 ;  /* 0x000000779b777220 */ /* 0x000fe20000400000 */
[----:B------:R-:W-:Y:S01]  /*cc40*/  FSEL R30, R3, 8.4834944573231041431e-05, P3 ;  /* 0x38b1e96a031e7808 */ /* 0x000fe20001800000 */
[----:B------:R-:W-:Y:S01]  /*cc50*/  FMUL R105, R155, R105 ;  /* 0x000000699b697220 */ /* 0x000fe20000400000 */
[----:B------:R-:W-:Y:S01]  /*cc60*/  FSEL R32, -R20, -0.00082130916416645050049, P3 ;  /* 0xba574d2014207808 */ /* 0x000fe20001800100 */
[----:B------:R-:W-:Y:S01]  /*cc70*/  HADD2.F32 R62, -RZ, R4.H0_H0 ;  /* 0x20000004ff3e7230 */ /* 0x000fe20000004100 */
[----:B------:R-:W-:Y:S01]  /*cc80*/  FSEL R34, R21, 0.0052134888246655464172, P3 ;  /* 0x3baad5ea15227808 */ /* 0x000fe20001800000 */
[----:B------:R-:W-:Y:S01]  /*cc90*/  FMUL R12, R12, 0.5 ;  /* 0x3f0000000c0c7820 */ /* 0x000fe20000400000 */
[----:B------:R-:W-:Y:S01]  /*cca0*/  FSEL R31, |R35|, R31, P5 ;  /* 0x0000001f231f7208 */ /* 0x000fe20002800200 */
[----:B------:R-:W-:Y:S01]  /*ccb0*/  FFMA R30, R27, R30, R32 ;  /* 0x0000001e1b1e7223 */ /* 0x000fe20000000020 */
[----:B------:R-:W-:Y:S01]  /*ccc0*/  FSEL R36, R3, 8.4834944573231041431e-05, P5 ;  /* 0x38b1e96a03247808 */ /* 0x000fe20002800000 */
[----:B------:R-:W-:Y:S05]  /*ccd0*/  WARPSYNC.ALL ;  /* 0x0000000000007948 */ /* 0x000fea0003800000 */
[----:B------:R-:W-:Y:S01]  /*cce0*/  FSEL R38, -R20, -0.00082130916416645050049, P5 ;  /* 0xba574d2014267808 */ /* 0x000fe20002800100 */
[----:B------:R-:W-:Y:S01]  /*ccf0*/  FFMA R30, R27, R30, R34 ;  /* 0x0000001e1b1e7223 */ /* 0x000fe20000000022 */
[----:B------:R-:W-:Y:S01]  /*cd00*/  FSEL R32, -R23, -0.026868773624300956726, P3 ;  /* 0xbcdc1be717207808 */ /* 0x000fe20001800100 */
[----:B------:R-:W-:Y:S01]  /*cd10*/  BSSY B0, `(.L_x_101) ;  /* 0x00001bc000007945 */ /* 0x000fe20003800000 */
        /* <DEDUP_REMOVED lines=264> */
[----:B------:R-:W-:Y:S01]  /*dda0*/  FSEL R52, R159, 0.12837915122509002686, P3 ;  /* 0x3e0375d39f347808 */ /* 0x000fe20001800000 */
[----:B------:R-:W-:Y:S01]  /*ddb0*/  FFMA R56, R51, R56, R58 ;  /* 0x0000003833387223 */ /* 0x000fe2000000003a */
[----:B------:R-:W-:Y:S01]  /*ddc0*/  FFMA R50, R49, R50, R54 ;  /* 0x0000003231327223 */ /* 0x000fe20000000036 */
[----:B------:R-:W-:-:S02]  /*ddd0*/  FSEL R58, R158, -0.37612664699554443359, P5 ;  /* 0xbec093ac9e3a7808 */ /* 0x000fc40002800000 */
[----:B------:R-:W-:Y:S01]  /*dde0*/  FSEL R54, -|R55|, R55, P3 ;  /* 0x0000003737367208 */ /* 0x000fe20001800300 */
[----:B------:R-:W-:Y:S01]  /*ddf0*/  FFMA R56, R51, R56, R60 ;  /* 0x0000003833387223 */ /* 0x000fe2000000003c */
[----:B------:R-:W-:Y:S01]  /*de00*/  FFMA R49, R49, R50, R52 ;  /* 0x0000003231317223 */ /* 0x000fe20000000034 */
[----:B------:R-:W-:Y:S02]  /*de10*/  FSEL R53, R159, 0.12837915122509002686, P5 ;  /* 0x3e0375d39f357808 */ /* 0x000fe40002800000 */
[----:B------:R-:W-:Y:S01]  /*de20*/  FFMA R56, R51, R56, R58 ;  /* 0x0000003833387223 */ /* 0x000fe2000000003a */
[----:B------:R-:W-:Y:S01]  /*de30*/  FFMA R49, R49, R54, R54 ;  /* 0x0000003631317223 */ /* 0x000fe20000000036 */
[----:B------:R-:W-:Y:S02]  /*de40*/  FSEL R52, -|R57|, R57, P5 ;  /* 0x0000003939347208 */ /* 0x000fe40002800300 */
[----:B------:R-:W-:Y:S01]  /*de50*/  FFMA R53, R51, R56, R53 ;  /* 0x0000003833357223 */ /* 0x000fe20000000035 */
[----:B------:R-:W1:Y:S01]  /*de60*/  @P3 MUFU.EX2 R50, R49 ;  /* 0x0000003100323308 */ /* 0x000e620000000800 */
[----:B------:R-:W-:-:S02]  /*de70*/  FMUL R51, R155, R118 ;  /* 0x000000769b337220 */ /* 0x000fc40000400000 */
[----:B------:R-:W-:Y:S02]  /*de80*/  FFMA R56, R53, R52, R52 ;  /* 0x0000003435387223 */ /* 0x000fe40000000034 */
[C---:B------:R-:W-:Y:S01]  /*de90*/  FFMA R63, R154.reuse, R63, R51 ;  /* 0x0000003f9a3f7223 */ /* 0x040fe20000000033 */
[----:B------:R-:W-:Y:S02]  /*dea0*/  HADD2.F32 R51, -RZ, R11.H1_H1 ;  /* 0x3000000bff337230 */ /* 0x000fe40000004100 */
[----:B------:R-:W2:Y:S01]  /*deb0*/  @P5 MUFU.EX2 R52, R56 ;  /* 0x0000003800345308 */ /* 0x000ea20000000800 */
[----:B------:R-:W-:Y:S02]  /*dec0*/  FMUL R65, R63, 0.70710676908493041992 ;  /* 0x3f3504f33f417820 */ /* 0x000fe40000400000 */
[----:B------:R-:W-:-:S04]  /*ded0*/  FFMA R119, R154, R51, R119 ;  /* 0x000000339a777223 */ /* 0x000fc80000000077 */
[----:B------:R-:W-:Y:S01]  /*dee0*/  FMUL R69, R119, 0.70710676908493041992 ;  /* 0x3f3504f377457820 */ /* 0x000fe20000400000 */
[----:B-1----:R-:W-:-:S05]  /*def0*/  @P3 FADD R50, -R50, 1 ;  /* 0x3f80000032323421 */ /* 0x002fca0000000100 */
[----:B------:R-:W-:Y:S01]  /*df00*/  @P3 LOP3.LUT R49, R50, 0x80000000, R55, 0xb8, !PT ;  /* 0x8000000032313812 */ /* 0x000fe200078eb837 */
[C---:B------:R-:W-:Y:S01]  /*df10*/  FMUL R50, R65.reuse, R65 ;  /* 0x0000004141327220 */ /* 0x040fe20000400000 */
[----:B------:R-:W-:Y:S01]  /*df20*/  FSETP.GE.AND P3, PT, |R65|, 1.0029599666595458984, PT ;  /* 0x3f8060fe4100780b */ /* 0x000fe20003f66200 */
[----:B--2---:R-:W-:Y:S02]  /*df30*/  @P5 FADD R52, -R52, 1 ;  /* 0x3f80000034345421 */ /* 0x004fe40000000100 */
[----:B------:R-:W-:Y:S01]  /*df40*/  FADD R49, R49, 1 ;  /* 0x3f80000031317421 */ /* 0x000fe20000000000 */
[----:B------:R-:W-:Y:S02]  /*df50*/  FSEL R50, |R65|, R50, P3 ;  /* 0x0000003241327208 */ /* 0x000fe40001800200 */
[----:B------:R-:W-:Y:S02]  /*df60*/  FSEL R51, R3, 8.4834944573231041431e-05, P3 ;  /* 0x38b1e96a03337808 */ /* 0x000fe40001800000 */
[----:B------:R-:W-:-:S02]  /*df70*/  FSEL R53, -R20, -0.00082130916416645050049, P3 ;  /* 0xba574d2014357808 */ /* 0x000fc40001800100 */
[----:B------:R-:W-:Y:S01]  /*df80*/  @P5 LOP3.LUT R56, R52, 0x80000000, R57, 0xb8, !PT ;  /* 0x8000000034385812 */ /* 0x000fe200078eb839 */
[C---:B------:R-:W-:Y:S01]  /*df90*/  FMUL R52, R69.reuse, R69 ;  /* 0x0000004545347220 */ /* 0x040fe20000400000 */
[----:B------:R-:W-:Y:S01]  /*dfa0*/  FSETP.GE.AND P5, PT, |R69|, 1.0029599666595458984, PT ;  /* 0x3f8060fe4500780b */ /* 0x000fe20003fa6200 */
[----:B------:R-:W-:Y:S01]  /*dfb0*/  FFMA R51, R50, R51, R53 ;  /* 0x0000003332337223 */ /* 0x000fe20000000035 */
[----:B------:R-:W-:Y:S01]  /*dfc0*/  FSEL R53, R21, 0.0052134888246655464172, P3 ;  /* 0x3baad5ea15357808 */ /* 0x000fe20001800000 */
[----:B------:R-:W-:Y:S01]  /*dfd0*/  FADD R56, R56, 1 ;  /* 0x3f80000038387421 */ /* 0x000fe20000000000 */
[----:B------:R-:W-:Y:S02]  /*dfe0*/  FSEL R54, |R69|, R52, P5 ;  /* 0x0000003445367208 */ /* 0x000fe40002800200 */
        /* <DEDUP_REMOVED lines=48> */
[C---:B------:R-:W-:Y:S01]  /*e2f0*/  FFMA R55, R52.reuse, R51, R53 ;  /* 0x0000003334377223 */ /* 0x040fe20000000035 */
        /* <DEDUP_REMOVED lines=34> */
[----:B------:R-:W-:Y:S01]  /*e520*/  FMUL R55, R34, R31 ;  /* 0x0000001f22377220 */ /* 0x000fe20000400000 */
[----:B------:R-:W-:Y:S01]  /*e530*/  FMUL R12, R35, 0.5 ;  /* 0x3f000000230c7820 */ /* 0x000fe20000400000 */
[----:B------:R-:W2:Y:S01]  /*e540*/  @P5 MUFU.EX2 R50, R51 ;  /* 0x0000003300325308 */ /* 0x000ea20000000800 */
        /* <DEDUP_REMOVED lines=8> */
[----:B-1----:R-:W-:Y:S01]  /*e5d0*/  @P3 FADD R52, -R52, 1 ;  /* 0x3f80000034343421 */ /* 0x002fe20000000100 */
[----:B------:R-:W-:Y:S01]  /*e5e0*/  FMUL R26, R47, 0.5 ;  /* 0x3f0000002f1a7820 */ /* 0x000fe20000400000 */
[----:B------:R-:W-:Y:S01]  /*e5f0*/  FMUL R27, R44, 0.5 ;  /* 0x3f0000002c1b7820 */ /* 0x000fe20000400000 */
[----:B------:R-:W-:Y:S01]  /*e600*/  FMUL R31, R48, 0.5 ;  /* 0x3f000000301f7820 */ /* 0x000fe20000400000 */
[----:B------:R-:W-:Y:S01]  /*e610*/  FMUL R45, R45, R12 ;  /* 0x0000000c2d2d7220 */ /* 0x000fe20000400000 */
[----:B------:R-:W-:Y:S01]  /*e620*/  @P3 LOP3.LUT R57, R52, 0x80000000, R67, 0xb8, !PT ;  /* 0x8000000034393812 */ /* 0x000fe200078eb843 */
[----:B------:R-:W-:Y:S01]  /*e630*/  FMUL R49, R49, R26 ;  /* 0x0000001a31317220 */ /* 0x000fe20000400000 */
[----:B------:R-:W-:Y:S01]  /*e640*/  FMUL R46, R46, R27 ;  /* 0x0000001b2e2e7220 */ /* 0x000fe20000400000 */
[----:B--2---:R-:W-:Y:S01]  /*e650*/  @P5 FADD R50, -R50, 1 ;  /* 0x3f80000032325421 */ /* 0x004fe20000000100 */
[----:B------:R-:W-:Y:S01]  /*e660*/  FMUL R56, R56, R31 ;  /* 0x0000001f38387220 */ /* 0x000fe20000400000 */
[----:B------:R-:W-:Y:S01]  /*e670*/  FMUL R26, R105, 0.5 ;  /* 0x3f000000691a7820 */ /* 0x000fe20000400000 */
[----:B------:R-:W-:Y:S01]  /*e680*/  FMUL R12, R62, 0.5 ;  /* 0x3f0000003e0c7820 */ /* 0x000fe20000400000 */
[----:B------:R-:W-:Y:S01]  /*e690*/  FADD R57, R57, 1 ;  /* 0x3f80000039397421 */ /* 0x000fe20000000000 */
[----:B------:R-:W-:Y:S01]  /*e6a0*/  @P5 LOP3.LUT R51, R50, 0x80000000, R65, 0xb8, !PT ;  /* 0x8000000032335812 */ /* 0x000fe200078eb841 */
[----:B------:R-:W-:Y:S01]  /*e6b0*/  FMUL R27, R63, 0.5 ;  /* 0x3f0000003f1b7820 */ /* 0x000fe20000400000 */
[----:B------:R-:W-:Y:S01]  /*e6c0*/  FMUL R31, R119, 0.5 ;  /* 0x3f000000771f7820 */ /* 0x000fe20000400000 */
[----:B------:R-:W-:Y:S01]  /*e6d0*/  FMUL R57, R57, R26 ;  /* 0x0000001a39397220 */ /* 0x000fe20000400000 */
[----:B------:R-:W-:Y:S01]  /*e6e0*/  F2FP.F16.F32.PACK_AB R33, R53, R32 ;  /* 0x000000203521723e */ /* 0x000fe200000000ff */
[----:B------:R-:W-:Y:S01]  /*e6f0*/  FADD R51, R51, 1 ;  /* 0x3f80000033337421 */ /* 0x000fe20000000000 */
[----:B------:R-:W-:Y:S01]  /*e700*/  FMUL R58, R58, R27 ;  /* 0x0000001b3a3a7220 */ /* 0x000fe20000400000 */
[----:B------:R-:W-:Y:S01]  /*e710*/  FMUL R31, R60, R31 ;  /* 0x0000001f3c1f7220 */ /* 0x000fe20000400000 */
[----:B------:R-:W-:Y:S01]  /*e720*/  F2FP.F16.F32.PACK_AB R34, R55, R30 ;  /* 0x0000001e3722723e */ /* 0x000fe200000000ff */
[----:B------:R-:W-:Y:S01]  /*e730*/  FMUL R12, R51, R12 ;  /* 0x0000000c330c7220 */ /* 0x000fe20000400000 */
[----:B------:R-:W-:-:S02]  /*e740*/  F2FP.F16.F32.PACK_AB R35, R38, R35 ;  /* 0x000000232623723e */ /* 0x000fc400000000ff */
        /* <DEDUP_REMOVED lines=24> */
.L_x_102:
[----:B------:R-:W-:Y:S05]  /*e8d0*/  BSYNC B0 ;  /* 0x0000000000007941 */ /* 0x000fea0003800000 */
.L_x_101:
[----:B------:R-:W-:Y:S06]  /*e8e0*/  BAR.SYNC.DEFER_BLOCKING 0x1, 0x100 ;  /* 0x0044000000007b1d */ /* 0x000fec0000010000 */
[----:B------:R-:W-:Y:S04]  /*e8f0*/  BSSY B0, `(.L_x_103) ;  /* 0x0000009000007945 */ /* 0x000fe80003800000 */
[----:B------:R-:W-:Y:S05]  /*e900*/  @P0 BRA `(.L_x_104) ;  /* 0x00000000001c0947 */ /* 0x000fea0003800000 */
[----:B------:R-:W-:-:S13]  /*e910*/  ISETP.NE.AND P3, PT, R171, 0x3, PT ;  /* 0x00000003ab00780c */ /* 0x000fda0003f65270 */
[----:B------:R-:W-:Y:S05]  /*e920*/  @!P3 BRA `(.L_x_105) ;  /* 0x000000000004b947 */ /* 0x000fea0003800000 */
[----:B------:R-:W-:Y:S01]  /*e930*/  BPT.TRAP 0x1 ;  /* 0x000000040000795c */ /* 0x000fe20000300000 */
.L_x_105:
[----:B------:R-:W-:-:S04]  /*e940*/  ULEA UR4, UR5, UR44, 0x3 ;  /* 0x0000002c05047291 */ /* 0x000fc8000f8e183f */
[----:B------:R-:W-:-:S04]  /*e950*/  UIADD3 UR4, UR4, 0x60, URZ ;  /* 0x0000006004047890 */ /* 0x000fc8000fffe03f */
[----:B------:R-:W-:-:S09]  /*e960*/  UPRMT UR4, UR50, 0x654, UR4 ;  /* 0x0000065432047896 */ /* 0x000fd20008000004 */
[----:B------:R-:W-:Y:S03]  /*e970*/  SYNCS.ARRIVE.TRANS64.RED.A1T0 RZ, [UR4], RZ ;  /* 0x000000ffffff79a7 */ /* 0x000fe60008100404 */
.L_x_104:
[----:B------:R-:W-:Y:S05]  /*e980*/  BSYNC B0 ;  /* 0x0000000000007941 */ /* 0x000fea0003800000 */
.L_x_103:
        /* <DEDUP_REMOVED lines=8> */
.L_x_108:
[----:B------:R-:W-:Y:S01]  /*ea10*/  LEA R12, R0, UR44, 0x3 ;  /* 0x0000002c000c7c11 */ /* 0x000fe2000f8e18ff */
[----:B------:R-:W-:Y:S01]  /*ea20*/  BSSY B1, `(.L_x_109) ;  /* 0x0000006000017945 */ /* 0x000fe20003800000 */
[----:B-1----:R-:W-:Y:S02]  /*ea30*/  SHF.L.U32 R15, R14, 0x1f, RZ ;  /* 0x0000001f0e0f7819 */ /* 0x002fe400000006ff */
[----:B------:R-:W-:Y:S02]  /*ea40*/  @!P4 LEA R27, R0, R13, 0xd ;  /* 0x0000000d001bc211 */ /* 0x000fe400078e68ff */
[----:B------:R-:W1:Y:S02]  /*ea50*/  SYNCS.PHASECHK.TRANS64.TRYWAIT P3, [R12+URZ+0x40], R15 ;  /* 0x0000400f0c0075a7 */ /* 0x000e64000806017f */
[----:B------:R-:W-:Y:S01]  /*ea60*/  @!P4 LEA R26, R156, R27, 0x1 ;  /* 0x0000001b9c1ac211 */ /* 0x000fe200078e08ff */
[----:B-1----:R-:W-:Y:S06]  /*ea70*/  @!P3 BRA `(.L_x_110) ;  /* 0x000000780050b947 */ /* 0x002fec0003800000 */
.L_x_233:
[----:B------:R-:W-:Y:S05]  /*ea80*/  BSYNC B1 ;  /* 0x0000000000017941 */ /* 0x000fea0003800000 */
.L_x_109:
[----:B------:R-:W-:Y:S05]  /*ea90*/  @!P4 WARPSYNC.ALL ;  /* 0x000000000000c948 */ /* 0x000fea0003800000 */
[----:B------:R2:W3:Y:S01]  /*eaa0*/  @!P4 LDSM.16.M88.4 R4, [R27] ;  /* 0x000000001b04c83b */ /* 0x0004e20000000200 */
[----:B------:R-:W-:-:S03]  /*eab0*/  VIADD R0, R0, 0x1 ;  /* 0x0000000100007836 */ /* 0x000fc60000000000 */
[----:B------:R2:W4:Y:S02]  /*eac0*/  @!P4 LDSM.16.M88.4 R8, [R26] ;  /* 0x000000001a08c83b */ /* 0x0005240000000200 */
[----:B------:R-:W-:-:S04]  /*ead0*/  ISETP.NE.AND P3, PT, R0, 0x4, PT ;  /* 0x000000040000780c */ /* 0x000fc80003f65270 */
[----:B-1----:R-:W-:Y:S02]  /*eae0*/  SEL R15, RZ, 0x1, P3 ;  /* 0x00000001ff0f7807 */ /* 0x002fe40001800000 */
[----:B------:R-:W-:Y:S02]  /*eaf0*/  SEL R0, R0, RZ, P3 ;  /* 0x000000ff00007207 */ /* 0x000fe40001800000 */
[----:B--2---:R-:W-:-:S07]  /*eb00*/  LOP3.LUT R14, R14, R15, RZ, 0x3c, !PT ;  /* 0x0000000f0e0e7212 */ /* 0x004fce00078e3cff */
.L_x_107:
[----:B------:R-:W-:Y:S05]  /*eb10*/  BSYNC B0 ;  /* 0x0000000000007941 */ /* 0x000fea0003800000 */
.L_x_106:
[--C-:B---3--:R-:W-:Y:S02]  /*eb20*/  HADD2.F32 R12, -RZ, R5.reuse.H0_H0 ;  /* 0x20000005ff0c7230 */ /* 0x108fe40000004100 */
[C---:B-1----:R-:W-:Y:S01]  /*eb30*/  FMUL R15, R155.reuse, R122 ;  /* 0x0000007a9b0f7220 */ /* 0x042fe20000400000 */
[----:B------:R-:W-:Y:S02]  /*eb40*/  HADD2.F32 R26, -RZ, R5.H1_H1 ;  /* 0x30000005ff1a7230 */ /* 0x000fe40000004100 */
[C---:B------:R-:W-:Y:S01]  /*eb50*/  FMUL R123, R155.reuse, R123 ;  /* 0x0000007b9b7b7220 */ /* 0x040fe20000400000 */
[----:B----4-:R-:W-:Y:S02]  /*eb60*/  HADD2.F32 R62, -RZ, R11.H0_H0 ;  /* 0x2000000bff3e7230 */ /* 0x010fe40000004100 */
[C---:B------:R-:W-:Y:S01]  /*eb70*/  FFMA R12, R154.reuse, R12, R15 ;  /* 0x0000000c9a0c7223 */ /* 0x040fe2000000000f */
[C---:B------:R-:W-:Y:S01]  /*eb80*/  FMUL R135, R155.reuse, R135 ;  /* 0x000000879b877220 */ /* 0x040fe20000400000 */
[----:B------:R-:W-:Y:S01]  /*eb90*/  FFMA R15, R154, R26, R123 ;  /* 0x0000001a9a0f7223 */ /* 0x000fe2000000007b */
[----:B------:R-:W-:Y:S01]  /*eba0*/  FMUL R121, R155, R121 ;  /* 0x000000799b797220 */ /* 0x000fe20000400000 */
[----:B------:R-:W-:Y:S01]  /*ebb0*/  FMUL R41, R12, 0.70710676908493041992 ;  /* 0x3f3504f30c297820 */ /* 0x000fe20000400000 */
[----:B------:R-:W-:Y:S05]  /*ebc0*/  WARPSYNC.ALL ;  /* 0x0000000000007948 */ /* 0x000fea0003800000 */
[----:B------:R-:W-:Y:S01]  /*ebd0*/  FMUL R26, R41, R41 ;  /* 0x00000029291a7220 */ /* 0x000fe20000400000 */
[----:B------:R-:W-:Y:S01]  /*ebe0*/  FMUL R36, R15, 0.70710676908493041992 ;  /* 0x3f3504f30f247820 */ /* 0x000fe20000400000 */
[C---:B------:R-:W-:Y:S01]  /*ebf0*/  FSETP.GE.AND P3, PT, |R41|.reuse, 1.0029599666595458984, PT ;  /* 0x3f8060fe2900780b */ /* 0x040fe20003f66200 */
[----:B------:R-:W-:Y:S02]  /*ec00*/  BSSY B0, `(.L_x_111) ;  /* 0x00001cf000007945 */ /* 0x000fe40003800000 */
[----:B------:R-:W-:Y:S01]  /*ec10*/  FMUL R30, R36, R36 ;  /* 0x00000024241e7220 */ /* 0x000fe20000400000 */
[----:B------:R-:W-:-:S02]  /*ec20*/  FSEL R26, |R41|, R26, P3 ;  /* 0x0000001a291a7208 */ /* 0x000fc40001800200 */
[----:B------:R-:W-:Y:S02]  /*ec30*/  FSEL R27, R3, 8.4834944573231041431e-05, P3 ;  /* 0x38b1e96a031b7808 */ /* 0x000fe40001800000 */
[----:B------:R-:W-:Y:S02]  /*ec40*/  FSEL R31, -R20, -0.00082130916416645050049, P3 ;  /* 0xba574d20141f7808 */ /* 0x000fe40001800100 */
[----:B------:R-:W-:Y:S02]  /*ec50*/  FSETP.GE.AND P5, PT, |R36|, 1.0029599666595458984, PT ;  /* 0x3f8060fe2400780b */ /* 0x000fe40003fa6200 */
[----:B------:R-:W-:Y:S01]  /*ec60*/  FSEL R33, R21, 0.0052134888246655464172, P3 ;  /* 0x3baad5ea15217808 */ /* 0x000fe20001800000 */
[----:B------:R-:W-:Y:S01]  /*ec70*/  FFMA R27, R26, R27, R31 ;  /* 0x0000001b1a1b7223 */ /* 0x000fe2000000001f */
        /* <DEDUP_REMOVED lines=287> */
[----:B------:R-:W-:Y:S01]  /*fe70*/  FMUL R49, R155, R134 ;  /* 0x000000869b317220 */ /* 0x000fe20000400000 */
[----:B------:R-:W1:Y:S02]  /*fe80*/  @P3 MUFU.EX2 R48, R54 ;  /* 0x0000003600303308 */ /* 0x000e640000000800 */
[----:B------:R-:W-:Y:S01]  /*fe90*/  FFMA R56, R53, R50, R50 ;  /* 0x0000003235387223 */ /* 0x000fe20000000032 */
[----:B------:R-:W-:Y:S01]  /*fea0*/  FFMA R62, R154, R62, R49 ;  /* 0x0000003e9a3e7223 */ /* 0x000fe20000000031 */
[----:B------:R-:W-:-:S03]  /*feb0*/  HADD2.F32 R49, -RZ, R11.H1_H1 ;  /* 0x3000000bff317230 */ /* 0x000fc60000004100 */
[----:B------:R-:W-:Y:S01]  /*fec0*/  FMUL R67, R62, 0.70710676908493041992 ;  /* 0x3f3504f33e437820 */ /* 0x000fe20000400000 */
[----:B------:R-:W2:Y:S01]  /*fed0*/  @P5 MUFU.EX2 R50, R56 ;  /* 0x0000003800325308 */ /* 0x000ea20000000800 */
[----:B------:R-:W-:Y:S01]  /*fee0*/  FFMA R135, R154, R49, R135 ;  /* 0x000000319a877223 */ /* 0x000fe20000000087 */
[----:B-1----:R-:W-:-:S05]  /*fef0*/  @P3 FADD R48, -R48, 1 ;  /* 0x3f80000030303421 */ /* 0x002fca0000000100 */
[----:B------:R-:W-:Y:S01]  /*ff00*/  @P3 LOP3.LUT R54, R48, 0x80000000, R61, 0xb8, !PT ;  /* 0x8000000030363812 */ /* 0x000fe200078eb83d */
[C---:B------:R-:W-:Y:S01]  /*ff10*/  FMUL R48, R67.reuse, R67 ;  /* 0x0000004343307220 */ /* 0x040fe20000400000 */
[C---:B------:R-:W-:Y:S01]  /*ff20*/  FSETP.GE.AND P3, PT, |R67|.reuse, 1.0029599666595458984, PT ;  /* 0x3f8060fe4300780b */ /* 0x040fe20003f66200 */
[----:B--2---:R-:W-:Y:S01]  /*ff30*/  @P5 FADD R50, -R50, 1 ;  /* 0x3f80000032325421 */ /* 0x004fe20000000100 */
[----:B------:R-:W-:Y:S02]  /*ff40*/  HADD2.F32 R61, -RZ, R4.H0_H0 ;  /* 0x20000004ff3d7230 */ /* 0x000fe40000004100 */
[----:B------:R-:W-:Y:S01]  /*ff50*/  FADD R54, R54, 1 ;  /* 0x3f80000036367421 */ /* 0x000fe20000000000 */
[----:B------:R-:W-:Y:S02]  /*ff60*/  FSEL R48, |R67|, R48, P3 ;  /* 0x0000003043307208 */ /* 0x000fe40001800200 */
[----:B------:R-:W-:Y:S01]  /*ff70*/  @P5 LOP3.LUT R56, R50, 0x80000000, R63, 0xb8, !PT ;  /* 0x8000000032385812 */ /* 0x000fe200078eb83f */
[----:B------:R-:W-:Y:S01]  /*ff80*/  FMUL R63, R135, 0.70710676908493041992 ;  /* 0x3f3504f3873f7820 */ /* 0x000fe20000400000 */
[----:B------:R-:W-:-:S02]  /*ff90*/  FSEL R49, R3, 8.4834944573231041431e-05, P3 ;  /* 0x38b1e96a03317808 */ /* 0x000fc40001800000 */
[----:B------:R-:W-:Y:S01]  /*ffa0*/  FSEL R51, -R20, -0.00082130916416645050049, P3 ;  /* 0xba574d2014337808 */ /* 0x000fe20001800100 */
[C---:B------:R-:W-:Y:S01]  /*ffb0*/  FMUL R50, R63.reuse, R63 ;  /* 0x0000003f3f327220 */ /* 0x040fe20000400000 */
[----:B------:R-:W-:Y:S01]  /*ffc0*/  FSETP.GE.AND P5, PT, |R63|, 1.0029599666595458984, PT ;  /* 0x3f8060fe3f00780b */ /* 0x000fe20003fa6200 */
[----:B------:R-:W-:Y:S01]  /*ffd0*/  FADD R56, R56, 1 ;  /* 0x3f80000038387421 */ /* 0x000fe20000000000 */
[----:B------:R-:W-:Y:S01]  /*ffe0*/  FSEL R53, -R23, -0.026868773624300956726, P3 ;  /* 0xbcdc1be717357808 */ /* 0x000fe20001800100 */
[----:B------:R-:W-:Y:S01]  /*fff0*/  FFMA R49, R48, R49, R51 ;  /* 0x0000003130317223 */ /* 0x000fe20000000033 */
[----:B------:R-:W-:Y:S01]  /*10000*/  FSEL R51, R21, 0.0052134888246655464172, P3 ;  /* 0x3baad5ea15337808 */ /* 0x000fe20001800000 */
[----:B------:R-:W-:Y:S01]  /*10010*/  FMUL R47, R56, R47 ;  /* 0x0000002f382f7220 */ /* 0x000fe20000400000 */
        /* <DEDUP_REMOVED lines=37> */
[----:B--2---:R-:W-:Y:S02]  /*10270*/  @P5 FADD R50, -R50, 1 ;  /* 0x3f80000032325421 */ /* 0x004fe40000000100 */
[----:B------:R-:W-:Y:S01]  /*10280*/  FADD R58, R58, 1 ;  /* 0x3f8000003a3a7421 */ /* 0x000fe20000000000 */
[----:B------:R-:W-:Y:S02]  /*10290*/  FSEL R49, R3, 8.4834944573231041431e-05, P3 ;  /* 0x38b1e96a03317808 */ /* 0x000fe40001800000 */
[----:B------:R-:W-:Y:S01]  /*102a0*/  @P5 LOP3.LUT R60, R50, 0x80000000, R63, 0xb8, !PT ;  /* 0x80000000323c5812 */ /* 0x000fe200078eb83f */
[----:B------:R-:W-:Y:S01]  /*102b0*/  FMUL R63, R61, 0.70710676908493041992 ;  /* 0x3f3504f33d3f7820 */ /* 0x000fe20000400000 */
[----:B------:R-:W-:-:S02]  /*102c0*/  FSEL R50, |R65|, R48, P3 ;  /* 0x0000003041327208 */ /* 0x000fc40001800200 */
[----:B------:R-:W-:Y:S01]  /*102d0*/  FSEL R51, -R20, -0.00082130916416645050049, P3 ;  /* 0xba574d2014337808 */ /* 0x000fe20001800100 */
[C---:B------:R-:W-:Y:S01]  /*102e0*/  FMUL R48, R63.reuse, R63 ;  /* 0x0000003f3f307220 */ /* 0x040fe20000400000 */
[----:B------:R-:W-:Y:S01]  /*102f0*/  FSETP.GE.AND P5, PT, |R63|, 1.0029599666595458984, PT ;  /* 0x3f8060fe3f00780b */ /* 0x000fe20003fa6200 */
[----:B------:R-:W-:Y:S01]  /*10300*/  FADD R60, R60, 1 ;  /* 0x3f8000003c3c7421 */ /* 0x000fe20000000000 */
[----:B------:R-:W-:Y:S01]  /*10310*/  FSEL R55, R21, 0.0052134888246655464172, P3 ;  /* 0x3baad5ea15377808 */ /* 0x000fe20001800000 */
[C---:B------:R-:W-:Y:S01]  /*10320*/  FFMA R53, R50.reuse, R49, R51 ;  /* 0x0000003132357223 */ /* 0x040fe20000000033 */
        /* <DEDUP_REMOVED lines=35> */
[----:B------:R-:W-:Y:S01]  /*10560*/  FMUL R31, R33, R30 ;  /* 0x0000001e211f7220 */ /* 0x000fe20000400000 */
[----:B------:R-:W2:Y:S01]  /*10570*/  @P5 MUFU.EX2 R48, R49 ;  /* 0x0000003100305308 */ /* 0x000ea20000000800 */
[----:B------:R-:W-:-:S03]  /*10580*/  FMUL R26, R39, 0.5 ;  /* 0x3f000000271a7820 */ /* 0x000fc60000400000 */
[----:B------:R-:W-:Y:S01]  /*10590*/  F2FP.F16.F32.PACK_AB R34, R31, R32 ;  /* 0x000000201f22723e */ /* 0x000fe200000000ff */
[----:B------:R-:W-:Y:S01]  /*105a0*/  FMUL R41, R41, R26 ;  /* 0x0000001a29297220 */ /* 0x000fe20000400000 */
[----:B------:R-:W-:Y:S01]  /*105b0*/  FMUL R26, R121, 0.5 ;  /* 0x3f000000791a7820 */ /* 0x000fe20000400000 */
        /* <DEDUP_REMOVED lines=9> */
[----:B------:R-:W-:Y:S01]  /*10650*/  FMUL R15, R42, 0.5 ;  /* 0x3f0000002a0f7820 */ /* 0x000fe20000400000 */
[----:B------:R-:W-:Y:S01]  /*10660*/  FMUL R30, R37, R12 ;  /* 0x0000000c251e7220 */ /* 0x000fe20000400000 */
[----:B------:R-:W-:Y:S01]  /*10670*/  FMUL R36, R40, R27 ;  /* 0x0000001b28247220 */ /* 0x000fe20000400000 */
[----:B------:R-:W-:Y:S01]  /*10680*/  FMUL R12, R43, 0.5 ;  /* 0x3f0000002b0c7820 */ /* 0x000fe20000400000 */
[----:B------:R-:W-:Y:S01]  /*10690*/  FMUL R27, R46, 0.5 ;  /* 0x3f0000002e1b7820 */ /* 0x000fe20000400000 */
[----:B------:R-:W-:Y:S01]  /*106a0*/  FMUL R37, R44, R15 ;  /* 0x0000000f2c257220 */ /* 0x000fe20000400000 */
[----:B------:R-:W-:Y:S01]  /*106b0*/  FADD R49, R49, 1 ;  /* 0x3f80000031317421 */ /* 0x000fe20000000000 */
[----:B------:R-:W-:Y:S01]  /*106c0*/  FMUL R38, R45, R12 ;  /* 0x0000000c2d267220 */ /* 0x000fe20000400000 */
        /* <DEDUP_REMOVED lines=34> */
.L_x_112:
[----:B------:R-:W-:Y:S05]  /*108f0*/  BSYNC B0 ;  /* 0x0000000000007941 */ /* 0x000fea0003800000 */
.L_x_111:
[----:B------:R-:W-:Y:S06]  /*10900*/  BAR.SYNC.DEFER_BLOCKING 0x1, 0x100 ;  /* 0x0044000000007b1d */ /* 0x000fec0000010000 */
[----:B------:R-:W-:Y:S04]  /*10910*/  BSSY B0, `(.L_x_113) ;  /* 0x0000009000007945 */ /* 0x000fe80003800000 */
[----:B------:R-:W-:Y:S05]  /*10920*/  @P0 BRA `(.L_x_114) ;  /* 0x00000000001c0947 */ /* 0x000fea0003800000 */
[----:B------:R-:W-:-:S13]  /*10930*/  ISETP.NE.AND P3, PT, R171, 0x3, PT ;  /* 0x00000003ab00780c */ /* 0x000fda0003f65270 */
[----:B------:R-:W-:Y:S05]  /*10940*/  @!P3 BRA `(.L_x_115) ;  /* 0x000000000004b947 */ /* 0x000fea0003800000 */
[----:B------:R-:W-:Y:S01]  /*10950*/  BPT.TRAP 0x1 ;  /* 0x000000040000795c */ /* 0x000fe20000300000 */
.L_x_115:
[----:B------:R-:W-:-:S04]  /*10960*/  ULEA UR4, UR5, UR44, 0x3 ;  /* 0x0000002c05047291 */ /* 0x000fc8000f8e183f */
[----:B------:R-:W-:-:S04]  /*10970*/  UIADD3 UR4, UR4, 0x60, URZ ;  /* 0x0000006004047890 */ /* 0x000fc8000fffe03f */
[----:B------:R-:W-:-:S09]  /*10980*/  UPRMT UR4, UR50, 0x654, UR4 ;  /* 0x0000065432047896 */ /* 0x000fd20008000004 */
[----:B------:R-:W-:Y:S03]  /*10990*/  SYNCS.ARRIVE.TRANS64.RED.A1T0 RZ, [UR4], RZ ;  /* 0x000000ffffff79a7 */ /* 0x000fe60008100404 */
.L_x_114:
[----:B------:R-:W-:Y:S05]  /*109a0*/  BSYNC B0 ;  /* 0x0000000000007941 */ /* 0x000fea0003800000 */
.L_x_113:
        /* <DEDUP_REMOVED lines=8> */
.L_x_118:
[----:B------:R-:W-:Y:S01]  /*10a30*/  SHF.L.U32 R14, R14, 0x1f, RZ ;  /* 0x0000001f0e0e7819 */ /* 0x000fe200000006ff */
[----:B------:R-:W-:Y:S01]  /*10a40*/  BSSY B1, `(.L_x_119) ;  /* 0x0000006000017945 */ /* 0x000fe20003800000 */
[C---:B------:R-:W-:Y:S02]  /*10a50*/  LEA R15, R0.reuse, UR44, 0x3 ;  /* 0x0000002c000f7c11 */ /* 0x040fe4000f8e18ff */
[----:B------:R-:W-:Y:S02]  /*10a60*/  @!P4 LEA R13, R0, R13, 0xd ;  /* 0x0000000d000dc211 */ /* 0x000fe400078e68ff */
[----:B------:R-:W2:Y:S02]  /*10a70*/  SYNCS.PHASECHK.TRANS64.TRYWAIT P3, [R15+URZ+0x40], R14 ;  /* 0x0000400e0f0075a7 */ /* 0x000ea4000806017f */
[----:B------:R-:W-:Y:S01]  /*10a80*/  @!P4 LEA R0, R156, R13, 0x1 ;  /* 0x0000000d9c00c211 */ /* 0x000fe200078e08ff */
[----:B--2---:R-:W-:Y:S06]  /*10a90*/  @!P3 BRA `(.L_x_120) ;  /* 0x00000058005cb947 */ /* 0x004fec0003800000 */
.L_x_234:
[----:B------:R-:W-:Y:S05]  /*10aa0*/  BSYNC B1 ;  /* 0x0000000000017941 */ /* 0x000fea0003800000 */
.L_x_119:
[----:B------:R-:W-:Y:S05]  /*10ab0*/  @!P4 WARPSYNC.ALL ;  /* 0x000000000000c948 */ /* 0x000fea0003800000 */
[----:B------:R3:W4:Y:S04]  /*10ac0*/  @!P4 LDSM.16.M88.4 R4, [R13] ;  /* 0x000000000d04c83b */ /* 0x0007280000000200 */
[----:B------:R3:W1:Y:S02]  /*10ad0*/  @!P4 LDSM.16.M88.4 R8, [R0] ;  /* 0x000000000008c83b */ /* 0x0006640000000200 */
.L_x_117:
[----:B------:R-:W-:Y:S05]  /*10ae0*/  BSYNC B0 ;  /* 0x0000000000007941 */ /* 0x000fea0003800000 */
.L_x_116:
[----:B-1-3--:R-:W-:Y:S02]  /*10af0*/  HADD2.F32 R13, -RZ, R11.H1_H1 ;  /* 0x3000000bff0d7230 */ /* 0x00afe40000004100 */
[C---:B------:R-:W-:Y:S01]  /*10b00*/  FMUL R151, R155.reuse, R151 ;  /* 0x000000979b977220 */ /* 0x040fe20000400000 */
[C---:B------:R-:W-:Y:S01]  /*10b10*/  FMUL R31, R155.reuse, R138 ;  /* 0x0000008a9b1f7220 */ /* 0x040fe20000400000 */
[----:B----4-:R-:W-:Y:S02]  /*10b20*/  HADD2.F32 R27, -RZ, R6.H0_H0 ;  /* 0x20000006ff1b7230 */ /* 0x010fe40000004100 */
[C---:B------:R-:W-:Y:S01]  /*10b30*/  FMUL R140, R155.reuse, R140 ;  /* 0x0000008c9b8c7220 */ /* 0x040fe20000400000 */
[----:B------:R-:W-:Y:S01]  /*10b40*/  FFMA R12, R154, R13, R151 ;  /* 0x0000000d9a0c7223 */ /* 0x000fe20000000097 */
[C---:B------:R-:W-:Y:S01]  /*10b50*/  FMUL R141, R155.reuse, R141 ;  /* 0x0000008d9b8d7220 */ /* 0x040fe20000400000 */
[C---:B------:R-:W-:Y:S01]  /*10b60*/  FMUL R142, R155.reuse, R142 ;  /* 0x0000008e9b8e7220 */ /* 0x040fe20000400000 */
[C---:B------:R-:W-:Y:S01]  /*10b70*/  FMUL R146, R155.reuse, R146 ;  /* 0x000000929b927220 */ /* 0x040fe20000400000 */
[----:B------:R-:W-:Y:S01]  /*10b80*/  FMUL R33, R12, 0.70710676908493041992 ;  /* 0x3f3504f30c217820 */ /* 0x000fe20000400000 */
[C---:B------:R-:W-:Y:S01]  /*10b90*/  FMUL R147, R155.reuse, R147 ;  /* 0x000000939b937220 */ /* 0x040fe20000400000 */
[C---:B------:R-:W-:Y:S01]  /*10ba0*/  FMUL R148, R155.reuse, R148 ;  /* 0x000000949b947220 */ /* 0x040fe20000400000 */
[----:B------:R-:W-:Y:S01]  /*10bb0*/  FMUL R136, R155, R136 ;  /* 0x000000889b887220 */ /* 0x000fe20000400000 */
[C---:B------:R-:W-:Y:S01]  /*10bc0*/  FMUL R0, R33.reuse, R33 ;  /* 0x0000002121007220 */ /* 0x040fe20000400000 */
[C---:B------:R-:W-:Y:S01]  /*10bd0*/  FSETP.GE.AND P3, PT, |R33|.reuse, 1.0029599666595458984, PT ;  /* 0x3f8060fe2100780b */ /* 0x040fe20003f66200 */
[----:B------:R-:W-:Y:S05]  /*10be0*/  WARPSYNC.ALL ;  /* 0x0000000000007948 */ /* 0x000fea0003800000 */
[----:B------:R-:W-:Y:S01]  /*10bf0*/  FSEL R0, |R33|, R0, P3 ;  /* 0x0000000021007208 */ /* 0x000fe20001800200 */
[----:B------:R-:W-:Y:S01]  /*10c00*/  BSSY B0, `(.L_x_121) ;  /* 0x00001cc000007945 */ /* 0x000fe20003800000 */
[----:B------:R-:W-:-:S02]  /*10c10*/  FSEL R13, R3, 8.4834944573231041431e-05, P3 ;  /* 0x38b1e96a030d7808 */ /* 0x000fc40001800000 */
[----:B--2---:R-:W-:Y:S02]  /*10c20*/  FSEL R15, -R20, -0.00082130916416645050049, P3 ;  /* 0xba574d20140f7808 */ /* 0x004fe40001800100 */
[----:B------:R-:W-:Y:S02]  /*10c30*/  FSEL R14, R21, 0.0052134888246655464172, P3 ;  /* 0x3baad5ea150e7808 */ /* 0x000fe40001800000 */
[----:B------:R-:W-:Y:S01]  /*10c40*/  FSEL R24, -R23, -0.026868773624300956726, P3 ;  /* 0xbcdc1be717187808 */ /* 0x000fe20001800100 */
[----:B------:R-:W-:Y:S01]  /*10c50*/  FFMA R13, R0, R13, R15 ;  /* 0x0000000d000d7223 */ /* 0x000fe2000000000f */
[----:B------:R-:W-:-:S03]  /*10c60*/  FSEL R15, -|R33|, R33, P3 ;  /* 0x00000021210f7208 */ /* 0x000fc60001800300 */
[----:B------:R-:W-:Y:S01]  /*10c70*/  FFMA R13, R0, R13, R14 ;  /* 0x0000000d000d7223 */ /* 0x000fe2000000000e */
[----:B------:R-:W-:-:S03]  /*10c80*/  FSEL R14, R157, 0.11284004896879196167, P3 ;  /* 0x3de718af9d0e7808 */ /* 0x000fc60001800000 */
[----:B------:R-:W-:Y:S01]  /*10c90*/  FFMA R13, R0, R13, R24 ;  /* 0x0000000d000d7223 */ /* 0x000fe20000000018 */
[----:B------:R-:W-:-:S03]  /*10ca0*/  FSEL R24, R158, -0.37612664699554443359, P3 ;  /* 0xbec093ac9e187808 */ /* 0x000fc60001800000 */
[----:B------:R-:W-:Y:S01]  /*10cb0*/  FFMA R13, R0, R13, R14 ;  /* 0x0000000d000d7223 */ /* 0x000fe2000000000e */
[----:B------:R-:W-:-:S03]  /*10cc0*/  FSEL R14, R159, 0.12837915122509002686, P3 ;  /* 0x3e0375d39f0e7808 */ /* 0x000fc60001800000 */
[----:B------:R-:W-:-:S04]  /*10cd0*/  FFMA R13, R0, R13, R24 ;  /* 0x0000000d000d7223 */ /* 0x000fc80000000018 */
[----:B------:R-:W-:Y:S01]  /*10ce0*/  FFMA R0, R0, R13, R14 ;  /* 0x0000000d00007223 */ /* 0x000fe2000000000e */
[--C-:B------:R-:W-:Y:S02]  /*10cf0*/  HADD2.F32 R13, -RZ, R5.reuse.H0_H0 ;  /* 0x20000005ff0d7230 */ /* 0x100fe40000004100 */
[----:B------:R-:W-:Y:S01]  /*10d00*/  FMUL R14, R155, R139 ;  /* 0x0000008b9b0e7220 */ /* 0x000fe20000400000 */
[----:B------:R-:W-:Y:S01]  /*10d10*/  FFMA R0, R0, R15, R15 ;  /* 0x0000000f00007223 */ /* 0x000fe2000000000f */
[----:B------:R-:W-:Y:S02]  /*10d20*/  HADD2.F32 R15, -RZ, R5.H1_H1 ;  /* 0x30000005ff0f7230 */ /* 0x000fe40000004100 */
[C---:B------:R-:W-:Y:S01]  /*10d30*/  FFMA R5, R154.reuse, R13, R31 ;  /* 0x0000000d9a057223 */ /* 0x040fe2000000001f */
[----:B------:R-:W1:Y:S02]  /*10d40*/  @P3 MUFU.EX2 R24, R0 ;  /* 0x0000000000183308 */ /* 0x000e640000000800 */
[C---:B------:R-:W-:Y:S01]  /*10d50*/  FFMA R13, R154.reuse, R15, R14 ;  /* 0x0000000f9a0d7223 */ /* 0x040fe2000000000e */
[----:B------:R-:W-:Y:S01]  /*10d60*/  FMUL R37, R5, 0.70710676908493041992 ;  /* 0x3f3504f305257820 */ /* 0x000fe20000400000 */
[----:B------:R-:W-:-:S02]  /*10d70*/  FFMA R14, R154, R27, R140 ;  /* 0x0000001b9a0e7223 */ /* 0x000fc4000000008c */
[----:B------:R-:W-:Y:S01]  /*10d80*/  FMUL R39, R13, 0.70710676908493041992 ;  /* 0x3f3504f30d277820 */ /* 0x000fe20000400000 */
[----:B------:R-:W-:Y:S01]  /*10d90*/  FMUL R15, R37, R37 ;  /* 0x00000025250f7220 */ /* 0x000fe20000400000 */
[----:B------:R-:W-:Y:S01]  /*10da0*/  FMUL R42, R14, 0.70710676908493041992 ;  /* 0x3f3504f30e2a7820 */ /* 0x000fe20000400000 */
[----:B------:R-:W-:Y:S01]  /*10db0*/  FMUL R13, R13, 0.5 ;  /* 0x3f0000000d0d7820 */ /* 0x000fe20000400000 */
[C---:B------:R-:W-:Y:S01]  /*10dc0*/  FMUL R27, R39.reuse, R39 ;  /* 0x00000027271b7220 */ /* 0x040fe20000400000 */
[C---:B------:R-:W-:Y:S01]  /*10dd0*/  FSETP.GE.AND P4, PT, |R39|.reuse, 1.0029599666595458984, PT ;  /* 0x3f8060fe2700780b */ /* 0x040fe20003f86200 */
[C---:B------:R-:W-:Y:S01]  /*10de0*/  FMUL R31, R42.reuse, R42 ;  /* 0x0000002a2a1f7220 */ /* 0x040fe20000400000 */
[----:B------:R-:W-:Y:S02]  /*10df0*/  FSETP.GE.AND P5, PT, |R42|, 1.0029599666595458984, PT ;  /* 0x3f8060fe2a00780b */ /* 0x000fe40003fa6200 */
[----:B------:R-:W-:Y:S01]  /*10e00*/  FSEL R27, |R39|, R27, P4 ;  /* 0x0000001b271b7208 */ /* 0x000fe20002000200 */
[----:B-1----:R-:W-:Y:S01]  /*10e10*/  @P3 FADD R24, -R24, 1 ;  /* 0x3f80000018183421 */ /* 0x002fe20000000100 */
[----:B------:R-:W-:-:S02]  /*10e20*/  FSEL R30, R3, 8.4834944573231041431e-05, P4 ;  /* 0x38b1e96a031e7808 */ /* 0x000fc40002000000 */
[----:B------:R-:W-:Y:S02]  /*10e30*/  FSEL R32, -R20, -0.00082130916416645050049, P4 ;  /* 0xba574d2014207808 */ /* 0x000fe40002000100 */
[----:B------:R-:W-:Y:S02]  /*10e40*/  @P3 LOP3.LUT R0, R24, 0x80000000, R33, 0xb8, !PT ;  /* 0x8000000018003812 */ /* 0x000fe400078eb821 */
[----:B------:R-:W-:Y:S01]  /*10e50*/  FSETP.GE.AND P3, PT, |R37|, 1.0029599666595458984, PT ;  /* 0x3f8060fe2500780b */ /* 0x000fe20003f66200 */
[----:B------:R-:W-:Y:S01]  /*10e60*/  FFMA R32, R27, R30, R32 ;  /* 0x0000001e1b207223 */ /* 0x000fe20000000020 */
[----:B------:R-:W-:Y:S01]  /*10e70*/  FSEL R31, |R42|, R31, P5 ;  /* 0x0000001f2a1f7208 */ /* 0x000fe20002800200 */
[----:B------:R-:W-:Y:S01]  /*10e80*/  FADD R0, R0, 1 ;  /* 0x3f80000000007421 */ /* 0x000fe20000000000 */
[----:B------:R-:W-:Y:S02]  /*10e90*/  FSEL R15, |R37|, R15, P3 ;  /* 0x0000000f250f7208 */ /* 0x000fe40001800200 */
[----:B------:R-:W-:-:S02]  /*10ea0*/  FSEL R24, R3, 8.4834944573231041431e-05, P3 ;  /* 0x38b1e96a03187808 */ /* 0x000fc40001800000 */
[C---:B------:R-:W-:Y:S02]  /*10eb0*/  FSEL R26, -R20.reuse, -0.00082130916416645050049, P3 ;  /* 0xba574d20141a7808 */ /* 0x040fe40001800100 */
[----:B------:R-:W-:Y:S02]  /*10ec0*/  FSEL R36, R3, 8.4834944573231041431e-05, P5 ;  /* 0x38b1e96a03247808 */ /* 0x000fe40002800000 */
[----:B------:R-:W-:Y:S01]  /*10ed0*/  FSEL R38, -R20, -0.00082130916416645050049, P5 ;  /* 0xba574d2014267808 */ /* 0x000fe20002800100 */
[----:B------:R-:W-:Y:S01]  /*10ee0*/  FFMA R24, R15, R24, R26 ;  /* 0x000000180f187223 */ /* 0x000fe2000000001a */
[C---:B------:R-:W-:Y:S02]  /*10ef0*/  FSEL R26, R21.reuse, 0.0052134888246655464172, P3 ;  /* 0x3baad5ea151a7808 */ /* 0x040fe40001800000 */
[----:B------:R-:W-:Y:S01]  /*10f00*/  FSEL R34, R21, 0.0052134888246655464172, P4 ;  /* 0x3baad5ea15227808 */ /* 0x000fe20002000000 */
[----:B------:R-:W-:Y:S01]  /*10f10*/  FFMA R36, R31, R36, R38 ;  /* 0x000000241f247223 */ /* 0x000fe20000000026 */
        /* <DEDUP_REMOVED lines=22> */
[----:B------:R-:W-:Y:S01]  /*11080*/  FSEL R30, -|R37|, R37, P3 ;  /* 0x00000025251e7208 */ /* 0x000fe20001800300 */
[----:B------:R-:W-:Y:S01]  /*11090*/  FFMA R36, R31, R38, R36 ;  /* 0x000000261f247223 */ /* 0x000fe20000000024 */
[----:B------:R-:W-:Y:S01]  /*110a0*/  FSEL R26, R158, -0.37612664699554443359, P5 ;  /* 0xbec093ac9e1a7808 */ /* 0x000fe20002800000 */
[----:B------:R-:W-:Y:S01]  /*110b0*/  FFMA R24, R27, R32, R24 ;  /* 0x000000201b187223 */ /* 0x000fe20000000018 */
[----:B------:R-:W-:Y:S01]  /*110c0*/  FSEL R27, -|R39|, R39, P4 ;  /* 0x00000027271b7208 */ /* 0x000fe20002000300 */
[----:B------:R-:W-:Y:S01]  /*110d0*/  FFMA R15, R15, R30, R30 ;  /* 0x0000001e0f0f7223 */ /* 0x000fe2000000001e */
[----:B------:R-:W-:Y:S01]  /*110e0*/  FSEL R33, R159, 0.12837915122509002686, P5 ;  /* 0x3e0375d39f217808 */ /* 0x000fe20002800000 */
[----:B------:R-:W-:Y:S01]  /*110f0*/  FFMA R26, R31, R36, R26 ;  /* 0x000000241f1a7223 */ /* 0x000fe2000000001a */
[----:B------:R-:W-:Y:S01]  /*11100*/  FMUL R30, R155, R143 ;  /* 0x0000008f9b1e7220 */ /* 0x000fe20000400000 */
[----:B------:R-:W-:Y:S01]  /*11110*/  FFMA R24, R24, R27, R27 ;  /* 0x0000001b18187223 */ /* 0x000fe2000000001b */
[----:B------:R-:W-:Y:S01]  /*11120*/  FSEL R27, -|R42|, R42, P5 ;  /* 0x0000002a2a1b7208 */ /* 0x000fe20002800300 */
[----:B------:R-:W1:Y:S01]  /*11130*/  @P3 MUFU.EX2 R32, R15 ;  /* 0x0000000f00203308 */ /* 0x000e620000000800 */
[----:B------:R-:W-:Y:S01]  /*11140*/  FFMA R26, R31, R26, R33 ;  /* 0x0000001a1f1a7223 */ /* 0x000fe20000000021 */
[----:B------:R-:W-:-:S02]  /*11150*/  HADD2.F32 R31, -RZ, R7.H0_H0 ;  /* 0x20000007ff1f7230 */ /* 0x000fc40000004100 */
[----:B------:R-:W-:Y:S02]  /*11160*/  HADD2.F32 R33, -RZ, R7.H1_H1 ;  /* 0x30000007ff217230 */ /* 0x000fe40000004100 */
[----:B------:R-:W-:Y:S01]  /*11170*/  FFMA R26, R26, R27, R27 ;  /* 0x0000001b1a1a7223 */ /* 0x000fe2000000001b */
[----:B------:R-:W-:Y:S02]  /*11180*/  HADD2.F32 R27, -RZ, R6.H1_H1 ;  /* 0x30000006ff1b7230 */ /* 0x000fe40000004100 */
[C---:B------:R-:W-:Y:S01]  /*11190*/  FFMA R7, R154.reuse, R31, R142 ;  /* 0x0000001f9a077223 */ /* 0x040fe2000000008e */
[----:B------:R-:W2:Y:S02]  /*111a0*/  @P4 MUFU.EX2 R34, R24 ;  /* 0x0000001800224308 */ /* 0x000ea40000000800 */
[C---:B------:R-:W-:Y:S01]  /*111b0*/  FFMA R6, R154.reuse, R27, R141 ;  /* 0x0000001b9a067223 */ /* 0x040fe2000000008d */
[----:B------:R-:W-:Y:S01]  /*111c0*/  FFMA R27, R154, R33, R30 ;  /* 0x000000219a1b7223 */ /* 0x000fe2000000001e */
[----:B------:R-:W-:-:S02]  /*111d0*/  FMUL R49, R7, 0.70710676908493041992 ;  /* 0x3f3504f307317820 */ /* 0x000fc40000400000 */
[----:B------:R-:W-:Y:S02]  /*111e0*/  FMUL R47, R6, 0.70710676908493041992 ;  /* 0x3f3504f3062f7820 */ /* 0x000fe40000400000 */
[----:B------:R-:W3:Y:S01]  /*111f0*/  @P5 MUFU.EX2 R35, R26 ;  /* 0x0000001a00235308 */ /* 0x000ee20000000800 */
[----:B-1----:R-:W-:Y:S01]  /*11200*/  @P3 FADD R32, -R32, 1 ;  /* 0x3f80000020203421 */ /* 0x002fe20000000100 */
[----:B------:R-:W-:Y:S01]  /*11210*/  FMUL R44, R27, 0.70710676908493041992 ;  /* 0x3f3504f31b2c7820 */ /* 0x000fe20000400000 */
[----:B------:R-:W-:Y:S01]  /*11220*/  FMUL R30, R47, R47 ;  /* 0x0000002f2f1e7220 */ /* 0x000fe20000400000 */
[----:B------:R-:W-:Y:S02]  /*11230*/  FMUL R27, R27, 0.5 ;  /* 0x3f0000001b1b7820 */ /* 0x000fe40000400000 */
[----:B------:R-:W-:Y:S01]  /*11240*/  @P3 LOP3.LUT R15, R32, 0x80000000, R37, 0xb8, !PT ;  /* 0x80000000200f3812 */ /* 0x000fe200078eb825 */
[----:B------:R-:W-:Y:S01]  /*11250*/  FMUL R32, R49, R49 ;  /* 0x0000003131207220 */ /* 0x000fe20000400000 */
[----:B------:R-:W-:Y:S01]  /*11260*/  FSETP.GE.AND P3, PT, |R47|, 1.0029599666595458984, PT ;  /* 0x3f8060fe2f00780b */ /* 0x000fe20003f66200 */
[----:B--2---:R-:W-:-:S02]  /*11270*/  @P4 FADD R34, -R34, 1 ;  /* 0x3f80000022224421 */ /* 0x004fc40000000100 */
[----:B------:R-:W-:Y:S01]  /*11280*/  FADD R15, R15, 1 ;  /* 0x3f8000000f0f7421 */ /* 0x000fe20000000000 */
[----:B------:R-:W-:Y:S02]  /*11290*/  FSEL R30, |R47|, R30, P3 ;  /* 0x0000001e2f1e7208 */ /* 0x000fe40001800200 */
[----:B------:R-:W-:Y:S01]  /*112a0*/  @P4 LOP3.LUT R24, R34, 0x80000000, R39, 0xb8, !PT ;  /* 0x8000000022184812 */ /* 0x000fe200078eb827 */
[----:B------:R-:W-:Y:S01]  /*112b0*/  FMUL R34, R44, R44 ;  /* 0x0000002c2c227220 */ /* 0x000fe20000400000 */
[----:B------:R-:W-:Y:S01]  /*112c0*/  FSETP.GE.AND P4, PT, |R49|, 1.0029599666595458984, PT ;  /* 0x3f8060fe3100780b */ /* 0x000fe20003f86200 */
[----:B---3--:R-:W-:Y:S01]  /*112d0*/  @P5 FADD R35, -R35, 1 ;  /* 0x3f80000023235421 */ /* 0x008fe20000000100 */
[----:B------:R-:W-:Y:S01]  /*112e0*/  FSEL R31, R3, 8.4834944573231041431e-05, P3 ;  /* 0x38b1e96a031f7808 */ /* 0x000fe20001800000 */
[----:B------:R-:W-:Y:S01]  /*112f0*/  FADD R24, R24, 1 ;  /* 0x3f80000018187421 */ /* 0x000fe20000000000 */
[----:B------:R-:W-:Y:S02]  /*11300*/  FSEL R33, -R20, -0.00082130916416645050049, P3 ;  /* 0xba574d2014217808 */ /* 0x000fe40001800100 */
[----:B------:R-:W-:Y:S01]  /*11310*/  @P5 LOP3.LUT R26, R35, 0x80000000, R42, 0xb8, !PT ;  /* 0x80000000231a5812 */ /* 0x000fe200078eb82a */
[----:B------:R-:W-:Y:S01]  /*11320*/  FMUL R24, R24, R13 ;  /* 0x0000000d18187220 */ /* 0x000fe20000400000 */
[----:B------:R-:W-:Y:S01]  /*11330*/  FSEL R32, |R49|, R32, P4 ;  /* 0x0000002031207208 */ /* 0x000fe20002000200 */
[----:B------:R-:W-:Y:S01]  /*11340*/  FFMA R31, R30, R31, R33 ;  /* 0x0000001f1e1f7223 */ /* 0x000fe20000000021 */
[----:B------:R-:W-:Y:S01]  /*11350*/  FSEL R35, R3, 8.4834944573231041431e-05, P4 ;  /* 0x38b1e96a03237808 */ /* 0x000fe20002000000 */
[----:B------:R-:W-:Y:S01]  /*11360*/  FADD R26, R26, 1 ;  /* 0x3f8000001a1a7421 */ /* 0x000fe20000000000 */
[----:B------:R-:W-:-:S02]  /*11370*/  FSEL R37, -R20, -0.00082130916416645050049, P4 ;  /* 0xba574d2014257808 */ /* 0x000fc40002000100 */
[----:B------:R-:W-:Y:S02]  /*11380*/  FSETP.GE.AND P5, PT, |R44|, 1.0029599666595458984, PT ;  /* 0x3f8060fe2c00780b */ /* 0x000fe40003fa6200 */
[----:B------:R-:W-:Y:S01]  /*11390*/  FSEL R33, R21, 0.0052134888246655464172, P3 ;  /* 0x3baad5ea15217808 */ /* 0x000fe20001800000 */
[----:B------:R-:W-:Y:S01]  /*113a0*/  FFMA R37, R32, R35, R37 ;  /* 0x0000002320257223 */ /* 0x000fe20000000025 */
[----:B------:R-:W-:Y:S02]  /*113b0*/  FSEL R36, |R44|, R34, P5 ;  /* 0x000000222c247208 */ /* 0x000fe40002800200 */
[----:B------:R-:W-:Y:S01]  /*113c0*/  FSEL R41, R3, 8.4834944573231041431e-05, P5 ;  /* 0x38b1e96a03297808 */ /* 0x000fe20002800000 */
[----:B------:R-:W-:Y:S01]  /*113d0*/  FFMA R31, R30, R31, R33 ;  /* 0x0000001f1e1f7223 */ /* 0x000fe20000000021 */
[----:B------:R-:W-:Y:S02]  /*113e0*/  FSEL R43, -R20, -0.00082130916416645050049, P5 ;  /* 0xba574d20142b7808 */ /* 0x000fe40002800100 */
[----:B------:R-:W-:-:S02]  /*113f0*/  FSEL R39, R21, 0.0052134888246655464172, P4 ;  /* 0x3baad5ea15277808 */ /* 0x000fc40002000000 */
        /* <DEDUP_REMOVED lines=16> */
[----:B------:R-:W-:Y:S01]  /*11500*/  FSEL R43, -R23, -0.026868773624300956726, P5 ;  /* 0xbcdc1be7172b7808 */ /* 0x000fe20002800100 */
[----:B------:R-:W-:Y:S01]  /*11510*/  FFMA R30, R30, R31, R33 ;  /* 0x0000001f1e1e7223 */ /* 0x000fe20000000021 */
[----:B------:R-:W-:Y:S01]  /*11520*/  FSEL R31, R159, 0.12837915122509002686, P4 ;  /* 0x3e0375d39f1f7808 */ /* 0x000fe20002000000 */
[----:B------:R-:W-:Y:S01]  /*11530*/  FFMA R37, R32, R37, R39 ;  /* 0x0000002520257223 */ /* 0x000fe20000000027 */
[----:B------:R-:W-:Y:S01]  /*11540*/  FSEL R35, -|R47|, R47, P3 ;  /* 0x0000002f2f237208 */ /* 0x000fe20001800300 */
[----:B------:R-:W-:Y:S01]  /*11550*/  FFMA R43, R36, R45, R43 ;  /* 0x0000002d242b7223 */ /* 0x000fe2000000002b */
[----:B------:R-:W-:Y:S01]  /*11560*/  FSEL R41, R157, 0.11284004896879196167, P5 ;  /* 0x3de718af9d297808 */ /* 0x000fe20002800000 */
[----:B------:R-:W-:Y:S01]  /*11570*/  FFMA R31, R32, R37, R31 ;  /* 0x00000025201f7223 */ /* 0x000fe2000000001f */
[----:B------:R-:W-:Y:S01]  /*11580*/  FSEL R32, -|R49|, R49, P4 ;  /* 0x0000003131207208 */ /* 0x000fe20002000300 */
[----:B------:R-:W-:Y:S01]  /*11590*/  FFMA R30, R30, R35, R35 ;  /* 0x000000231e1e7223 */ /* 0x000fe20000000023 */
[----:B------:R-:W-:Y:S01]  /*115a0*/  FSEL R33, R158, -0.37612664699554443359, P5 ;  /* 0xbec093ac9e217808 */ /* 0x000fe20002800000 */
[C---:B------:R-:W-:Y:S01]  /*115b0*/  FFMA R41, R36.reuse, R43, R41 ;  /* 0x0000002b24297223 */ /* 0x040fe20000000029 */
[----:B------:R-:W-:Y:S01]  /*115c0*/  FSEL R38, R159, 0.12837915122509002686, P5 ;  /* 0x3e0375d39f267808 */ /* 0x000fe20002800000 */
[----:B------:R-:W-:Y:S01]  /*115d0*/  FFMA R31, R31, R32, R32 ;  /* 0x000000201f1f7223 */ /* 0x000fe20000000020 */
[----:B------:R-:W1:Y:S01]  /*115e0*/  @P3 MUFU.EX2 R34, R30 ;  /* 0x0000001e00223308 */ /* 0x000e620000000800 */
[----:B------:R-:W-:Y:S01]  /*115f0*/  FFMA R33, R36, R41, R33 ;  /* 0x0000002924217223 */ /* 0x000fe20000000021 */
[----:B------:R-:W-:Y:S01]  /*11600*/  FSEL R32, -|R44|, R44, P5 ;  /* 0x0000002c2c207208 */ /* 0x000fe20002800300 */
[----:B------:R-:W-:Y:S01]  /*11610*/  FMUL R39, R155, R144 ;  /* 0x000000909b277220 */ /* 0x000fe20000400000 */
[----:B------:R-:W-:-:S02]  /*11620*/  HADD2.F32 R35, -RZ, R8.H1_H1 ;  /* 0x30000008ff237230 */ /* 0x000fc40000004100 */
[----:B------:R-:W-:Y:S01]  /*11630*/  FFMA R33, R36, R33, R38 ;  /* 0x0000002124217223 */ /* 0x000fe20000000026 */
[----:B------:R-:W-:Y:S01]  /*11640*/  FMUL R36, R155, R145 ;  /* 0x000000919b247220 */ /* 0x000fe20000400000 */
[--C-:B------:R-:W-:Y:S01]  /*11650*/  HADD2.F32 R37, -RZ, R9.reuse.H0_H0 ;  /* 0x20000009ff257230 */ /* 0x100fe20000004100 */
[----:B------:R-:W2:Y:S01]  /*11660*/  @P4 MUFU.EX2 R40, R31 ;  /* 0x0000001f00284308 */ /* 0x000ea20000000800 */
[----:B------:R-:W-:Y:S01]  /*11670*/  FFMA R32, R33, R32, R32 ;  /* 0x0000002021207223 */ /* 0x000fe20000000020 */
[----:B------:R-:W-:Y:S02]  /*11680*/  HADD2.F32 R33, -RZ, R8.H0_H0 ;  /* 0x20000008ff217230 */ /* 0x000fe40000004100 */
[----:B------:R-:W-:Y:S01]  /*11690*/  FFMA R8, R154, R35, R36 ;  /* 0x000000239a087223 */ /* 0x000fe20000000024 */
[----:B------:R-:W-:-:S03]  /*116a0*/  HADD2.F32 R9, -RZ, R9.H1_H1 ;  /* 0x30000009ff097230 */ /* 0x000fc60000004100 */
[----:B------:R-:W3:Y:S01]  /*116b0*/  @P5 MUFU.EX2 R41, R32 ;  /* 0x0000002000295308 */ /* 0x000ee20000000800 */
[----:B-1----:R-:W-:Y:S01]  /*116c0*/  @P3 FADD R38, -R34, 1 ;  /* 0x3f80000022263421 */ /* 0x002fe20000000100 */
[C---:B------:R-:W-:Y:S01]  /*116d0*/  FFMA R34, R154.reuse, R33, R39 ;  /* 0x000000219a227223 */ /* 0x040fe20000000027 */
[C---:B------:R-:W-:Y:S01]  /*116e0*/  FFMA R33, R154.reuse, R37, R146 ;  /* 0x000000259a217223 */ /* 0x040fe20000000092 */
[----:B------:R-:W-:Y:S02]  /*116f0*/  FFMA R147, R154, R9, R147 ;  /* 0x000000099a937223 */ /* 0x000fe40000000093 */
[----:B------:R-:W-:Y:S01]  /*11700*/  FMUL R45, R34, 0.70710676908493041992 ;  /* 0x3f3504f3222d7820 */ /* 0x000fe20000400000 */
[----:B------:R-:W-:Y:S01]  /*11710*/  @P3 LOP3.LUT R30, R38, 0x80000000, R47, 0xb8, !PT ;  /* 0x80000000261e3812 */ /* 0x000fe200078eb82f */
[----:B------:R-:W-:Y:S01]  /*11720*/  FMUL R52, R33, 0.70710676908493041992 ;  /* 0x3f3504f321347820 */ /* 0x000fe20000400000 */
[----:B--2---:R-:W-:Y:S01]  /*11730*/  @P4 FADD R40, -R40, 1 ;  /* 0x3f80000028284421 */ /* 0x004fe20000000100 */
[C---:B------:R-:W-:Y:S01]  /*11740*/  FMUL R35, R45.reuse, R45 ;  /* 0x0000002d2d237220 */ /* 0x040fe20000400000 */
[----:B------:R-:W-:Y:S01]  /*11750*/  FSETP.GE.AND P3, PT, |R45|, 1.0029599666595458984, PT ;  /* 0x3f8060fe2d00780b */ /* 0x000fe20003f66200 */
[----:B------:R-:W-:-:S02]  /*11760*/  FADD R30, R30, 1 ;  /* 0x3f8000001e1e7421 */ /* 0x000fc40000000000 */
[----:B------:R-:W-:Y:S01]  /*11770*/  @P4 LOP3.LUT R31, R40, 0x80000000, R49, 0xb8, !PT ;  /* 0x80000000281f4812 */ /* 0x000fe200078eb831 */
[----:B------:R-:W-:Y:S01]  /*11780*/  FMUL R49, R8, 0.70710676908493041992 ;  /* 0x3f3504f308317820 */ /* 0x000fe20000400000 */
[----:B------:R-:W-:Y:S01]  /*11790*/  FSEL R35, |R45|, R35, P3 ;  /* 0x000000232d237208 */ /* 0x000fe20001800200 */
[----:B---3--:R-:W-:Y:S01]  /*117a0*/  @P5 FADD R41, -R41, 1 ;  /* 0x3f80000029295421 */ /* 0x008fe20000000100 */
[----:B------:R-:W-:Y:S01]  /*117b0*/  FSEL R36, R3, 8.4834944573231041431e-05, P3 ;  /* 0x38b1e96a03247808 */ /* 0x000fe20001800000 */
[C---:B------:R-:W-:Y:S01]  /*117c0*/  FMUL R37, R49.reuse, R49 ;  /* 0x0000003131257220 */ /* 0x040fe20000400000 */
[----:B------:R-:W-:Y:S01]  /*117d0*/  FSETP.GE.AND P4, PT, |R49|, 1.0029599666595458984, PT ;  /* 0x3f8060fe3100780b */ /* 0x000fe20003f86200 */
[----:B------:R-:W-:Y:S01]  /*117e0*/  FADD R31, R31, 1 ;  /* 0x3f8000001f1f7421 */ /* 0x000fe20000000000 */
[----:B------:R-:W-:Y:S01]  /*117f0*/  FSEL R38, -R20, -0.00082130916416645050049, P3 ;  /* 0xba574d2014267808 */ /* 0x000fe20001800100 */
[----:B------:R-:W-:Y:S01]  /*11800*/  FMUL R8, R8, 0.5 ;  /* 0x3f00000008087820 */ /* 0x000fe20000400000 */
[----:B------:R-:W-:Y:S01]  /*11810*/  @P5 LOP3.LUT R32, R41, 0x80000000, R44, 0xb8, !PT ;  /* 0x8000000029205812 */ /* 0x000fe200078eb82c */
[----:B------:R-:W-:Y:S01]  /*11820*/  FMUL R41, R52, R52 ;  /* 0x0000003434297220 */ /* 0x000fe20000400000 */
[----:B------:R-:W-:Y:S01]  /*11830*/  FSEL R39, |R49|, R37, P4 ;  /* 0x0000002531277208 */ /* 0x000fe20002000200 */
[----:B------:R-:W-:Y:S01]  /*11840*/  FFMA R36, R35, R36, R38 ;  /* 0x0000002423247223 */ /* 0x000fe20000000026 */
[----:B------:R-:W-:Y:S01]  /*11850*/  FSEL R40, R3, 8.4834944573231041431e-05, P4 ;  /* 0x38b1e96a03287808 */ /* 0x000fe20002000000 */
[----:B------:R-:W-:Y:S01]  /*11860*/  FADD R32, R32, 1 ;  /* 0x3f80000020207421 */ /* 0x000fe20000000000 */
[----:B------:R-:W-:-:S02]  /*11870*/  FSEL R42, -R20, -0.00082130916416645050049, P4 ;  /* 0xba574d20142a7808 */ /* 0x000fc40002000100 */
[----:B------:R-:W-:Y:S01]  /*11880*/  FSETP.GE.AND P5, PT, |R52|, 1.0029599666595458984, PT ;  /* 0x3f8060fe3400780b */ /* 0x000fe20003fa6200 */
[----:B------:R-:W-:Y:S01]  /*11890*/  FMUL R32, R32, R27 ;  /* 0x0000001b20207220 */ /* 0x000fe20000400000 */
        /* <DEDUP_REMOVED lines=19> */
[----:B------:R-:W-:Y:S01]  /*119d0*/  FSEL R48, -R23, -0.026868773624300956726, P5 ;  /* 0xbcdc1be717307808 */ /* 0x000fe20002800100 */
[----:B------:R-:W-:Y:S01]  /*119e0*/  FFMA R36, R35, R36, R40 ;  /* 0x0000002423247223 */ /* 0x000fe20000000028 */
[----:B------:R-:W-:Y:S01]  /*119f0*/  FSEL R38, R159, 0.12837915122509002686, P3 ;  /* 0x3e0375d39f267808 */ /* 0x000fe20001800000 */
        /* <DEDUP_REMOVED lines=15> */
[----:B------:R-:W-:-:S02]  /*11af0*/  HADD2.F32 R39, -RZ, R10.H0_H0 ;  /* 0x2000000aff277230 */ /* 0x000fc40000004100 */
[----:B------:R-:W-:Y:S01]  /*11b00*/  FFMA R35, R38, R35, R35 ;  /* 0x0000002326237223 */ /* 0x000fe20000000023 */
[----:B------:R-:W1:Y:S01]  /*11b10*/  @P3 MUFU.EX2 R40, R36 ;  /* 0x0000002400283308 */ /* 0x000e620000000800 */
[----:B------:R-:W-:Y:S01]  /*11b20*/  FFMA R37, R41, R42, R37 ;  /* 0x0000002a29257223 */ /* 0x000fe20000000025 */
[----:B------:R-:W-:Y:S01]  /*11b30*/  FSEL R38, -|R52|, R52, P5 ;  /* 0x0000003434267208 */ /* 0x000fe20002800300 */
[----:B------:R-:W-:Y:S01]  /*11b40*/  FFMA R148, R154, R39, R148 ;  /* 0x000000279a947223 */ /* 0x000fe20000000094 */
[----:B------:R-:W-:-:S03]  /*11b50*/  HADD2.F32 R41, -RZ, R10.H1_H1 ;  /* 0x3000000aff297230 */ /* 0x000fc60000004100 */
[----:B------:R-:W-:Y:S01]  /*11b60*/  FFMA R37, R37, R38, R38 ;  /* 0x0000002625257223 */ /* 0x000fe20000000026 */
[----:B------:R-:W2:Y:S01]  /*11b70*/  @P4 MUFU.EX2 R42, R35 ;  /* 0x00000023002a4308 */ /* 0x000ea20000000800 */
[----:B------:R-:W-:Y:S01]  /*11b80*/  FMUL R38, R155, R149 ;  /* 0x000000959b267220 */ /* 0x000fe20000400000 */
[----:B------:R-:W-:-:S03]  /*11b90*/  FMUL R54, R148, 0.70710676908493041992 ;  /* 0x3f3504f394367820 */ /* 0x000fc60000400000 */
[----:B------:R-:W-:Y:S01]  /*11ba0*/  FFMA R47, R154, R41, R38 ;  /* 0x000000299a2f7223 */ /* 0x000fe20000000026 */
[----:B------:R-:W-:Y:S02]  /*11bb0*/  FMUL R39, R54, R54 ;  /* 0x0000003636277220 */ /* 0x000fe40000400000 */
[----:B------:R-:W3:Y:S01]  /*11bc0*/  @P5 MUFU.EX2 R43, R37 ;  /* 0x00000025002b5308 */ /* 0x000ee20000000800 */
[----:B-1----:R-:W-:Y:S01]  /*11bd0*/  @P3 FADD R40, -R40, 1 ;  /* 0x3f80000028283421 */ /* 0x002fe20000000100 */
[----:B------:R-:W-:-:S04]  /*11be0*/  FMUL R56, R47, 0.70710676908493041992 ;  /* 0x3f3504f32f387820 */ /* 0x000fc80000400000 */
[----:B------:R-:W-:Y:S01]  /*11bf0*/  @P3 LOP3.LUT R36, R40, 0x80000000, R45, 0xb8, !PT ;  /* 0x8000000028243812 */ /* 0x000fe200078eb82d */
[----:B--2---:R-:W-:-:S04]  /*11c00*/  @P4 FADD R42, -R42, 1 ;  /* 0x3f8000002a2a4421 */ /* 0x004fc80000000100 */
[----:B------:R-:W-:Y:S01]  /*11c10*/  FADD R36, R36, 1 ;  /* 0x3f80000024247421 */ /* 0x000fe20000000000 */
[----:B------:R-:W-:Y:S01]  /*11c20*/  @P4 LOP3.LUT R35, R42, 0x80000000, R49, 0xb8, !PT ;  /* 0x800000002a234812 */ /* 0x000fe200078eb831 */
[----:B------:R-:W-:Y:S01]  /*11c30*/  FMUL R49, R147, 0.70710676908493041992 ;  /* 0x3f3504f393317820 */ /* 0x000fe20000400000 */
[C---:B------:R-:W-:Y:S01]  /*11c40*/  FSETP.GE.AND P4, PT, |R54|.reuse, 1.0029599666595458984, PT ;  /* 0x3f8060fe3600780b */ /* 0x040fe20003f86200 */
[----:B---3--:R-:W-:Y:S02]  /*11c50*/  @P5 FADD R43, -R43, 1 ;  /* 0x3f8000002b2b5421 */ /* 0x008fe40000000100 */
[C---:B------:R-:W-:Y:S01]  /*11c60*/  FMUL R9, R49.reuse, R49 ;  /* 0x0000003131097220 */ /* 0x040fe20000400000 */
[----:B------:R-:W-:Y:S01]  /*11c70*/  FSETP.GE.AND P3, PT, |R49|, 1.0029599666595458984, PT ;  /* 0x3f8060fe3100780b */ /* 0x000fe20003f66200 */
[----:B------:R-:W-:Y:S01]  /*11c80*/  FADD R35, R35, 1 ;  /* 0x3f80000023237421 */ /* 0x000fe20000000000 */
[----:B------:R-:W-:Y:S02]  /*11c90*/  FSEL R41, |R54|, R39, P4 ;  /* 0x0000002736297208 */ /* 0x000fe40002000200 */
[----:B------:R-:W-:Y:S01]  /*11ca0*/  FSEL R9, |R49|, R9, P3 ;  /* 0x0000000931097208 */ /* 0x000fe20001800200 */
[----:B------:R-:W-:Y:S01]  /*11cb0*/  FMUL R35, R35, R8 ;  /* 0x0000000823237220 */ /* 0x000fe20000400000 */
[----:B------:R-:W-:-:S02]  /*11cc0*/  FSEL R10, R3, 8.4834944573231041431e-05, P3 ;  /* 0x38b1e96a030a7808 */ /* 0x000fc40001800000 */
[C---:B------:R-:W-:Y:S02]  /*11cd0*/  FSEL R38, -R20.reuse, -0.00082130916416645050049, P3 ;  /* 0xba574d2014267808 */ /* 0x040fe40001800100 */
[----:B------:R-:W-:Y:S02]  /*11ce0*/  FSEL R40, R3, 8.4834944573231041431e-05, P4 ;  /* 0x38b1e96a03287808 */ /* 0x000fe40002000000 */
[----:B------:R-:W-:Y:S01]  /*11cf0*/  FSEL R42, -R20, -0.00082130916416645050049, P4 ;  /* 0xba574d20142a7808 */ /* 0x000fe20002000100 */
[----:B------:R-:W-:Y:S01]  /*11d00*/  FFMA R10, R9, R10, R38 ;  /* 0x0000000a090a7223 */ /* 0x000fe20000000026 */
[----:B------:R-:W-:Y:S01]  /*11d10*/  @P5 LOP3.LUT R37, R43, 0x80000000, R52, 0xb8, !PT ;  /* 0x800000002b255812 */ /* 0x000fe200078eb834 */
[C---:B------:R-:W-:Y:S01]  /*11d20*/  FMUL R43, R56.reuse, R56 ;  /* 0x00000038382b7220 */ /* 0x040fe20000400000 */
[----:B------:R-:W-:Y:S01]  /*11d30*/  FSEL R38, R21, 0.0052134888246655464172, P3 ;  /* 0x3baad5ea15267808 */ /* 0x000fe20001800000 */
[----:B------:R-:W-:Y:S01]  /*11d40*/  FFMA R42, R41, R40, R42 ;  /* 0x00000028292a7223 */ /* 0x000fe2000000002a */
[C---:B------:R-:W-:Y:S01]  /*11d50*/  FSETP.GE.AND P5, PT, |R56|.reuse, 1.0029599666595458984, PT ;  /* 0x3f8060fe3800780b */ /* 0x040fe20003fa6200 */
[----:B------:R-:W-:Y:S01]  /*11d60*/  FADD R37, R37, 1 ;  /* 0x3f80000025257421 */ /* 0x000fe20000000000 */
        /* <DEDUP_REMOVED lines=39> */
[----:B------:R-:W-:-:S02]  /*11fe0*/  HADD2.F32 R39, -RZ, R11.H0_H0 ;  /* 0x2000000bff277230 */ /* 0x000fc40000004100 */
[C---:B------:R-:W-:Y:S01]  /*11ff0*/  FMUL R41, R155.reuse, R150 ;  /* 0x000000969b297220 */ /* 0x040fe20000400000 */
[--C-:B------:R-:W-:Y:S02]  /*12000*/  HADD2.F32 R11, -RZ, R4.reuse.H1_H1 ;  /* 0x30000004ff0b7230 */ /* 0x100fe40000004100 */
[----:B------:R-:W-:Y:S01]  /*12010*/  FFMA R44, R10, R9, R9 ;  /* 0x000000090a2c7223 */ /* 0x000fe20000000009 */
[----:B------:R-:W2:Y:S01]  /*12020*/  @P4 MUFU.EX2 R43, R42 ;  /* 0x0000002a002b4308 */ /* 0x000ea20000000800 */
[----:B------:R-:W-:Y:S02]  /*12030*/  HADD2.F32 R9, -RZ, R4.H0_H0 ;  /* 0x20000004ff097230 */ /* 0x000fe40000004100 */
[C---:B------:R-:W-:Y:S01]  /*12040*/  FFMA R48, R154.reuse, R39, R41 ;  /* 0x000000279a307223 */ /* 0x040fe20000000029 */
[----:B------:R-:W-:Y:S02]  /*12050*/  FMUL R10, R155, R137 ;  /* 0x000000899b0a7220 */ /* 0x000fe40000400000 */
[----:B------:R-:W-:Y:S01]  /*12060*/  FFMA R136, R154, R9, R136 ;  /* 0x000000099a887223 */ /* 0x000fe20000000088 */
[----:B------:R-:W-:Y:S01]  /*12070*/  FMUL R50, R48, 0.70710676908493041992 ;  /* 0x3f3504f330327820 */ /* 0x000fe20000400000 */
[----:B------:R-:W3:Y:S01]  /*12080*/  @P5 MUFU.EX2 R45, R44 ;  /* 0x0000002c002d5308 */ /* 0x000ee20000000800 */
[----:B-1----:R-:W-:Y:S01]  /*12090*/  @P3 FADD R38, -R38, 1 ;  /* 0x3f80000026263421 */ /* 0x002fe20000000100 */
[----:B------:R-:W-:Y:S01]  /*120a0*/  FFMA R46, R154, R11, R10 ;  /* 0x0000000b9a2e7223 */ /* 0x000fe2000000000a */
[----:B------:R-:W-:-:S03]  /*120b0*/  FMUL R9, R50, R50 ;  /* 0x0000003232097220 */ /* 0x000fc60000400000 */
[----:B------:R-:W-:Y:S01]  /*120c0*/  @P3 LOP3.LUT R40, R38, 0x80000000, R49, 0xb8, !PT ;  /* 0x8000000026283812 */ /* 0x000fe200078eb831 */
[----:B------:R-:W-:Y:S01]  /*120d0*/  FMUL R49, R136, 0.70710676908493041992 ;  /* 0x3f3504f388317820 */ /* 0x000fe20000400000 */
[----:B------:R-:W-:Y:S01]  /*120e0*/  FMUL R51, R46, 0.70710676908493041992 ;  /* 0x3f3504f32e337820 */ /* 0x000fe20000400000 */
[----:B--2---:R-:W-:Y:S02]  /*120f0*/  @P4 FADD R43, -R43, 1 ;  /* 0x3f8000002b2b4421 */ /* 0x004fe40000000100 */
[C---:B------:R-:W-:Y:S01]  /*12100*/  FMUL R4, R49.reuse, R49 ;  /* 0x0000003131047220 */ /* 0x040fe20000400000 */
[----:B------:R-:W-:Y:S01]  /*12110*/  FSETP.GE.AND P3, PT, |R49|, 1.0029599666595458984, PT ;  /* 0x3f8060fe3100780b */ /* 0x000fe20003f66200 */
[----:B------:R-:W-:Y:S01]  /*12120*/  FMUL R10, R51, R51 ;  /* 0x00000033330a7220 */ /* 0x000fe20000400000 */
[----:B------:R-:W-:Y:S01]  /*12130*/  @P4 LOP3.LUT R42, R43, 0x80000000, R54, 0xb8, !PT ;  /* 0x800000002b2a4812 */ /* 0x000fe200078eb836 */
[----:B------:R-:W-:Y:S01]  /*12140*/  FADD R40, R40, 1 ;  /* 0x3f80000028287421 */ /* 0x000fe20000000000 */
[----:B------:R-:W-:Y:S01]  /*12150*/  FSETP.GE.AND P4, PT, |R51|, 1.0029599666595458984, PT ;  /* 0x3f8060fe3300780b */ /* 0x000fe20003f86200 */
[----:B---3--:R-:W-:Y:S01]  /*12160*/  @P5 FADD R45, -R45, 1 ;  /* 0x3f8000002d2d5421 */ /* 0x008fe20000000100 */
[----:B------:R-:W-:Y:S01]  /*12170*/  FSEL R4, |R49|, R4, P3 ;  /* 0x0000000431047208 */ /* 0x000fe20001800200 */
[----:B------:R-:W-:Y:S01]  /*12180*/  FADD R42, R42, 1 ;  /* 0x3f8000002a2a7421 */ /* 0x000fe20000000000 */
[----:B------:R-:W-:-:S02]  /*12190*/  FSEL R11, -R20, -0.00082130916416645050049, P3 ;  /* 0xba574d20140b7808 */ /* 0x000fc40001800100 */
[----:B------:R-:W-:Y:S02]  /*121a0*/  @P5 LOP3.LUT R44, R45, 0x80000000, R56, 0xb8, !PT ;  /* 0x800000002d2c5812 */ /* 0x000fe400078eb838 */
[----:B------:R-:W-:Y:S02]  /*121b0*/  FSETP.GE.AND P5, PT, |R50|, 1.0029599666595458984, PT ;  /* 0x3f8060fe3200780b */ /* 0x000fe40003fa6200 */
[----:B------:R-:W-:Y:S01]  /*121c0*/  FSEL R10, |R51|, R10, P4 ;  /* 0x0000000a330a7208 */ /* 0x000fe20002000200 */
[----:B------:R-:W-:Y:S01]  /*121d0*/  FADD R44, R44, 1 ;  /* 0x3f8000002c2c7421 */ /* 0x000fe20000000000 */
[----:B------:R-:W-:Y:S02]  /*121e0*/  FSEL R38, |R50|, R9, P5 ;  /* 0x0000000932267208 */ /* 0x000fe40002800200 */
[----:B------:R-:W-:Y:S02]  /*121f0*/  FSEL R39, R3, 8.4834944573231041431e-05, P5 ;  /* 0x38b1e96a03277808 */ /* 0x000fe40002800000 */
[----:B------:R-:W-:-:S02]  /*12200*/  FSEL R41, -R20, -0.00082130916416645050049, P5 ;  /* 0xba574d2014297808 */ /* 0x000fc40002800100 */
[----:B------:R-:W-:-:S03]  /*12210*/  FSEL R9, R3, 8.4834944573231041431e-05, P3 ;  /* 0x38b1e96a03097808 */ /* 0x000fc60001800000 */
[----:B------:R-:W-:Y:S01]  /*12220*/  FFMA R43, R38, R39, R41 ;  /* 0x00000027262b7223 */ /* 0x000fe20000000029 */
[----:B------:R-:W-:Y:S01]  /*12230*/  FSEL R39, R3, 8.4834944573231041431e-05, P4 ;  /* 0x38b1e96a03277808 */ /* 0x000fe20002000000 */
[----:B------:R-:W-:Y:S01]  /*12240*/  FFMA R9, R4, R9, R11 ;  /* 0x0000000904097223 */ /* 0x000fe2000000000b */
[----:B------:R-:W-:Y:S02]  /*12250*/  FSEL R41, -R20, -0.00082130916416645050049, P4 ;  /* 0xba574d2014297808 */ /* 0x000fe40002000100 */
[C---:B------:R-:W-:Y:S02]  /*12260*/  FSEL R11, R21.reuse, 0.0052134888246655464172, P5 ;  /* 0x3baad5ea150b7808 */ /* 0x040fe40002800000 */
[C---:B------:R-:W-:Y:S01]  /*12270*/  FSEL R3, R21.reuse, 0.0052134888246655464172, P3 ;  /* 0x3baad5ea15037808 */ /* 0x040fe20001800000 */
[----:B------:R-:W-:Y:S01]  /*12280*/  FFMA R39, R10, R39, R41 ;  /* 0x000000270a277223 */ /* 0x000fe20000000029 */
[----:B------:R-:W-:Y:S01]  /*12290*/  FSEL R21, R21, 0.0052134888246655464172, P4 ;  /* 0x3baad5ea15157808 */ /* 0x000fe20002000000 */
[----:B------:R-:W-:Y:S01]  /*122a0*/  FFMA R11, R38, R43, R11 ;  /* 0x0000002b260b7223 */ /* 0x000fe2000000000b */
[C---:B------:R-:W-:Y:S01]  /*122b0*/  FSEL R41, -R23.reuse, -0.026868773624300956726, P5 ;  /* 0xbcdc1be717297808 */ /* 0x040fe20002800100 */
[----:B------:R-:W-:Y:S01]  /*122c0*/  FFMA R3, R4, R9, R3 ;  /* 0x0000000904037223 */ /* 0x000fe20000000003 */
[----:B------:R-:W-:Y:S01]  /*122d0*/  FSEL R9, -R23, -0.026868773624300956726, P3 ;  /* 0xbcdc1be717097808 */ /* 0x000fe20001800100 */
[----:B------:R-:W-:Y:S01]  /*122e0*/  FFMA R21, R10, R39, R21 ;  /* 0x000000270a157223 */ /* 0x000fe20000000015 */
[C---:B------:R-:W-:Y:S01]  /*122f0*/  FSEL R39, R157.reuse, 0.11284004896879196167, P5 ;  /* 0x3de718af9d277808 */ /* 0x040fe20002800000 */
[----:B------:R-:W-:Y:S01]  /*12300*/  FFMA R41, R38, R11, R41 ;  /* 0x0000000b26297223 */ /* 0x000fe20000000029 */
[----:B------:R-:W-:Y:S01]  /*12310*/  FSEL R11, R157, 0.11284004896879196167, P3 ;  /* 0x3de718af9d0b7808 */ /* 0x000fe20001800000 */
[----:B------:R-:W-:Y:S01]  /*12320*/  FFMA R3, R4, R3, R9 ;  /* 0x0000000304037223 */ /* 0x000fe20000000009 */
[----:B------:R-:W-:Y:S01]  /*12330*/  FSEL R9, R158, -0.37612664699554443359, P5 ;  /* 0xbec093ac9e097808 */ /* 0x000fe20002800000 */
[----:B------:R-:W-:Y:S01]  /*12340*/  FFMA R39, R38, R41, R39 ;  /* 0x0000002926277223 */ /* 0x000fe20000000027 */
[----:B------:R-:W-:Y:S01]  /*12350*/  FSEL R23, -R23, -0.026868773624300956726, P4 ;  /* 0xbcdc1be717177808 */ /* 0x000fe20002000100 */
[----:B------:R-:W-:Y:S01]  /*12360*/  FFMA R3, R4, R3, R11 ;  /* 0x0000000304037223 */ /* 0x000fe2000000000b */
[----:B------:R-:W-:Y:S01]  /*12370*/  FSEL R11, R159, 0.12837915122509002686, P5 ;  /* 0x3e0375d39f0b7808 */ /* 0x000fe20002800000 */
[----:B------:R-:W-:Y:S01]  /*12380*/  FFMA R39, R38, R39, R9 ;  /* 0x0000002726277223 */ /* 0x000fe20000000009 */
[----:B------:R-:W-:Y:S01]  /*12390*/  FSEL R9, R158, -0.37612664699554443359, P3 ;  /* 0xbec093ac9e097808 */ /* 0x000fe20001800000 */
        /* <DEDUP_REMOVED lines=16> */
[----:B------:R-:W-:-:S04]  /*124a0*/  FFMA R9, R10, R9, R20 ;  /* 0x000000090a097223 */ /* 0x000fc80000000014 */
[----:B------:R-:W-:-:S03]  /*124b0*/  FFMA R9, R9, R38, R38 ;  /* 0x0000002609097223 */ /* 0x000fc60000000026 */
[----:B------:R-:W2:Y:S08]  /*124c0*/  @P3 MUFU.EX2 R4, R3 ;  /* 0x0000000300043308 */ /* 0x000eb00000000800 */
[----:B------:R-:W3:Y:S01]  /*124d0*/  @P4 MUFU.EX2 R10, R9 ;  /* 0x00000009000a4308 */ /* 0x000ee20000000800 */
[----:B-1----:R-:W-:-:S05]  /*124e0*/  @P5 FADD R11, -R11, 1 ;  /* 0x3f8000000b0b5421 */ /* 0x002fca0000000100 */
[----:B------:R-:W-:Y:S01]  /*124f0*/  @P5 LOP3.LUT R39, R11, 0x80000000, R50, 0xb8, !PT ;  /* 0x800000000b275812 */ /* 0x000fe200078eb832 */
[----:B------:R-:W-:Y:S01]  /*12500*/  FMUL R11, R12, 0.5 ;  /* 0x3f0000000c0b7820 */ /* 0x000fe20000400000 */
[----:B--2---:R-:W-:-:S03]  /*12510*/  @P3 FADD R4, -R4, 1 ;  /* 0x3f80000004043421 */ /* 0x004fc60000000100 */
[----:B------:R-:W-:Y:S01]  /*12520*/  FMUL R11, R0, R11 ;  /* 0x0000000b000b7220 */ /* 0x000fe20000400000 */
[----:B------:R-:W-:Y:S01]  /*12530*/  FMUL R0, R7, 0.5 ;  /* 0x3f00000007007820 */ /* 0x000fe20000400000 */
[----:B------:R-:W-:Y:S01]  /*12540*/  FMUL R7, R34, 0.5 ;  /* 0x3f00000022077820 */ /* 0x000fe20000400000 */
[----:B------:R-:W-:Y:S01]  /*12550*/  @P3 LOP3.LUT R3, R4, 0x80000000, R49, 0xb8, !PT ;  /* 0x8000000004033812 */ /* 0x000fe200078eb831 */
[----:B------:R-:W-:Y:S01]  /*12560*/  FMUL R4, R5, 0.5 ;  /* 0x3f00000005047820 */ /* 0x000fe20000400000 */
[----:B------:R-:W-:Y:S01]  /*12570*/  FMUL R5, R14, 0.5 ;  /* 0x3f0000000e057820 */ /* 0x000fe20000400000 */
[----:B---3--:R-:W-:Y:S01]  /*12580*/  @P4 FADD R10, -R10, 1 ;  /* 0x3f8000000a0a4421 */ /* 0x008fe20000000100 */
[----:B------:R-:W-:Y:S01]  /*12590*/  FMUL R31, R31, R0 ;  /* 0x000000001f1f7220 */ /* 0x000fe20000400000 */
[----:B------:R-:W-:Y:S01]  /*125a0*/  FMUL R0, R33, 0.5 ;  /* 0x3f00000021007820 */ /* 0x000fe20000400000 */
[----:B------:R-:W-:Y:S01]  /*125b0*/  FMUL R26, R26, R5 ;  /* 0x000000051a1a7220 */ /* 0x000fe20000400000 */
[----:B------:R-:W-:Y:S01]  /*125c0*/  FMUL R5, R6, 0.5 ;  /* 0x3f00000006057820 */ /* 0x000fe20000400000 */
[----:B------:R-:W-:Y:S01]  /*125d0*/  @P4 LOP3.LUT R9, R10, 0x80000000, R51, 0xb8, !PT ;  /* 0x800000000a094812 */ /* 0x000fe200078eb833 */
[----:B------:R-:W-:Y:S01]  /*125e0*/  FMUL R37, R37, R0 ;  /* 0x0000000025257220 */ /* 0x000fe20000400000 */
[----:B------:R-:W-:Y:S01]  /*125f0*/  FMUL R15, R15, R4 ;  /* 0x000000040f0f7220 */ /* 0x000fe20000400000 */
[----:B------:R-:W-:Y:S01]  /*12600*/  FMUL R13, R30, R5 ;  /* 0x000000051e0d7220 */ /* 0x000fe20000400000 */
[----:B------:R-:W-:Y:S01]  /*12610*/  FMUL R5, R147, 0.5 ;  /* 0x3f00000093057820 */ /* 0x000fe20000400000 */
[----:B------:R-:W-:Y:S01]  /*12620*/  FMUL R0, R136, 0.5 ;  /* 0x3f00000088007820 */ /* 0x000fe20000400000 */
[----:B------:R-:W-:Y:S01]  /*12630*/  FADD R3, R3, 1 ;  /* 0x3f80000003037421 */ /* 0x000fe20000000000 */
[----:B------:R-:W-:Y:S01]  /*12640*/  FMUL R36, R36, R7 ;  /* 0x0000000724247220 */ /* 0x000fe20000400000 */
[----:B------:R-:W-:Y:S01]  /*12650*/  FMUL R40, R40, R5 ;  /* 0x0000000528287220 */ /* 0x000fe20000400000 */
[----:B------:R-:W-:Y:S01]  /*12660*/  FMUL R4, R46, 0.5 ;  /* 0x3f0000002e047820 */ /* 0x000fe20000400000 */
[----:B------:R-:W-:Y:S01]  /*12670*/  FADD R9, R9, 1 ;  /* 0x3f80000009097421 */ /* 0x000fe20000000000 */
[----:B------:R-:W-:Y:S01]  /*12680*/  FMUL R7, R148, 0.5 ;  /* 0x3f00000094077820 */ /* 0x000fe20000400000 */
[----:B------:R-:W-:Y:S01]  /*12690*/  FMUL R5, R47, 0.5 ;  /* 0x3f0000002f057820 */ /* 0x000fe20000400000 */
[----:B------:R-:W-:Y:S01]  /*126a0*/  FMUL R6, R48, 0.5 ;  /* 0x3f00000030067820 */ /* 0x000fe20000400000 */
[----:B------:R-:W-:Y:S01]  /*126b0*/  FADD R39, R39, 1 ;  /* 0x3f80000027277421 */ /* 0x000fe20000000000 */
[----:B------:R-:W-:Y:S01]  /*126c0*/  FMUL R0, R3, R0 ;  /* 0x0000000003007220 */ /* 0x000fe20000400000 */
        /* <DEDUP_REMOVED lines=31> */
.L_x_122:
[----:B------:R-:W-:Y:S05]  /*128c0*/  BSYNC B0 ;  /* 0x0000000000007941 */ /* 0x000fea0003800000 */
.L_x_121:
[----:B------:R-:W-:Y:S06]  /*128d0*/  BAR.SYNC.DEFER_BLOCKING 0x1, 0x100 ;  /* 0x0044000000007b1d */ /* 0x000fec0000010000 */
[----:B------:R-:W-:Y:S04]  /*128e0*/  BSSY B0, `(.L_x_123) ;  /* 0x0000009000007945 */ /* 0x000fe80003800000 */
[----:B------:R-:W-:Y:S05]  /*128f0*/  @P0 BRA `(.L_x_124) ;  /* 0x00000000001c0947 */ /* 0x000fea0003800000 */
[----:B------:R-:W-:-:S13]  /*12900*/  ISETP.NE.AND P0, PT, R171, 0x3, PT ;  /* 0x00000003ab00780c */ /* 0x000fda0003f05270 */
[----:B------:R-:W-:Y:S05]  /*12910*/  @!P0 BRA `(.L_x_125) ;  /* 0x0000000000048947 */ /* 0x000fea0003800000 */
[----:B------:R-:W-:Y:S01]  /*12920*/  BPT.TRAP 0x1 ;  /* 0x000000040000795c */ /* 0x000fe20000300000 */
.L_x_125:
[----:B------:R-:W-:-:S04]  /*12930*/  ULEA UR4, UR36, UR44, 0x3 ;  /* 0x0000002c24047291 */ /* 0x000fc8000f8e183f */
[----:B------:R-:W-:-:S04]  /*12940*/  UIADD3 UR4, UR4, 0x60, URZ ;  /* 0x0000006004047890 */ /* 0x000fc8000fffe03f */
[----:B------:R-:W-:-:S09]  /*12950*/  UPRMT UR4, UR50, 0x654, UR4 ;  /* 0x0000065432047896 */ /* 0x000fd20008000004 */
[----:B------:R-:W-:Y:S03]  /*12960*/  SYNCS.ARRIVE.TRANS64.RED.A1T0 RZ, [UR4], RZ ;  /* 0x000000ffffff79a7 */ /* 0x000fe60008100404 */
.L_x_124:
[----:B------:R-:W-:Y:S05]  /*12970*/  BSYNC B0 ;  /* 0x0000000000007941 */ /* 0x000fea0003800000 */
.L_x_123:
[----:B------:R-:W-:Y:S01]  /*12980*/  IADD3 R16, P0, R16, UR46, RZ ;  /* 0x0000002e10107c10 */ /* 0x000fe2000ff1e0ff */
[----:B------:R-:W-:Y:S01]  /*12990*/  ULDC.64 UR4, c[0x0][0x8f8] ;  /* 0x00023e0000047ab9 */ /* 0x000fe20000000a00 */
[----:B------:R-:W-:Y:S01]  /*129a0*/  UIADD3 UR36, UR36, 0x1, URZ ;  /* 0x0000000124247890 */ /* 0x000fe2000fffe03f */
[----:B------:R-:W-:Y:S01]  /*129b0*/  PRMT R0, RZ, 0x7610, R0 ;  /* 0x00007610ff007816 */ /* 0x000fe20000000000 */
[----:B------:R-:W-:Y:S01]  /*129c0*/  UMOV UR55, 0xffffffff ;  /* 0xffffffff00377882 */ /* 0x000fe20000000000 */
[----:B------:R-:W-:Y:S01]  /*129d0*/  IADD3.X R17, R17, UR38, RZ, P0, !PT ;  /* 0x0000002611117c10 */ /* 0x000fe200087fe4ff */
[----:B------:R-:W-:Y:S01]  /*129e0*/  UISETP.NE.AND UP0, UPT, UR36, 0x4, UPT ;  /* 0x000000042400788c */ /* 0x000fe2000bf05270 */
[----:B------:R-:W-:Y:S02]  /*129f0*/  ISETP.GE.U32.AND P0, PT, R16, UR4, PT ;  /* 0x0000000410007c0c */ /* 0x000fe4000bf06070 */
[----:B------:R-:W-:Y:S01]  /*12a00*/  MOV R23, 0xffffffff ;  /* 0xffffffff00177802 */ /* 0x000fe20000000f00 */
[----:B------:R-:W-:Y:S01]  /*12a10*/  USEL UR36, UR36, URZ, UP0 ;  /* 0x0000003f24247287 */ /* 0x000fe20008000000 */
[----:B------:R-:W-:-:S02]  /*12a20*/  ISETP.GE.U32.AND.EX P0, PT, R17, UR5, PT, P0 ;  /* 0x0000000511007c0c */ /* 0x000fc4000bf06100 */
[----:B------:R-:W-:-:S11]  /*12a30*/  MOV R157, 0xffffffff ;  /* 0xffffffff009d7802 */ /* 0x000fd60000000f00 */
[----:B------:R-:W-:Y:S05]  /*12a40*/  @P0 BRA `(.L_x_126) ;  /* 0x0000000400680947 */ /* 0x000fea0003800000 */
[----:B------:R-:W2:Y:S01]  /*12a50*/  S2R R12, SR_CTAID.X ;  /* 0x00000000000c7919 */ /* 0x000ea20000002500 */
[----:B-1----:R-:W1:Y:S01]  /*12a60*/  LDC.64 R10, c[0x0][0x8d0] ;  /* 0x00023400ff0a7b82 */ /* 0x002e620000000a00 */
[----:B------:R-:W-:Y:S01]  /*12a70*/  ULDC UR4, c[0x0][0x150] ;  /* 0x0000540000047ab9 */ /* 0x000fe20000000800 */
[----:B------:R-:W-:Y:S01]  /*12a80*/  MOV R8, R16 ;  /* 0x0000001000087202 */ /* 0x000fe20000000f00 */
[----:B------:R-:W3:Y:S01]  /*12a90*/  S2R R24, SR_CTAID.Y ;  /* 0x0000000000187919 */ /* 0x000ee20000002600 */
[----:B------:R-:W-:-:S04]  /*12aa0*/  MOV R9, R17 ;  /* 0x0000001100097202 */ /* 0x000fc80000000f00 */
[----:B------:R-:W4:Y:S08]  /*12ab0*/  LDC R25, c[0x0][0x144] ;  /* 0x00005100ff197b82 */ /* 0x000f300000000800 */
[----:B------:R-:W3:Y:S08]  /*12ac0*/  LDC R0, c[0x0][0x8d8] ;  /* 0x00023600ff007b82 */ /* 0x000ef00000000800 */
[----:B------:R-:W3:Y:S01]  /*12ad0*/  LDC.64 R14, c[0x0][0x8c8] ;  /* 0x00023200ff0e7b82 */ /* 0x000ee20000000a00 */
[----:B-1----:R-:W-:-:S04]  /*12ae0*/  ISETP.NE.U32.AND P0, PT, R10, RZ, PT ;  /* 0x000000ff0a00720c */ /* 0x002fc80003f05070 */
[----:B------:R-:W-:Y:S02]  /*12af0*/  ISETP.NE.AND.EX P0, PT, R11, RZ, PT, P0 ;  /* 0x000000ff0b00720c */ /* 0x000fe40003f05300 */
[----:B--2---:R-:W-:-:S05]  /*12b00*/  I2FP.F32.U32 R3, R12 ;  /* 0x0000000c00037245 */ /* 0x004fca0000201000 */
[----:B------:R-:W-:-:S04]  /*12b10*/  FMUL R3, R3, UR4 ;  /* 0x0000000403037c20 */ /* 0x000fc80008400000 */
[----:B------:R1:W2:Y:S02]  /*12b20*/  F2I.U32.TRUNC.NTZ R23, R3 ;  /* 0x0000000300177305 */ /* 0x0002a4000020f000 */
[----:B----4-:R-:W-:Y:S05]  /*12b30*/  @!P0 BRA `(.L_x_127) ;  /* 0x0000000000288947 */ /* 0x010fea0003800000 */
[----:B-1----:R-:W1:Y:S02]  /*12b40*/  LDC R3, c[0x0][0x8dc] ;  /* 0x00023700ff037b82 */ /* 0x002e640000000800 */
[----:B-1----:R-:W-:-:S04]  /*12b50*/  IADD3 R3, P0, R16, R3, RZ ;  /* 0x0000000310037210 */ /* 0x002fc80007f1e0ff */
[----:B------:R-:W-:-:S05]  /*12b60*/  IADD3.X R13, RZ, R17, RZ, P0, !PT ;  /* 0x00000011ff0d7210 */ /* 0x000fca00007fe4ff */
[----:B------:R-:W-:-:S04]  /*12b70*/  IMAD.WIDE.U32 R4, R13, R10, RZ ;  /* 0x0000000a0d047225 */ /* 0x000fc800078e00ff */
[----:B------:R-:W-:-:S04]  /*12b80*/  IMAD.WIDE.U32 R6, P0, R3, R11, R4 ;  /* 0x0000000b03067225 */ /* 0x000fc80007800004 */
[----:B------:R-:W-:Y:S01]  /*12b90*/  IMAD.WIDE.U32 R4, R3, R10, RZ ;  /* 0x0000000a03047225 */ /* 0x000fe200078e00ff */
[----:B------:R-:W-:-:S03]  /*12ba0*/  MOV R8, R7 ;  /* 0x0000000700087202 */ /* 0x000fc60000000f00 */
[----:B------:R-:W-:Y:S01]  /*12bb0*/  IMAD.X R9, RZ, RZ, RZ, P0 ;  /* 0x000000ffff097224 */ /* 0x000fe200000e06ff */
[----:B------:R-:W-:-:S05]  /*12bc0*/  IADD3 RZ, P0, R5, R6, RZ ;  /* 0x0000000605ff7210 */ /* 0x000fca0007f1e0ff */
[----:B------:R-:W-:-:S08]  /*12bd0*/  IMAD.WIDE.U32.X R8, R13, R11, R8, P0 ;  /* 0x0000000b0d087225 */ /* 0x000fd000000e0408 */
.L_x_127:
[----:B------:R-:W4:Y:S01]  /*12be0*/  LDC.64 R20, c[0x0][0x8e8] ;  /* 0x00023a00ff147b82 */ /* 0x000f220000000a00 */
[-CC-:B---3--:R-:W-:Y:S01]  /*12bf0*/  SHF.R.U64 R32, R8, R0.reuse, R9.reuse ;  /* 0x0000000008207219 */ /* 0x188fe20000001209 */
[----:B------:R-:W-:Y:S01]  /*12c00*/  ULDC UR4, c[0x0][0x154] ;  /* 0x0000550000047ab9 */ /* 0x000fe20000000800 */
[----:B------:R-:W-:Y:S02]  /*12c10*/  SHF.R.U32.HI R0, RZ, R0, R9 ;  /* 0x00000000ff007219 */ /* 0x000fe40000011609 */
[----:B-1----:R-:W-:Y:S02]  /*12c20*/  IADD3 R3, P0, RZ, -R32, RZ ;  /* 0x80000020ff037210 */ /* 0x002fe40007f1e0ff */
[----:B--2---:R-:W-:Y:S01]  /*12c30*/  IADD3 R23, -R23, RZ, RZ ;  /* 0x000000ff17177210 */ /* 0x004fe20007ffe1ff */
[----:B------:R-:W1:Y:S01]  /*12c40*/  LDC R6, c[0x0][0x8c0] ;  /* 0x00023000ff067b82 */ /* 0x000e620000000800 */
[----:B------:R-:W-:Y:S02]  /*12c50*/  IADD3.X R5, RZ, ~R0, RZ, P0, !PT ;  /* 0x80000000ff057210 */ /* 0x000fe400007fe4ff */
[----:B------:R-:W-:Y:S01]  /*12c60*/  MOV R7, 0x1 ;  /* 0x0000000100077802 */ /* 0x000fe20000000f00 */
[----:B------:R-:W-:-:S02]  /*12c70*/  IMAD R26, R25, R23, R12 ;  /* 0x00000017191a7224 */ /* 0x000fc400078e020c */
[-C--:B------:R-:W-:Y:S02]  /*12c80*/  IMAD R0, R5, R14.reuse, RZ ;  /* 0x0000000e05007224 */ /* 0x080fe400078e02ff */
[----:B------:R-:W2:Y:S01]  /*12c90*/  LDC R8, c[0x0][0x8b0] ;  /* 0x00022c00ff087b82 */ /* 0x000ea20000000800 */
[----:B------:R-:W-:-:S04]  /*12ca0*/  IMAD.WIDE.U32 R4, R3, R14, R16 ;  /* 0x0000000e03047225 */ /* 0x000fc800078e0010 */
[----:B------:R-:W-:Y:S01]  /*12cb0*/  IMAD R3, R3, R15, R0 ;  /* 0x0000000f03037224 */ /* 0x000fe200078e0200 */
[----:B------:R-:W-:Y:S02]  /*12cc0*/  I2FP.F32.U32 R0, R24 ;  /* 0x0000001800007245 */ /* 0x000fe40000201000 */
[----:B------:R-:W3:Y:S01]  /*12cd0*/  LDC R30, c[0x0][0x900] ;  /* 0x00024000ff1e7b82 */ /* 0x000ee20000000800 */
[----:B----4-:R-:W-:Y:S02]  /*12ce0*/  ISETP.NE.U32.AND P0, PT, R20, RZ, PT ;  /* 0x000000ff1400720c */ /* 0x010fe40003f05070 */
[----:B------:R-:W-:Y:S01]  /*12cf0*/  IADD3 R3, R5, R3, RZ ;  /* 0x0000000305037210 */ /* 0x000fe20007ffe0ff */
[----:B------:R-:W-:Y:S01]  /*12d00*/  FMUL R0, R0, UR4 ;  /* 0x0000000400007c20 */ /* 0x000fe20008400000 */
[----:B------:R-:W-:Y:S02]  /*12d10*/  ISETP.NE.AND.EX P0, PT, R21, RZ, PT, P0 ;  /* 0x000000ff1500720c */ /* 0x000fe40003f05300 */
[----:B------:R-:W-:Y:S01]  /*12d20*/  MOV R5, 0xffffffff ;  /* 0xffffffff00057802 */ /* 0x000fe20000000f00 */
[----:B------:R-:W4:Y:S01]  /*12d30*/  LDC R15, c[0x0][0x148] ;  /* 0x00005200ff0f7b82 */ /* 0x000f220000000800 */
[-CC-:B-1----:R-:W-:Y:S01]  /*12d40*/  SHF.R.U64 R12, R4, R6.reuse, R3.reuse ;  /* 0x00000006040c7219 */ /* 0x182fe20000001203 */
[----:B------:R1:W1:Y:S01]  /*12d50*/  F2I.U32.TRUNC.NTZ R13, R0 ;  /* 0x00000000000d7305 */ /* 0x000262000020f000 */
[----:B------:R-:W-:-:S05]  /*12d60*/  SHF.R.U32.HI R3, RZ, R6, R3 ;  /* 0x00000006ff037219 */ /* 0x000fca0000011603 */
[----:B------:R-:W1:Y:S01]  /*12d70*/  LDC R25, c[0x0][0x8a8] ;  /* 0x00022a00ff197b82 */ /* 0x000e620000000800 */
[-CC-:B--2---:R-:W-:Y:S02]  /*12d80*/  SHF.R.U64 R10, R12, R8.reuse, R3.reuse ;  /* 0x000000080c0a7219 */ /* 0x184fe40000001203 */
[----:B------:R-:W-:-:S05]  /*12d90*/  SHF.R.U32.HI R3, RZ, R8, R3 ;  /* 0x00000008ff037219 */ /* 0x000fca0000011603 */
[----:B------:R-:W2:Y:S01]  /*12da0*/  LDC R27, c[0x0][0x8f0] ;  /* 0x00023c00ff1b7b82 */ /* 0x000ea20000000800 */
[-C--:B---3--:R-:W-:Y:S02]  /*12db0*/  SHF.L.U32 R4, R5, R30.reuse, RZ ;  /* 0x0000001e05047219 */ /* 0x088fe400000006ff */
[-CC-:B------:R-:W-:Y:S02]  /*12dc0*/  SHF.R.U64 R14, R10, R30.reuse, R3.reuse ;  /* 0x0000001e0a0e7219 */ /* 0x180fe40000001203 */
[----:B------:R-:W-:Y:S02]  /*12dd0*/  SHF.R.U32.HI R5, RZ, R30, R3 ;  /* 0x0000001eff057219 */ /* 0x000fe40000011603 */
[----:B------:R-:W-:Y:S01]  /*12de0*/  LOP3.LUT R23, RZ, R4, RZ, 0x33, !PT ;  /* 0x00000004ff177212 */ /* 0x000fe200078e33ff */
[----:B------:R-:W3:Y:S01]  /*12df0*/  LDC R29, c[0x0][0x8e0] ;  /* 0x00023800ff1d7b82 */ /* 0x000ee20000000800 */
[----:B------:R-:W-:Y:S02]  /*12e00*/  SHF.L.U32 R30, R7, R30, RZ ;  /* 0x0000001e071e7219 */ /* 0x000fe400000006ff */
[----:B------:R-:W-:-:S05]  /*12e10*/  MOV R4, R14 ;  /* 0x0000000e00047202 */ /* 0x000fca0000000f00 */
[----:B------:R-:W1:Y:S01]  /*12e20*/  LDC R31, c[0x0][0x8b8] ;  /* 0x00022e00ff1f7b82 */ /* 0x000e620000000800 */
[----:B------:R-:W-:Y:S05]  /*12e30*/  @!P0 BRA `(.L_x_128) ;  /* 0x0000000000288947 */ /* 0x000fea0003800000 */
[----:B------:R-:W5:Y:S02]  /*12e40*/  LDC R3, c[0x0][0x8f4] ;  /* 0x00023d00ff037b82 */ /* 0x000f640000000800 */
[----:B-----5:R-:W-:-:S05]  /*12e50*/  IADD3 R3, P0, R14, R3, RZ ;  /* 0x000000030e037210 */ /* 0x020fca0007f1e0ff */
[----:B------:R-:W-:-:S04]  /*12e60*/  IMAD.X R11, RZ, RZ, R5, P0 ;  /* 0x000000ffff0b7224 */ /* 0x000fc800000e0605 */
[----:B------:R-:W-:-:S04]  /*12e70*/  IMAD.WIDE.U32 R4, R11, R20, RZ ;  /* 0x000000140b047225 */ /* 0x000fc800078e00ff */
[----:B------:R-:W-:-:S04]  /*12e80*/  IMAD.WIDE.U32 R6, P0, R3, R21, R4 ;  /* 0x0000001503067225 */ /* 0x000fc80007800004 */
[----:B------:R-:W-:Y:S01]  /*12e90*/  IMAD.WIDE.U32 R4, R3, R20, RZ ;  /* 0x0000001403047225 */ /* 0x000fe200078e00ff */
[----:B------:R-:W-:Y:S02]  /*12ea0*/  IADD3.X R9, RZ, RZ, RZ, P0, !PT ;  /* 0x000000ffff097210 */ /* 0x000fe400007fe4ff */
[----:B------:R-:W-:Y:S02]  /*12eb0*/  MOV R8, R7 ;  /* 0x0000000700087202 */ /* 0x000fe40000000f00 */
[----:B------:R-:W-:-:S05]  /*12ec0*/  IADD3 RZ, P0, R5, R6, RZ ;  /* 0x0000000605ff7210 */ /* 0x000fca0007f1e0ff */
[----:B------:R-:W-:-:S08]  /*12ed0*/  IMAD.WIDE.U32.X R4, R11, R21, R8, P0 ;  /* 0x000000150b047225 */ /* 0x000fd000000e0408 */
.L_x_128:
[----:B------:R-:W-:Y:S02]  /*12ee0*/  ISETP.NE.AND P0, PT, R2, 0x1, PT ;  /* 0x000000010200780c */ /* 0x000fe40003f05270 */
[----:B-12---:R-:W-:Y:S02]  /*12ef0*/  SHF.R.U64 R0, R4, R27, R5 ;  /* 0x0000001b04007219 */ /* 0x006fe40000001205 */
[----:B------:R-:W-:Y:S02]  /*12f00*/  LOP3.LUT R23, R10, R23, RZ, 0xc0, !PT ;  /* 0x000000170a177212 */ /* 0x000fe400078ec0ff */
[----:B------:R-:W-:Y:S02]  /*12f10*/  IADD3 R13, -R13, RZ, RZ ;  /* 0x000000ff0d0d7210 */ /* 0x000fe40007ffe1ff */
[----:B------:R-:W-:Y:S01]  /*12f20*/  IADD3 R5, R25, -0x1, RZ ;  /* 0xffffffff19057810 */ /* 0x000fe20007ffe0ff */
[----:B------:R-:W-:Y:S01]  /*12f30*/  IMAD R23, R30, R0, R23 ;  /* 0x000000001e177224 */ /* 0x000fe200078e0217 */
[----:B------:R-:W-:-:S02]  /*12f40*/  IADD3 R3, -R0, RZ, RZ ;  /* 0x000000ff00037210 */ /* 0x000fc40007ffe1ff */
[----:B------:R-:W-:Y:S01]  /*12f50*/  LOP3.LUT R5, R12, R5, RZ, 0xc0, !PT ;  /* 0x000000050c057212 */ /* 0x000fe200078ec0ff */
[----:B----4-:R-:W-:Y:S01]  /*12f60*/  @P0 IMAD R26, R15, R13, R24 ;  /* 0x0000000d0f1a0224 */ /* 0x010fe200078e0218 */
[----:B------:R-:W-:Y:S01]  /*12f70*/  R2UR UR55, R32 ;  /* 0x00000000203772ca */ /* 0x000fe200000e0000 */
[----:B---3--:R-:W-:Y:S01]  /*12f80*/  IMAD R0, R3, R29, R14 ;  /* 0x0000001d03007224 */ /* 0x008fe200078e020e */
[----:B------:R-:W-:Y:S01]  /*12f90*/  MOV R3, 0x1 ;  /* 0x0000000100037802 */ /* 0x000fe20000000f00 */
[----:B------:R-:W-:Y:S02]  /*12fa0*/  IMAD R23, R23, R31, R26 ;  /* 0x0000001f17177224 */ /* 0x000fe400078e021a */
[----:B------:R-:W-:-:S05]  /*12fb0*/  IMAD R0, R0, R25, R5 ;  /* 0x0000001900007224 */ /* 0x000fca00078e0205 */
[----:B------:R-:W-:Y:S02]  /*12fc0*/  SEL R157, R0, R23, !P0 ;  /* 0x00000017009d7207 */ /* 0x000fe40004000000 */
[----:B------:R-:W-:Y:S02]  /*12fd0*/  SEL R23, R23, R0, !P0 ;  /* 0x0000000017177207 */ /* 0x000fe40004000000 */
[----:B------:R-:W-:-:S07]  /*12fe0*/  PRMT R0, R3, 0x7610, R0 ;  /* 0x0000761003007816 */ /* 0x000fce0000000000 */
.L_x_126:
[----:B------:R-:W-:Y:S01]  /*12ff0*/  R2UR UR42, R28 ;  /* 0x000000001c2a72ca */ /* 0x000fe200000e0000 */
[----:B------:R-:W-:Y:S01]  /*13000*/  UIADD3 UR39, UR39, 0x8, URZ ;  /* 0x0000000827277890 */ /* 0x000fe2000fffe03f */
[----:B------:R-:W-:-:S11]  /*13010*/  LOP3.LUT P0, RZ, R0, 0xff, RZ, 0xc0, !PT ;  /* 0x000000ff00ff7812 */ /* 0x000fd6000780c0ff */
[----:B------:R-:W-:Y:S02]  /*13020*/  ULOP3.LUT UR42, UR42, 0x3, URZ, 0xc0, !UPT ;  /* 0x000000032a2a7892 */ /* 0x000fe4000f8ec03f */
[----:B------:R-:W-:Y:S10]  /*13030*/  @P0 BRA `(.L_x_129) ;  /* 0xfffffee400080947 */ /* 0x000ff4000383ffff */
[----:B------:R-:W-:-:S13]  /*13040*/  PLOP3.LUT P0, PT, PT, PT, PT, 0x8, 0x0 ;  /* 0x000000000000781c */ /* 0x000fda0003f0e170 */
.L_x_18:
[----:B------:R-:W-:Y:S05]  /*13050*/  @P0 BRA `(.L_x_10) ;  /* 0x0000003000280947 */ /* 0x000fea0003800000 */
[----:B------:R-:W-:Y:S01]  /*13060*/  ULDC.64 UR6, c[0x0][0x588] ;  /* 0x0001620000067ab9 */ /* 0x000fe20000000a00 */
[----:B------:R-:W-:Y:S01]  /*13070*/  ISETP.NE.AND.EX P1, PT, R177, RZ, PT, P1 ;  /* 0x000000ffb100720c */ /* 0x000fe20003f25310 */
[----:B------:R-:W-:-:S04]  /*13080*/  DEPBAR.LE SB0, 0x0 ;  /* 0x000080000000791a */ /* 0x000fc80000000000 */
[----:B------:R-:W-:Y:S01]  /*13090*/  ISETP.NE.U32.AND P0, PT, RZ, UR6, PT ;  /* 0x00000006ff007c0c */ /* 0x000fe2000bf05070 */
[----:B------:R-:W-:Y:S03]  /*130a0*/  BSSY B0, `(.L_x_130) ;  /* 0x0000014000007945 */ /* 0x000fe60003800000 */
[----:B------:R-:W-:-:S13]  /*130b0*/  ISETP.NE.AND.EX P0, PT, RZ, UR7, PT, P0 ;  /* 0x00000007ff007c0c */ /* 0x000fda000bf05300 */
[----:B------:R-:W-:Y:S05]  /*130c0*/  @P0 BRA P1, `(.L_x_131) ;  /* 0x0000000000440947 */ /* 0x000fea0000800000 */
[----:B------:R-:W-:-:S04]  /*130d0*/  ISETP.NE.U32.AND P0, PT, R176, RZ, PT ;  /* 0x000000ffb000720c */ /* 0x000fc80003f05070 */
[----:B------:R-:W-:-:S13]  /*130e0*/  ISETP.NE.AND.EX P0, PT, R177, RZ, PT, P0 ;  /* 0x000000ffb100720c */ /* 0x000fda0003f05300 */
[----:B------:R-:W-:Y:S05]  /*130f0*/  @!P0 BRA `(.L_x_132) ;  /* 0x00000000002c8947 */ /* 0x000fea0003800000 */
[----:B------:R-:W-:-:S13]  /*13100*/  LOP3.LUT P0, RZ, R152, 0xff, RZ, 0xc0, !PT ;  /* 0x000000ff98ff7812 */ /* 0x000fda000780c0ff */
[----:B------:R-:W-:Y:S05]  /*13110*/  @!P0 BRA `(.L_x_133) ;  /* 0x0000000000108947 */ /* 0x000fea0003800000 */
[----:B-----5:R-:W-:-:S13]  /*13120*/  FSETP.NEU.AND P0, PT, R154, RZ, PT ;  /* 0x000000ff9a00720b */ /* 0x020fda0003f0d000 */
[----:B------:R-:W-:Y:S05]  /*13130*/  @!P0 BREAK B0 ;  /* 0x0000000000008942 */ /* 0x000fea0003800000 */
[----:B------:R-:W-:Y:S05]  /*13140*/  @P0 BRA `(.L_x_131) ;  /* 0x0000000000240947 */ /* 0x000fea0003800000 */
[----:B------:R-:W-:Y:S05]  /*13150*/  BRA `(.L_x_10) ;  /* 0x0000002c00e87947 */ /* 0x000fea0003800000 */
.L_x_133:
[----:B------:R-:W-:-:S04]  /*13160*/  ISETP.NE.U32.AND P0, PT, RZ, UR6, PT ;  /* 0x00000006ff007c0c */ /* 0x000fc8000bf05070 */
[----:B------:R-:W-:-:S13]  /*13170*/  ISETP.NE.AND.EX P0, PT, RZ, UR7, PT, P0 ;  /* 0x00000007ff007c0c */ /* 0x000fda000bf05300 */
[----:B------:R-:W-:Y:S05]  /*13180*/  @!P0 BREAK B0 ;  /* 0x0000000000008942 */ /* 0x000fea0003800000 */
[----:B------:R-:W-:Y:S05]  /*13190*/  @P0 BRA `(.L_x_131) ;  /* 0x0000000000100947 */ /* 0x000fea0003800000 */
[----:B------:R-:W-:Y:S05]  /*131a0*/  BRA `(.L_x_10) ;  /* 0x0000002c00d47947 */ /* 0x000fea0003800000 */
.L_x_132:
[----:B-----5:R-:W-:-:S13]  /*131b0*/  FSETP.NEU.AND P0, PT, R154, RZ, PT ;  /* 0x000000ff9a00720b */ /* 0x020fda0003f0d000 */
[----:B------:R-:W-:Y:S05]  /*131c0*/  @!P0 BREAK B0 ;  /* 0x0000000000008942 */ /* 0x000fea0003800000 */
[----:B------:R-:W-:Y:S05]  /*131d0*/  @!P0 BRA `(.L_x_10) ;  /* 0x0000002c00c88947 */ /* 0x000fea0003800000 */
.L_x_131:
[----:B------:R-:W-:Y:S05]  /*131e0*/  BSYNC B0 ;  /* 0x0000000000007941 */ /* 0x000fea0003800000 */
.L_x_130:
[----:B------:R-:W-:-:S04]  /*131f0*/  LOP3.LUT R19, R19, 0x1, RZ, 0xfc, !PT ;  /* 0x0000000113137812 */ /* 0x000fc800078efcff */
[----:B------:R-:W-:-:S13]  /*13200*/  ISETP.NE.AND P0, PT, R19, 0x3, PT ;  /* 0x000000031300780c */ /* 0x000fda0003f05270 */
[----:B------:R-:W-:Y:S05]  /*13210*/  @!P0 BRA `(.L_x_134) ;  /* 0x0000000000048947 */ /* 0x000fea0003800000 */
[----:B------:R-:W-:Y:S01]  /*13220*/  BPT.TRAP 0x1 ;  /* 0x000000040000795c */ /* 0x000fe20000300000 */
.L_x_134:
[----:B------:R-:W3:Y:S01]  /*13230*/  S2UR UR5, SR_CgaCtaId ;  /* 0x00000000000579c3 */ /* 0x000ee20000008800 */
[----:B------:R-:W-:Y:S02]  /*13240*/  UMOV UR4, 0x400 ;  /* 0x0000040000047882 */ /* 0x000fe40000000000 */
[----:B---3--:R-:W-:-:S04]  /*13250*/  ULEA UR4, UR5, UR4, 0x18 ;  /* 0x0000000405047291 */ /* 0x008fc8000f8ec03f */
[----:B------:R-:W-:-:S04]  /*13260*/  ULEA UR4, UR36, UR4, 0x3 ;  /* 0x0000000424047291 */ /* 0x000fc8000f8e183f */
[----:B------:R-:W-:-:S04]  /*13270*/  UIADD3 UR4, UR4, 0x60, URZ ;  /* 0x0000006004047890 */ /* 0x000fc8000fffe03f */
[----:B------:R-:W-:-:S09]  /*13280*/  UPRMT UR4, UR5, 0x654, UR4 ;  /* 0x0000065405047896 */ /* 0x000fd20008000004 */
[----:B------:R-:W-:Y:S01]  /*13290*/  SYNCS.ARRIVE.TRANS64.RED.A1T0 RZ, [UR4], RZ ;  /* 0x000000ffffff79a7 */ /* 0x000fe20008100404 */
[----:B------:R-:W-:Y:S05]  /*132a0*/  BRA `(.L_x_10) ;  /* 0x0000002c00947947 */ /* 0x000fea0003800000 */
.L_x_9:
[----:B------:R-:W-:Y:S01]  /*132b0*/  ULDC.64 UR4, c[0x0][0x8f8] ;  /* 0x00023e0000047ab9 */ /* 0x000fe20000000a00 */
[----:B------:R-:W-:Y:S01]  /*132c0*/  PRMT R10, RZ, 0x7610, R10 ;  /* 0x00007610ff0a7816 */ /* 0x000fe2000000000a */
[----:B------:R-:W-:Y:S01]  /*132d0*/  IMAD.MOV.U32 R7, RZ, RZ, -0x1 ;  /* 0xffffffffff077424 */ /* 0x000fe200078e00ff */
[----:B------:R-:W-:Y:S02]  /*132e0*/  ISETP.GE.U32.AND P1, PT, R16, UR4, PT ;  /* 0x0000000410007c0c */ /* 0x000fe4000bf26070 */
[----:B------:R-:W-:Y:S02]  /*132f0*/  MOV R13, 0xffffffff ;  /* 0xffffffff000d7802 */ /* 0x000fe40000000f00 */
[----:B------:R-:W-:Y:S02]  /*13300*/  ISETP.GE.U32.AND.EX P1, PT, R17, UR5, PT, P1 ;  /* 0x0000000511007c0c */ /* 0x000fe4000bf26110 */
[----:B------:R-:W-:-:S11]  /*13310*/  MOV R6, 0xffffffff ;  /* 0xffffffff00067802 */ /* 0x000fd60000000f00 */
[----:B------:R-:W-:Y:S05]  /*13320*/  @P1 BRA `(.L_x_135) ;  /* 0x00000004005c1947 */ /* 0x000fea0003800000 */
[----:B------:R-:W1:Y:S01]  /*13330*/  LDC.64 R14, c[0x0][0x8d0] ;  /* 0x00023400ff0e7b82 */ /* 0x000e620000000a00 */
[----:B------:R-:W-:Y:S02]  /*13340*/  MOV R12, R16 ;  /* 0x00000010000c7202 */ /* 0x000fe40000000f00 */
[----:B------:R-:W-:-:S05]  /*13350*/  MOV R13, R17 ;  /* 0x00000011000d7202 */ /* 0x000fca0000000f00 */
        /* <DEDUP_REMOVED lines=15> */
.L_x_136:
[--C-:B------:R-:W-:Y:S01]  /*13450*/  SHF.R.U64 R14, R12, R20, R13.reuse ;  /* 0x000000140c0e7219 */ /* 0x100fe2000000120d */
[----:B------:R-:W1:Y:S01]  /*13460*/  LDC R26, c[0x0][0x8c0] ;  /* 0x00023000ff1a7b82 */ /* 0x000e620000000800 */
[----:B------:R-:W-:Y:S01]  /*13470*/  I2FP.F32.U32 R7, R8 ;  /* 0x0000000800077245 */ /* 0x000fe20000201000 */
[----:B------:R-:W-:Y:S01]  /*13480*/  ULDC UR4, c[0x0][0x150] ;  /* 0x0000540000047ab9 */ /* 0x000fe20000000800 */
[----:B------:R-:W-:Y:S02]  /*13490*/  SHF.R.U32.HI R6, RZ, R20, R13 ;  /* 0x00000014ff067219 */ /* 0x000fe4000001160d */
[----:B------:R-:W-:Y:S01]  /*134a0*/  IADD3 R9, P1, RZ, -R14, RZ ;  /* 0x8000000eff097210 */ /* 0x000fe20007f3e0ff */
[----:B------:R-:W-:Y:S01]  /*134b0*/  FMUL R13, R7, UR4 ;  /* 0x00000004070d7c20 */ /* 0x000fe20008400000 */
[----:B------:R-:W-:Y:S01]  /*134c0*/  ULDC UR4, c[0x0][0x154] ;  /* 0x0000550000047ab9 */ /* 0x000fe20000000800 */
[----:B------:R-:W2:Y:S01]  /*134d0*/  LDC.64 R28, c[0x0][0x8e8] ;  /* 0x00023a00ff1c7b82 */ /* 0x000ea20000000a00 */
[----:B------:R-:W-:Y:S01]  /*134e0*/  IADD3.X R11, RZ, ~R6, RZ, P1, !PT ;  /* 0x80000006ff0b7210 */ /* 0x000fe20000ffe4ff */
[----:B------:R-:W-:-:S02]  /*134f0*/  IMAD.WIDE.U32 R6, R9, R24, R16 ;  /* 0x0000001809067225 */ /* 0x000fc400078e0010 */
[----:B------:R-:W3:Y:S02]  /*13500*/  F2I.U32.TRUNC.NTZ R13, R13 ;  /* 0x0000000d000d7305 */ /* 0x000ee4000020f000 */
[----:B------:R-:W-:Y:S02]  /*13510*/  IMAD R10, R11, R24, RZ ;  /* 0x000000180b0a7224 */ /* 0x000fe400078e02ff */
[----:B------:R-:W4:Y:S02]  /*13520*/  LDC R15, c[0x0][0x144] ;  /* 0x00005100ff0f7b82 */ /* 0x000f240000000800 */
[----:B------:R-:W-:Y:S01]  /*13530*/  IMAD R9, R9, R25, R10 ;  /* 0x0000001909097224 */ /* 0x000fe200078e020a */
[----:B------:R-:W-:-:S03]  /*13540*/  MOV R10, 0xffffffff ;  /* 0xffffffff000a7802 */ /* 0x000fc60000000f00 */
[----:B------:R-:W-:Y:S01]  /*13550*/  IMAD.IADD R7, R7, 0x1, R9 ;  /* 0x0000000107077824 */ /* 0x000fe200078e0209 */
[----:B------:R-:W-:Y:S01]  /*13560*/  I2FP.F32.U32 R9, R3 ;  /* 0x0000000300097245 */ /* 0x000fe20000201000 */
[----:B------:R-:W5:Y:S03]  /*13570*/  LDC R20, c[0x0][0x8b0] ;  /* 0x00022c00ff147b82 */ /* 0x000f660000000800 */
[-CC-:B-1----:R-:W-:Y:S01]  /*13580*/  SHF.R.U64 R12, R6, R26.reuse, R7.reuse ;  /* 0x0000001a060c7219 */ /* 0x182fe20000001207 */
[----:B------:R-:W-:Y:S01]  /*13590*/  FMUL R9, R9, UR4 ;  /* 0x0000000409097c20 */ /* 0x000fe20008400000 */
[----:B---3--:R-:W-:Y:S02]  /*135a0*/  IADD3 R6, -R13, RZ, RZ ;  /* 0x000000ff0d067210 */ /* 0x008fe40007ffe1ff */
[----:B------:R-:W-:Y:S01]  /*135b0*/  SHF.R.U32.HI R7, RZ, R26, R7 ;  /* 0x0000001aff077219 */ /* 0x000fe20000011607 */
[----:B------:R-:W1:Y:S01]  /*135c0*/  LDC R11, c[0x0][0x900] ;  /* 0x00024000ff0b7b82 */ /* 0x000e620000000800 */
[----:B--2---:R-:W-:-:S04]  /*135d0*/  ISETP.NE.U32.AND P1, PT, R28, RZ, PT ;  /* 0x000000ff1c00720c */ /* 0x004fc80003f25070 */
[----:B------:R-:W-:-:S03]  /*135e0*/  ISETP.NE.AND.EX P1, PT, R29, RZ, PT, P1 ;  /* 0x000000ff1d00720c */ /* 0x000fc60003f25310 */
[----:B------:R-:W2:Y:S01]  /*135f0*/  LDC R24, c[0x0][0x148] ;  /* 0x00005200ff187b82 */ /* 0x000ea20000000800 */
[----:B----4-:R-:W-:Y:S01]  /*13600*/  IMAD R25, R15, R6, R8 ;  /* 0x000000060f197224 */ /* 0x010fe200078e0208 */
[----:B------:R-:W-:-:S06]  /*13610*/  MOV R8, 0x1 ;  /* 0x0000000100087802 */ /* 0x000fcc0000000f00 */
        /* <DEDUP_REMOVED lines=11> */
[----:B------:R-:W-:-:S05]  /*136d0*/  MOV R6, R21 ;  /* 0x0000001500067202 */ /* 0x000fca0000000f00 */
[----:B------:R-:W1:Y:S01]  /*136e0*/  LDC R31, c[0x0][0x8b8] ;  /* 0x00022e00ff1f7b82 */ /* 0x000e620000000800 */
[----:B----4-:R-:W-:Y:S05]  /*136f0*/  @!P1 BRA `(.L_x_137) ;  /* 0x0000000000289947 */ /* 0x010fea0003800000 */
[----:B------:R-:W4:Y:S02]  /*13700*/  LDC R6, c[0x0][0x8f4] ;  /* 0x00023d00ff067b82 */ /* 0x000f240000000800 */
[----:B----4-:R-:W-:-:S04]  /*13710*/  IADD3 R11, P1, R21, R6, RZ ;  /* 0x00000006150b7210 */ /* 0x010fc80007f3e0ff */
        /* <DEDUP_REMOVED lines=8> */
.L_x_137:
[----:B------:R-:W-:Y:S01]  /*137a0*/  ISETP.NE.AND P1, PT, R2, 0x1, PT ;  /* 0x000000010200780c */ /* 0x000fe20003f25270 */
[----:B---3--:R-:W-:Y:S01]  /*137b0*/  VIADD R9, R23, 0xffffffff ;  /* 0xffffffff17097836 */ /* 0x008fe20000000000 */
[----:B--2---:R-:W-:Y:S02]  /*137c0*/  SHF.R.U64 R7, R6, R27, R7 ;  /* 0x0000001b06077219 */ /* 0x004fe40000001207 */
[----:B------:R-:W-:Y:S02]  /*137d0*/  IADD3 R20, -R20, RZ, RZ ;  /* 0x000000ff14147210 */ /* 0x000fe40007ffe1ff */
[----:B------:R-:W-:Y:S02]  /*137e0*/  LOP3.LUT R6, R15, R32, RZ, 0xc0, !PT ;  /* 0x000000200f067212 */ /* 0x000fe400078ec0ff */
[----:B------:R-:W-:Y:S02]  /*137f0*/  IADD3 R8, -R7, RZ, RZ ;  /* 0x000000ff07087210 */ /* 0x000fe40007ffe1ff */
[----:B------:R-:W-:Y:S01]  /*13800*/  LOP3.LUT R12, R12, R9, RZ, 0xc0, !PT ;  /* 0x000000090c0c7212 */ /* 0x000fe200078ec0ff */
[----:B------:R-:W-:Y:S01]  /*13810*/  IMAD R6, R26, R7, R6 ;  /* 0x000000071a067224 */ /* 0x000fe200078e0206 */
[----:B------:R-:W-:Y:S01]  /*13820*/  MOV R10, 0x1 ;  /* 0x00000001000a7802 */ /* 0x000fe20000000f00 */
[----:B------:R-:W-:-:S02]  /*13830*/  @P1 IMAD R25, R24, R20, R3 ;  /* 0x0000001418191224 */ /* 0x000fc400078e0203 */
[----:B-1----:R-:W-:Y:S02]  /*13840*/  IMAD R3, R8, R30, R21 ;  /* 0x0000001e08037224 */ /* 0x002fe400078e0215 */
[----:B------:R-:W-:Y:S02]  /*13850*/  IMAD R13, R6, R31, R25 ;  /* 0x0000001f060d7224 */ /* 0x000fe400078e0219 */
[----:B------:R-:W-:-:S05]  /*13860*/  IMAD R6, R3, R23, R12 ;  /* 0x0000001703067224 */ /* 0x000fca00078e020c */
[----:B------:R-:W-:Y:S02]  /*13870*/  SEL R7, R6, R13, !P1 ;  /* 0x0000000d06077207 */ /* 0x000fe40004800000 */
[----:B------:R-:W-:Y:S02]  /*13880*/  SEL R13, R13, R6, !P1 ;  /* 0x000000060d0d7207 */ /* 0x000fe40004800000 */
[----:B------:R-:W-:-:S07]  /*13890*/  MOV R6, R14 ;  /* 0x0000000e00067202 */ /* 0x000fce0000000f00 */
.L_x_135:
[----:B------:R-:W-:-:S08]  /*138a0*/  NOP ;  /* 0x0000000000007918 */ /* 0x000fd00000000000 */
[----:B------:R-:W1:-:S00]  /*138b0*/  USETMAXREG.DEALLOC.CTAPOOL 0x28 ;  /* 0x00000028000079c8 */ /* 0x000e4000080e0500 */
[----:B-1----:R-:W-:-:S13]  /*138c0*/  ISETP.NE.AND P1, PT, R0, 0x1, PT ;  /* 0x000000010000780c */ /* 0x002fda0003f25270 */
[----:B------:R-:W-:Y:S05]  /*138d0*/  @!P1 BRA `(.L_x_10) ;  /* 0x0000002800089947 */ /* 0x000fea0003800000 */
[----:B------:R-:W-:Y:S05]  /*138e0*/  @!P4 BRA `(.L_x_138) ;  /* 0x000000180020c947 */ /* 0x000fea0003800000 */
[----:B------:R-:W-:-:S13]  /*138f0*/  ISETP.NE.OR P0, PT, R0, 0x2, P0 ;  /* 0x000000020000780c */ /* 0x000fda0000705670 */
[----:B------:R-:W-:Y:S05]  /*13900*/  @P0 BRA `(.L_x_10) ;  /* 0x0000002400fc0947 */ /* 0x000fea0003800000 */
[----:B------:R-:W-:-:S13]  /*13910*/  LOP3.LUT P1, RZ, R10, 0xff, RZ, 0xc0, !PT ;  /* 0x000000ff0aff7812 */ /* 0x000fda000782c0ff */
[----:B------:R-:W-:Y:S05]  /*13920*/  @!P1 BRA `(.L_x_139) ;  /* 0x0000000000189947 */ /* 0x000fea0003800000 */
[----:B------:R-:W-:Y:S01]  /*13930*/  UMOV UR4, 0x400 ;  /* 0x0000040000047882 */ /* 0x000fe20000000000 */
[----:B------:R-:W-:Y:S01]  /*13940*/  MOV R0, RZ ;  /* 0x000000ff00007202 */ /* 0x000fe20000000f00 */
[----:B------:R-:W-:-:S03]  /*13950*/  ULEA UR4, UR37, UR4, 0x18 ;  /* 0x0000000425047291 */ /* 0x000fc6000f8ec03f */
[----:B------:R-:W-:-:S06]  /*13960*/  SHF.L.U32 R0, R0, 0x1f, RZ ;  /* 0x0000001f00007819 */ /* 0x000fcc00000006ff */
[----:B------:R-:W1:Y:S02]  /*13970*/  SYNCS.PHASECHK.TRANS64.TRYWAIT P0, [UR4+0x88], R0 ;  /* 0x00008800ff0075a7 */ /* 0x000e640008000144 */
[----:B-1----:R-:W-:Y:S05]  /*13980*/  @!P0 BRA `(.L_x_140) ;  /* 0x0000002800b48947 */ /* 0x002fea0003800000 */
.L_x_139:
[----:B------:R-:W-:Y:S01]  /*13990*/  PRMT R9, RZ, 0x7610, R9 ;  /* 0x00007610ff097816 */ /* 0x000fe20000000009 */
[----:B------:R-:W-:Y:S06]  /*139a0*/  @P3 BRA `(.L_x_141) ;  /* 0x0000000000243947 */ /* 0x000fec0003800000 */
[----:B------:R-:W-:Y:S02]  /*139b0*/  ULDC.64 UR4, c[0x0][0x588] ;  /* 0x0001620000047ab9 */ /* 0x000fe40000000a00 */
[----:B------:R-:W-:-:S04]  /*139c0*/  ISETP.NE.U32.AND P0, PT, RZ, UR4, PT ;  /* 0x00000004ff007c0c */ /* 0x000fc8000bf05070 */
[----:B------:R-:W-:-:S13]  /*139d0*/  ISETP.NE.AND.EX P0, PT, RZ, UR5, PT, P0 ;  /* 0x00000005ff007c0c */ /* 0x000fda000bf05300 */
[----:B------:R-:W-:Y:S05]  /*139e0*/  @!P0 BRA `(.L_x_142) ;  /* 0x00000000000c8947 */ /* 0x000fea0003800000 */
[----:B------:R2:W5:Y:S01]  /*139f0*/  LDG.E R11, desc[UR48][R4.64] ;  /* 0x00000030040b7981 */ /* 0x000562000c1e1900 */
[----:B------:R-:W-:Y:S01]  /*13a00*/  MOV R9, 0x1 ;  /* 0x0000000100097802 */ /* 0x000fe20000000f00 */
[----:B------:R-:W-:Y:S06]  /*13a10*/  BRA `(.L_x_141) ;  /* 0x0000000000087947 */ /* 0x000fec0003800000 */
.L_x_142:
[----:B------:R-:W3:Y:S01]  /*13a20*/  LDC R11, c[0x0][0x580] ;  /* 0x00016000ff0b7b82 */ /* 0x000ee20000000800 */
[----:B------:R-:W-:-:S07]  /*13a30*/  MOV R9, 0x1 ;  /* 0x0000000100097802 */ /* 0x000fce0000000f00 */
.L_x_141:
[----:B------:R-:W-:Y:S05]  /*13a40*/  @!P1 BRA `(.L_x_143) ;  /* 0x0000001400509947 */ /* 0x000fea0003800000 */
[----:B-1----:R-:W1:Y:S01]  /*13a50*/  LDC R0, c[0x0][0x900] ;  /* 0x00024000ff007b82 */ /* 0x002e620000000800 */
[----:B--2---:R-:W-:Y:S01]  /*13a60*/  MOV R5, 0xffffffff ;  /* 0xffffffff00057802 */ /* 0x004fe20000000f00 */
[----:B------:R-:W-:Y:S01]  /*13a70*/  ULDC.64 UR22, c[0x0][0x198] ;  /* 0x0000660000167ab9 */ /* 0x000fe20000000a00 */
[----:B------:R-:W-:Y:S01]  /*13a80*/  MOV R15, 0x1 ;  /* 0x00000001000f7802 */ /* 0x000fe20000000f00 */
[----:B------:R-:W-:Y:S01]  /*13a90*/  ULDC.64 UR4, c[0x0][0x588] ;  /* 0x0001620000047ab9 */ /* 0x000fe20000000a00 */
[----:B------:R-:W-:Y:S01]  /*13aa0*/  LOP3.LUT R10, R19, 0x2, RZ, 0xfc, !PT ;  /* 0x00000002130a7812 */ /* 0x000fe200078efcff */
[----:B------:R-:W-:Y:S01]  /*13ab0*/  ULDC.64 UR6, c[0x0][0x8f8] ;  /* 0x00023e0000067ab9 */ /* 0x000fe20000000a00 */
[----:B------:R-:W-:Y:S01]  /*13ac0*/  ULDC.64 UR14, c[0x0][0x590] ;  /* 0x00016400000e7ab9 */ /* 0x000fe20000000a00 */
[----:B------:R-:W2:Y:S01]  /*13ad0*/  LDC R3, c[0x0][0x8a8] ;  /* 0x00022a00ff037b82 */ /* 0x000ea20000000800 */
[-C--:B-1----:R-:W-:Y:S02]  /*13ae0*/  SHF.L.U32 R5, R5, R0.reuse, RZ ;  /* 0x0000000005057219 */ /* 0x082fe400000006ff */
[----:B------:R-:W-:-:S02]  /*13af0*/  SHF.L.U32 R0, R15, R0, RZ ;  /* 0x000000000f007219 */ /* 0x000fc400000006ff */
[----:B------:R-:W-:Y:S01]  /*13b00*/  LOP3.LUT R8, RZ, R5, RZ, 0x33, !PT ;  /* 0x00000005ff087212 */ /* 0x000fe200078e33ff */
[----:B--2---:R-:W-:-:S07]  /*13b10*/  VIADD R3, R3, 0xffffffff ;  /* 0xffffffff03037836 */ /* 0x004fce0000000000 */
.L_x_199:
[----:B------:R-:W-:Y:S02]  /*13b20*/  ISETP.NE.U32.AND P0, PT, RZ, UR14, PT ;  /* 0x0000000eff007c0c */ /* 0x000fe4000bf05070 */
[----:B------:R-:W-:Y:S02]  /*13b30*/  R2UR UR43, R13 ;  /* 0x000000000d2b72ca */ /* 0x000fe400000e0000 */
[----:B------:R-:W-:Y:S02]  /*13b40*/  R2UR UR42, R7 ;  /* 0x00000000072a72ca */ /* 0x000fe400000e0000 */
[----:B------:R-:W-:-:S09]  /*13b50*/  ISETP.NE.AND.EX P0, PT, RZ, UR15, PT, P0 ;  /* 0x0000000fff007c0c */ /* 0x000fd2000bf05300 */
[----:B------:R-:W-:Y:S02]  /*13b60*/  USHF.L.U32 UR43, UR43, 0x7, URZ ;  /* 0x000000072b2b7899 */ /* 0x000fe4000800063f */
[----:B------:R-:W-:Y:S02]  /*13b70*/  USHF.L.U32 UR42, UR42, 0x8, URZ ;  /* 0x000000082a2a7899 */ /* 0x000fe4000800063f */
[----:B--234-:R-:W-:Y:S10]  /*13b80*/  @!P0 BRA `(.L_x_144) ;  /* 0x00000000002c8947 */ /* 0x01cff40003800000 */
[----:B------:R-:W-:-:S04]  /*13b90*/  ISETP.NE.U32.AND P1, PT, RZ, UR4, PT ;  /* 0x00000004ff007c0c */ /* 0x000fc8000bf25070 */
[----:B------:R-:W-:-:S13]  /*13ba0*/  ISETP.NE.AND.EX P1, PT, RZ, UR5, PT, P1 ;  /* 0x00000005ff007c0c */ /* 0x000fda000bf25310 */
[----:B------:R-:W-:Y:S05]  /*13bb0*/  @!P1 BRA `(.L_x_145) ;  /* 0x0000000000189947 */ /* 0x000fea0003800000 */
[----:B------:R-:W1:Y:S01]  /*13bc0*/  LDC.64 R4, c[0x0][0x588] ;  /* 0x00016200ff047b82 */ /* 0x000e620000000a00 */
[----:B------:R-:W-:-:S04]  /*13bd0*/  IMAD R7, R6, UR14, RZ ;  /* 0x0000000e06077c24 */ /* 0x000fc8000f8e02ff */
[----:B-1----:R-:W-:-:S05]  /*13be0*/  IMAD.WIDE R4, R7, 0x4, R4 ;  /* 0x0000000407047825 */ /* 0x002fca00078e0204 */
[----:B---3-5:R1:W5:Y:S01]  /*13bf0*/  LDG.E R11, desc[UR48][R4.64] ;  /* 0x00000030040b7981 */ /* 0x028362000c1e1900 */
[----:B------:R-:W-:Y:S01]  /*13c00*/  MOV R9, 0x1 ;  /* 0x0000000100097802 */ /* 0x000fe20000000f00 */
[----:B------:R-:W-:Y:S06]  /*13c10*/  BRA `(.L_x_144) ;  /* 0x0000000000087947 */ /* 0x000fec0003800000 */
.L_x_145:
[----:B---3-5:R-:W2:Y:S01]  /*13c20*/  LDC R11, c[0x0][0x580] ;  /* 0x00016000ff0b7b82 */ /* 0x028ea20000000800 */
[----:B------:R-:W-:-:S07]  /*13c30*/  MOV R9, 0x1 ;  /* 0x0000000100097802 */ /* 0x000fce0000000f00 */
.L_x_144:
[----:B------:R-:W-:Y:S05]  /*13c40*/  @!P0 BRA `(.L_x_146) ;  /* 0x00000000001c8947 */ /* 0x000fea0003800000 */
[----:B------:R-:W-:-:S13]  /*13c50*/  LOP3.LUT P2, RZ, R9, 0xff, RZ, 0xc0, !PT ;  /* 0x000000ff09ff7812 */ /* 0x000fda000784c0ff */
[----:B-1----:R-:W1:Y:S02]  /*13c60*/  @!P2 LDC.64 R4, c[0x0][0x588] ;  /* 0x00016200ff04ab82 */ /* 0x002e640000000a00 */
[----:B-1----:R-:W-:-:S04]  /*13c70*/  @!P2 ISETP.NE.U32.AND P0, PT, R4, RZ, PT ;  /* 0x000000ff0400a20c */ /* 0x002fc80003f05070 */
[----:B------:R-:W-:Y:S02]  /*13c80*/  @!P2 ISETP.NE.AND.EX P1, PT, R5, RZ, PT, P0 ;  /* 0x000000ff0500a20c */ /* 0x000fe40003f25300 */
[----:B--23-5:R-:W-:Y:S02]  /*13c90*/  @P2 FSETP.EQ.AND P0, PT, R11, RZ, PT ;  /* 0x000000ff0b00220b */ /* 0x02cfe40003f02000 */
[----:B------:R-:W-:Y:S01]  /*13ca0*/  @!P2 PLOP3.LUT P0, PT, P1, PT, PT, 0x8, 0x0 ;  /* 0x000000000000a81c */ /* 0x000fe20000f0e170 */
[----:B------:R-:W-:-:S12]  /*13cb0*/  BRA `(.L_x_147) ;  /* 0x0000000000047947 */ /* 0x000fd80003800000 */
.L_x_146:
[----:B--23-5:R-:W-:-:S13]  /*13cc0*/  FSETP.EQ.AND P0, PT, R11, RZ, PT ;  /* 0x000000ff0b00720b */ /* 0x02cfda0003f02000 */
.L_x_147:
[----:B------:R-:W-:Y:S02]  /*13cd0*/  ISETP.NE.AND P2, PT, R10, 0x3, PT ;  /* 0x000000030a00780c */ /* 0x000fe40003f45270 */
[----:B------:R-:W-:-:S04]  /*13ce0*/  ELECT P1, URZ, PT ;  /* 0x00000000003f782f */ /* 0x000fc80003820000 */
[----:B------:R-:W-:-:S07]  /*13cf0*/  PLOP3.LUT P0, PT, P1, P0, PT, 0x20, 0x0 ;  /* 0x000000000000781c */ /* 0x000fce0000f00470 */
[----:B------:R-:W-:Y:S06]  /*13d00*/  @!P2 BRA `(.L_x_148) ;  /* 0x000000000004a947 */ /* 0x000fec0003800000 */
[----:B------:R-:W-:Y:S01]  /*13d10*/  BPT.TRAP 0x1 ;  /* 0x000000040000795c */ /* 0x000fe20000300000 */
.L_x_148:
[----:B------:R-:W2:Y:S01]  /*13d20*/  S2UR UR37, SR_CgaCtaId ;  /* 0x00000000002579c3 */ /* 0x000ea20000008800 */
[----:B------:R-:W-:Y:S01]  /*13d30*/  UMOV UR13, 0x400 ;  /* 0x00000400000d7882 */ /* 0x000fe20000000000 */
[----:B-1----:R-:W-:-:S04]  /*13d40*/  MOV R4, 0x1 ;  /* 0x0000000100047802 */ /* 0x002fc80000000f00 */
[----:B------:R-:W-:Y:S01]  /*13d50*/  SHF.L.U32 R4, R4, 0x1f, RZ ;  /* 0x0000001f04047819 */ /* 0x000fe200000006ff */
[----:B--2---:R-:W-:-:S09]  /*13d60*/  ULEA UR13, UR37, UR13, 0x18 ;  /* 0x0000000d250d7291 */ /* 0x004fd2000f8ec03f */
[----:B------:R-:W1:Y:S02]  /*13d70*/  SYNCS.PHASECHK.TRANS64.TRYWAIT P1, [UR13+0x60], R4 ;  /* 0x00006004ff0075a7 */ /* 0x000e64000802014d */
[----:B-1----:R-:W-:Y:S05]  /*13d80*/  @!P1 BRA `(.L_x_149) ;  /* 0x0000002400cc9947 */ /* 0x002fea0003800000 */
.L_x_235:
[----:B------:R-:W-:Y:S04]  /*13d90*/  BSSY B0, `(.L_x_150) ;  /* 0x000000e000007945 */ /* 0x000fe80003800000 */
[----:B------:R-:W-:Y:S05]  /*13da0*/  @!P0 BRA `(.L_x_151) ;  /* 0x0000000000308947 */ /* 0x000fea0003800000 */
[----:B------:R-:W-:Y:S01]  /*13db0*/  R2UR UR44, R6 ;  /* 0x00000000062c72ca */ /* 0x000fe200000e0000 */
[----:B------:R-:W-:Y:S02]  /*13dc0*/  UIADD3 UR8, UP0, UR22, 0x3f0, URZ ;  /* 0x000003f016087890 */ /* 0x000fe4000ff1e03f */
[----:B------:R-:W-:Y:S02]  /*13dd0*/  UIADD3 UR40, UR13, 0x200, URZ ;  /* 0x000002000d287890 */ /* 0x000fe4000fffe03f */
[----:B------:R-:W-:Y:S02]  /*13de0*/  UIADD3 UR41, UR13, 0x40, URZ ;  /* 0x000000400d297890 */ /* 0x000fe4000fffe03f */
[----:B------:R-:W-:Y:S01]  /*13df0*/  UIADD3.X UR9, URZ, UR23, URZ, UP0, !UPT ;  /* 0x000000173f097290 */ /* 0x000fe200087fe43f */
[----:B------:R-:W-:Y:S01]  /*13e00*/  UMOV UR10, 0x0 ;  /* 0x00000000000a7882 */ /* 0x000fe20000000000 */
[----:B------:R-:W-:-:S07]  /*13e10*/  UMOV UR11, 0x10000000 ;  /* 0x10000000000b7882 */ /* 0x000fce0000000000 */
[----:B------:R2:W-:Y:S02]  /*13e20*/  UTMALDG.3D [UR40], [UR8], desc[UR10] ;  /* 0x00000a28080075b4 */ /* 0x0005e40008011000 */
[----:B--2---:R-:W-:Y:S05]  /*13e30*/  @!P2 BRA `(.L_x_152) ;  /* 0x000000000004a947 */ /* 0x004fea0003800000 */
[----:B------:R-:W-:Y:S01]  /*13e40*/  BPT.TRAP 0x1 ;  /* 0x000000040000795c */ /* 0x000fe20000300000 */
.L_x_152:
[----:B-1----:R-:W1:Y:S02]  /*13e50*/  LDC R5, c[0x0][0x800] ;  /* 0x00020000ff057b82 */ /* 0x002e640000000800 */
[----:B-1----:R2:W-:Y:S02]  /*13e60*/  SYNCS.ARRIVE.TRANS64.RED.A0TR RZ, [UR13+0x40], R5 ;  /* 0x00004005ffff79a7 */ /* 0x0025e4000830040d */
.L_x_151:
[----:B------:R-:W-:Y:S05]  /*13e70*/  BSYNC B0 ;  /* 0x0000000000007941 */ /* 0x000fea0003800000 */
.L_x_150:
[----:B------:R-:W-:Y:S05]  /*13e80*/  @!P2 BRA `(.L_x_153) ;  /* 0x000000000004a947 */ /* 0x000fea0003800000 */
[----:B------:R-:W-:Y:S01]  /*13e90*/  BPT.TRAP 0x1 ;  /* 0x000000040000795c */ /* 0x000fe20000300000 */
.L_x_153:
[----:B------:R-:W-:-:S04]  /*13ea0*/  UIADD3 UR33, UR13, 0x40, URZ ;  /* 0x000000400d217890 */ /* 0x000fc8000fffe03f */
[----:B------:R-:W-:-:S09]  /*13eb0*/  UPRMT UR16, UR37, 0x654, UR33 ;  /* 0x0000065425107896 */ /* 0x000fd20008000021 */
[----:B------:R-:W-:Y:S01]  /*13ec0*/  SYNCS.ARRIVE.TRANS64.RED.A1T0 RZ, [UR16], RZ ;  /* 0x000000ffffff79a7 */ /* 0x000fe20008100410 */
[----:B------:R-:W-:Y:S05]  /*13ed0*/  @!P2 BRA `(.L_x_154) ;  /* 0x000000000004a947 */ /* 0x000fea0003800000 */
[----:B------:R-:W-:Y:S01]  /*13ee0*/  BPT.TRAP 0x1 ;  /* 0x000000040000795c */ /* 0x000fe20000300000 */
.L_x_154:
[----:B------:R-:W3:Y:S02]  /*13ef0*/  SYNCS.PHASECHK.TRANS64.TRYWAIT P1, [UR13+0x68], R4 ;  /* 0x00006804ff0075a7 */ /* 0x000ee4000802014d */
[----:B---3--:R-:W-:Y:S05]  /*13f00*/  @!P1 BRA `(.L_x_155) ;  /* 0x0000002400849947 */ /* 0x008fea0003800000 */
.L_x_236:
[----:B------:R-:W-:Y:S04]  /*13f10*/  BSSY B0, `(.L_x_156) ;  /* 0x0000010000007945 */ /* 0x000fe80003800000 */
[----:B------:R-:W-:Y:S05]  /*13f20*/  @!P0 BRA `(.L_x_157) ;  /* 0x0000000000388947 */ /* 0x000fea0003800000 */
[----:B------:R-:W-:Y:S01]  /*13f30*/  UIADD3 UR18, UP0, UR22, 0x3f0, URZ ;  /* 0x000003f016127890 */ /* 0x000fe2000ff1e03f */
[----:B------:R-:W-:Y:S01]  /*13f40*/  R2UR UR12, R6 ;  /* 0x00000000060c72ca */ /* 0x000fe200000e0000 */
[----:B------:R-:W-:Y:S02]  /*13f50*/  UIADD3 UR10, UR42, 0x20, URZ ;  /* 0x000000202a0a7890 */ /* 0x000fe4000fffe03f */
[----:B------:R-:W-:Y:S02]  /*13f60*/  UIADD3 UR8, UR13, 0x2200, URZ ;  /* 0x000022000d087890 */ /* 0x000fe4000fffe03f */
[----:B------:R-:W-:Y:S02]  /*13f70*/  UIADD3 UR9, UR13, 0x48, URZ ;  /* 0x000000480d097890 */ /* 0x000fe4000fffe03f */
[----:B------:R-:W-:Y:S01]  /*13f80*/  UIADD3.X UR19, URZ, UR23, URZ, UP0, !UPT ;  /* 0x000000173f137290 */ /* 0x000fe200087fe43f */
[----:B------:R-:W-:Y:S01]  /*13f90*/  UMOV UR20, 0x0 ;  /* 0x0000000000147882 */ /* 0x000fe20000000000 */
[----:B------:R-:W-:Y:S01]  /*13fa0*/  UMOV UR21, 0x10000000 ;  /* 0x1000000000157882 */ /* 0x000fe20000000000 */
[----:B------:R-:W-:-:S06]  /*13fb0*/  UMOV UR11, UR43 ;  /* 0x0000002b000b7c82 */ /* 0x000fcc0008000000 */
[----:B------:R3:W-:Y:S02]  /*13fc0*/  UTMALDG.3D [UR8], [UR18], desc[UR20] ;  /* 0x00001408120075b4 */ /* 0x0007e40008011000 */
[----:B---3--:R-:W-:Y:S05]  /*13fd0*/  @!P2 BRA `(.L_x_158) ;  /* 0x000000000004a947 */ /* 0x008fea0003800000 */
[----:B------:R-:W-:Y:S01]  /*13fe0*/  BPT.TRAP 0x1 ;  /* 0x000000040000795c */ /* 0x000fe20000300000 */
.L_x_158:
[----:B-12---:R-:W1:Y:S02]  /*13ff0*/  LDC R5, c[0x0][0x800] ;  /* 0x00020000ff057b82 */ /* 0x006e640000000800 */
[----:B-1----:R3:W-:Y:S02]  /*14000*/  SYNCS.ARRIVE.TRANS64.RED.A0TR RZ, [UR13+0x48], R5 ;  /* 0x00004805ffff79a7 */ /* 0x0027e4000830040d */
.L_x_157:
[----:B------:R-:W-:Y:S05]  /*14010*/  BSYNC B0 ;  /* 0x0000000000007941 */ /* 0x000fea0003800000 */
.L_x_156:
[----:B------:R-:W-:Y:S05]  /*14020*/  @!P2 BRA `(.L_x_159) ;  /* 0x000000000004a947 */ /* 0x000fea0003800000 */
[----:B------:R-:W-:Y:S01]  /*14030*/  BPT.TRAP 0x1 ;  /* 0x000000040000795c */ /* 0x000fe20000300000 */
.L_x_159:
[----:B------:R-:W-:-:S04]  /*14040*/  UIADD3 UR25, UR13, 0x48, URZ ;  /* 0x000000480d197890 */ /* 0x000fc8000fffe03f */
[----:B------:R-:W-:-:S09]  /*14050*/  UPRMT UR18, UR37, 0x654, UR25 ;  /* 0x0000065425127896 */ /* 0x000fd20008000019 */
[----:B------:R-:W-:Y:S01]  /*14060*/  SYNCS.ARRIVE.TRANS64.RED.A1T0 RZ, [UR18], RZ ;  /* 0x000000ffffff79a7 */ /* 0x000fe20008100412 */
[----:B------:R-:W-:Y:S05]  /*14070*/  @!P2 BRA `(.L_x_160) ;  /* 0x000000000004a947 */ /* 0x000fea0003800000 */
[----:B------:R-:W-:Y:S01]  /*14080*/  BPT.TRAP 0x1 ;  /* 0x000000040000795c */ /* 0x000fe20000300000 */
.L_x_160:
[----:B------:R-:W4:Y:S02]  /*14090*/  SYNCS.PHASECHK.TRANS64.TRYWAIT P1, [UR13+0x70], R4 ;  /* 0x00007004ff0075a7 */ /* 0x000f24000802014d */
[----:B----4-:R-:W-:Y:S05]  /*140a0*/  @!P1 BRA `(.L_x_161) ;  /* 0x0000002400349947 */ /* 0x010fea0003800000 */
.L_x_237:
        /* <DEDUP_REMOVED lines=12> */
[----:B----4-:R-:W-:Y:S05]  /*14170*/  @!P2 BRA `(.L_x_164) ;  /* 0x000000000004a947 */ /* 0x010fea0003800000 */
[----:B------:R-:W-:Y:S01]  /*14180*/  BPT.TRAP 0x1 ;  /* 0x000000040000795c */ /* 0x000fe20000300000 */
.L_x_164:
[----:B-123--:R-:W1:Y:S02]  /*14190*/  LDC R5, c[0x0][0x800] ;  /* 0x00020000ff057b82 */ /* 0x00ee640000000800 */
[----:B-1----:R4:W-:Y:S02]  /*141a0*/  SYNCS.ARRIVE.TRANS64.RED.A0TR RZ, [UR13+0x50], R5 ;  /* 0x00005005ffff79a7 */ /* 0x0029e4000830040d */
.L_x_163:
[----:B------:R-:W-:Y:S05]  /*141b0*/  BSYNC B0 ;  /* 0x0000000000007941 */ /* 0x000fea0003800000 */
.L_x_162:
[----:B------:R-:W-:Y:S05]  /*141c0*/  @!P2 BRA `(.L_x_165) ;  /* 0x000000000004a947 */ /* 0x000fea0003800000 */
[----:B------:R-:W-:Y:S01]  /*141d0*/  BPT.TRAP 0x1 ;  /* 0x000000040000795c */ /* 0x000fe20000300000 */
.L_x_165:
[----:B------:R-:W-:-:S04]  /*141e0*/  UIADD3 UR17, UR13, 0x50, URZ ;  /* 0x000000500d117890 */ /* 0x000fc8000fffe03f */
[----:B------:R-:W-:-:S09]  /*141f0*/  UPRMT UR21, UR37, 0x654, UR17 ;  /* 0x0000065425157896 */ /* 0x000fd20008000011 */
[----:B------:R-:W-:Y:S01]  /*14200*/  SYNCS.ARRIVE.TRANS64.RED.A1T0 RZ, [UR21], RZ ;  /* 0x000000ffffff79a7 */ /* 0x000fe20008100415 */
[----:B------:R-:W-:Y:S05]  /*14210*/  @!P2 BRA `(.L_x_166) ;  /* 0x000000000004a947 */ /* 0x000fea0003800000 */
[----:B------:R-:W-:Y:S01]  /*14220*/  BPT.TRAP 0x1 ;  /* 0x000000040000795c */ /* 0x000fe20000300000 */
.L_x_166:
[----:B------:R-:W5:Y:S02]  /*14230*/  SYNCS.PHASECHK.TRANS64.TRYWAIT P1, [UR13+0x78], R4 ;  /* 0x00007804ff0075a7 */ /* 0x000f64000802014d */
[----:B-----5:R-:W-:Y:S05]  /*14240*/  @!P1 BRA `(.L_x_167) ;  /* 0x0000002000e49947 */ /* 0x020fea0003800000 */
.L_x_238:
        /* <DEDUP_REMOVED lines=12> */
[----:B-1----:R-:W-:Y:S05]  /*14310*/  @!P2 BRA `(.L_x_170) ;  /* 0x000000000004a947 */ /* 0x002fea0003800000 */
[----:B------:R-:W-:Y:S01]  /*14320*/  BPT.TRAP 0x1 ;  /* 0x000000040000795c */ /* 0x000fe20000300000 */
.L_x_170:
[----:B------:R-:W1:Y:S02]  /*14330*/  LDC R4, c[0x0][0x800] ;  /* 0x00020000ff047b82 */ /* 0x000e640000000800 */
[----:B-1----:R1:W-:Y:S02]  /*14340*/  SYNCS.ARRIVE.TRANS64.RED.A0TR RZ, [UR13+0x58], R4 ;  /* 0x00005804ffff79a7 */ /* 0x0023e4000830040d */
.L_x_169:
[----:B------:R-:W-:Y:S05]  /*14350*/  BSYNC B0 ;  /* 0x0000000000007941 */ /* 0x000fea0003800000 */
.L_x_168:
[----:B------:R-:W-:Y:S05]  /*14360*/  @!P2 BRA `(.L_x_171) ;  /* 0x000000000004a947 */ /* 0x000fea0003800000 */
[----:B------:R-:W-:Y:S01]  /*14370*/  BPT.TRAP 0x1 ;  /* 0x000000040000795c */ /* 0x000fe20000300000 */
.L_x_171:
[----:B------:R-:W-:-:S04]  /*14380*/  UIADD3 UR9, UR13, 0x58, URZ ;  /* 0x000000580d097890 */ /* 0x000fc8000fffe03f */
[----:B------:R-:W-:-:S09]  /*14390*/  UPRMT UR29, UR37, 0x654, UR9 ;  /* 0x00000654251d7896 */ /* 0x000fd20008000009 */
[----:B------:R-:W-:Y:S01]  /*143a0*/  SYNCS.ARRIVE.TRANS64.RED.A1T0 RZ, [UR29], RZ ;  /* 0x000000ffffff79a7 */ /* 0x000fe2000810041d */
[----:B------:R-:W-:Y:S05]  /*143b0*/  @!P2 BRA `(.L_x_172) ;  /* 0x000000000004a947 */ /* 0x000fea0003800000 */
[----:B------:R-:W-:Y:S01]  /*143c0*/  BPT.TRAP 0x1 ;  /* 0x000000040000795c */ /* 0x000fe20000300000 */
.L_x_172:
[----:B-1----:R-:W-:-:S04]  /*143d0*/  SHF.L.U32 R4, RZ, 0x1f, RZ ;  /* 0x0000001fff047819 */ /* 0x002fc800000006ff */
[----:B------:R-:W1:Y:S02]  /*143e0*/  SYNCS.PHASECHK.TRANS64.TRYWAIT P1, [UR13+0x60], R4 ;  /* 0x00006004ff0075a7 */ /* 0x000e64000802014d */
[----:B-1----:R-:W-:Y:S05]  /*143f0*/  @!P1 BRA `(.L_x_173) ;  /* 0x0000002000909947 */ /* 0x002fea0003800000 */
.L_x_239:
        /* <DEDUP_REMOVED lines=13> */
.L_x_176:
[----:B--234-:R-:W1:Y:S02]  /*144d0*/  LDC R5, c[0x0][0x800] ;  /* 0x00020000ff057b82 */ /* 0x01ce640000000800 */
[----:B-1----:R1:W-:Y:S02]  /*144e0*/  SYNCS.ARRIVE.TRANS64.RED.A0TR RZ, [UR13+0x40], R5 ;  /* 0x00004005ffff79a7 */ /* 0x0023e4000830040d */
.L_x_175:
[----:B------:R-:W-:Y:S05]  /*144f0*/  BSYNC B0 ;  /* 0x0000000000007941 */ /* 0x000fea0003800000 */
.L_x_174:
[----:B------:R-:W-:Y:S05]  /*14500*/  @!P2 BRA `(.L_x_177) ;  /* 0x000000000004a947 */ /* 0x000fea0003800000 */
[----:B------:R-:W-:Y:S01]  /*14510*/  BPT.TRAP 0x1 ;  /* 0x000000040000795c */ /* 0x000fe20000300000 */
.L_x_177:
[----:B------:R-:W-:Y:S01]  /*14520*/  SYNCS.ARRIVE.TRANS64.RED.A1T0 RZ, [UR16], RZ ;  /* 0x000000ffffff79a7 */ /* 0x000fe20008100410 */
[----:B------:R-:W-:Y:S05]  /*14530*/  @!P2 BRA `(.L_x_178) ;  /* 0x000000000004a947 */ /* 0x000fea0003800000 */
[----:B------:R-:W-:Y:S01]  /*14540*/  BPT.TRAP 0x1 ;  /* 0x000000040000795c */ /* 0x000fe20000300000 */
.L_x_178:
[----:B------:R-:W5:Y:S02]  /*14550*/  SYNCS.PHASECHK.TRANS64.TRYWAIT P1, [UR13+0x68], R4 ;  /* 0x00006804ff0075a7 */ /* 0x000f64000802014d */
[----:B-----5:R-:W-:Y:S05]  /*14560*/  @!P1 BRA `(.L_x_179) ;  /* 0x00000020004c9947 */ /* 0x020fea0003800000 */
.L_x_240:
        /* <DEDUP_REMOVED lines=13> */
.L_x_182:
[----:B--234-:R-:W1:Y:S02]  /*14640*/  LDC R5, c[0x0][0x800] ;  /* 0x00020000ff057b82 */ /* 0x01ce640000000800 */
[----:B-1----:R1:W-:Y:S02]  /*14650*/  SYNCS.ARRIVE.TRANS64.RED.A0TR RZ, [UR13+0x48], R5 ;  /* 0x00004805ffff79a7 */ /* 0x0023e4000830040d */
.L_x_181:
[----:B------:R-:W-:Y:S05]  /*14660*/  BSYNC B0 ;  /* 0x0000000000007941 */ /* 0x000fea0003800000 */
.L_x_180:
[----:B------:R-:W-:Y:S05]  /*14670*/  @!P2 BRA `(.L_x_183) ;  /* 0x000000000004a947 */ /* 0x000fea0003800000 */
[----:B------:R-:W-:Y:S01]  /*14680*/  BPT.TRAP 0x1 ;  /* 0x000000040000795c */ /* 0x000fe20000300000 */
.L_x_183:
[----:B------:R-:W-:Y:S01]  /*14690*/  SYNCS.ARRIVE.TRANS64.RED.A1T0 RZ, [UR18], RZ ;  /* 0x000000ffffff79a7 */ /* 0x000fe20008100412 */
[----:B------:R-:W-:Y:S05]  /*146a0*/  @!P2 BRA `(.L_x_184) ;  /* 0x000000000004a947 */ /* 0x000fea0003800000 */
[----:B------:R-:W-:Y:S01]  /*146b0*/  BPT.TRAP 0x1 ;  /* 0x000000040000795c */ /* 0x000fe20000300000 */
.L_x_184:
[----:B------:R-:W5:Y:S02]  /*146c0*/  SYNCS.PHASECHK.TRANS64.TRYWAIT P1, [UR13+0x70], R4 ;  /* 0x00007004ff0075a7 */ /* 0x000f64000802014d */
[----:B-----5:R-:W-:Y:S05]  /*146d0*/  @!P1 BRA `(.L_x_185) ;  /* 0x0000002000089947 */ /* 0x020fea0003800000 */
.L_x_241:
        /* <DEDUP_REMOVED lines=13> */
.L_x_188:
[----:B--234-:R-:W1:Y:S02]  /*147b0*/  LDC R5, c[0x0][0x800] ;  /* 0x00020000ff057b82 */ /* 0x01ce640000000800 */
[----:B-1----:R1:W-:Y:S02]  /*147c0*/  SYNCS.ARRIVE.TRANS64.RED.A0TR RZ, [UR13+0x50], R5 ;  /* 0x00005005ffff79a7 */ /* 0x0023e4000830040d */
.L_x_187:
[----:B------:R-:W-:Y:S05]  /*147d0*/  BSYNC B0 ;  /* 0x0000000000007941 */ /* 0x000fea0003800000 */
.L_x_186:
[----:B------:R-:W-:Y:S05]  /*147e0*/  @!P2 BRA `(.L_x_189) ;  /* 0x000000000004a947 */ /* 0x000fea0003800000 */
[----:B------:R-:W-:Y:S01]  /*147f0*/  BPT.TRAP 0x1 ;  /* 0x000000040000795c */ /* 0x000fe20000300000 */
.L_x_189:
[----:B------:R-:W-:Y:S01]  /*14800*/  SYNCS.ARRIVE.TRANS64.RED.A1T0 RZ, [UR21], RZ ;  /* 0x000000ffffff79a7 */ /* 0x000fe20008100415 */
[----:B------:R-:W-:Y:S05]  /*14810*/  @!P2 BRA `(.L_x_190) ;  /* 0x000000000004a947 */ /* 0x000fea0003800000 */
[----:B------:R-:W-:Y:S01]  /*14820*/  BPT.TRAP 0x1 ;  /* 0x000000040000795c */ /* 0x000fe20000300000 */
.L_x_190:
[----:B------:R-:W5:Y:S02]  /*14830*/  SYNCS.PHASECHK.TRANS64.TRYWAIT P1, [UR13+0x78], R4 ;  /* 0x00007804ff0075a7 */ /* 0x000f64000802014d */
[----:B-----5:R-:W-:Y:S05]  /*14840*/  @!P1 BRA `(.L_x_191) ;  /* 0x0000001c00c49947 */ /* 0x020fea0003800000 */
.L_x_242:
        /* <DEDUP_REMOVED lines=13> */
.L_x_194:
[----:B------:R-:W1:Y:S02]  /*14920*/  LDC R4, c[0x0][0x800] ;  /* 0x00020000ff047b82 */ /* 0x000e640000000800 */
[----:B-1----:R1:W-:Y:S02]  /*14930*/  SYNCS.ARRIVE.TRANS64.RED.A0TR RZ, [UR13+0x58], R4 ;  /* 0x00005804ffff79a7 */ /* 0x0023e4000830040d */
.L_x_193:
[----:B------:R-:W-:Y:S05]  /*14940*/  BSYNC B0 ;  /* 0x0000000000007941 */ /* 0x000fea0003800000 */
.L_x_192:
[----:B------:R-:W-:Y:S05]  /*14950*/  @!P2 BRA `(.L_x_195) ;  /* 0x000000000004a947 */ /* 0x000fea0003800000 */
[----:B------:R-:W-:Y:S01]  /*14960*/  BPT.TRAP 0x1 ;  /* 0x000000040000795c */ /* 0x000fe20000300000 */
.L_x_195:
[----:B------:R-:W-:Y:S01]  /*14970*/  IADD3 R16, P0, R16, UR46, RZ ;  /* 0x0000002e10107c10 */ /* 0x000fe2000ff1e0ff */
[----:B------:R-:W-:Y:S01]  /*14980*/  SYNCS.ARRIVE.TRANS64.RED.A1T0 RZ, [UR29], RZ ;  /* 0x000000ffffff79a7 */ /* 0x000fe2000810041d */
[----:B-1----:R-:W-:Y:S02]  /*14990*/  PRMT R4, RZ, 0x7610, R4 ;  /* 0x00007610ff047816 */ /* 0x002fe40000000004 */
[----:B------:R-:W-:Y:S02]  /*149a0*/  IADD3.X R17, R17, UR38, RZ, P0, !PT ;  /* 0x0000002611117c10 */ /* 0x000fe400087fe4ff */
[----:B------:R-:W-:Y:S02]  /*149b0*/  ISETP.GE.U32.AND P0, PT, R16, UR6, PT ;  /* 0x0000000610007c0c */ /* 0x000fe4000bf06070 */
[----:B------:R-:W-:Y:S02]  /*149c0*/  MOV R13, 0xffffffff ;  /* 0xffffffff000d7802 */ /* 0x000fe40000000f00 */
[----:B------:R-:W-:-:S02]  /*149d0*/  ISETP.GE.U32.AND.EX P0, PT, R17, UR7, PT, P0 ;  /* 0x0000000711007c0c */ /* 0x000fc4000bf06100 */
[----:B------:R-:W-:Y:S02]  /*149e0*/  MOV R7, 0xffffffff ;  /* 0xffffffff00077802 */ /* 0x000fe40000000f00 */
[----:B------:R-:W-:-:S09]  /*149f0*/  MOV R6, 0xffffffff ;  /* 0xffffffff00067802 */ /* 0x000fd20000000f00 */
[----:B------:R-:W-:Y:S05]  /*14a00*/  @P0 BRA `(.L_x_196) ;  /* 0x0000000400580947 */ /* 0x000fea0003800000 */
[----:B------:R-:W1:Y:S01]  /*14a10*/  S2R R15, SR_CTAID.X ;  /* 0x00000000000f7919 */ /* 0x000e620000002500 */
[----:B------:R-:W5:Y:S01]  /*14a20*/  LDC.64 R12, c[0x0][0x8d0] ;  /* 0x00023400ff0c7b82 */ /* 0x000f620000000a00 */
[----:B------:R-:W-:Y:S01]  /*14a30*/  ULDC UR8, c[0x0][0x150] ;  /* 0x0000540000087ab9 */ /* 0x000fe20000000800 */
[----:B------:R-:W-:Y:S01]  /*14a40*/  MOV R7, R16 ;  /* 0x0000001000077202 */ /* 0x000fe20000000f00 */
[----:B------:R-:W2:Y:S01]  /*14a50*/  S2R R18, SR_CTAID.Y ;  /* 0x0000000000127919 */ /* 0x000ea20000002600 */
[----:B------:R-:W-:-:S04]  /*14a60*/  MOV R21, R17 ;  /* 0x0000001100157202 */ /* 0x000fc80000000f00 */
[----:B------:R-:W2:Y:S08]  /*14a70*/  LDC R22, c[0x0][0x144] ;  /* 0x00005100ff167b82 */ /* 0x000eb00000000800 */
[----:B------:R-:W3:Y:S01]  /*14a80*/  LDC R20, c[0x0][0x8d8] ;  /* 0x00023600ff147b82 */ /* 0x000ee20000000800 */
[----:B-----5:R-:W-:-:S04]  /*14a90*/  ISETP.NE.U32.AND P0, PT, R12, RZ, PT ;  /* 0x000000ff0c00720c */ /* 0x020fc80003f05070 */
[----:B------:R-:W-:Y:S02]  /*14aa0*/  ISETP.NE.AND.EX P0, PT, R13, RZ, PT, P0 ;  /* 0x000000ff0d00720c */ /* 0x000fe40003f05300 */
[----:B-1----:R-:W-:Y:S02]  /*14ab0*/  I2FP.F32.U32 R4, R15 ;  /* 0x0000000f00047245 */ /* 0x002fe40000201000 */
[----:B--2---:R-:W-:-:S03]  /*14ac0*/  I2FP.F32.U32 R23, R18 ;  /* 0x0000001200177245 */ /* 0x004fc60000201000 */
[----:B------:R-:W-:-:S04]  /*14ad0*/  FMUL R4, R4, UR8 ;  /* 0x0000000804047c20 */ /* 0x000fc80008400000 */
[----:B------:R1:W2:Y:S02]  /*14ae0*/  F2I.U32.TRUNC.NTZ R14, R4 ;  /* 0x00000004000e7305 */ /* 0x0002a4000020f000 */
[----:B---3--:R-:W-:Y:S05]  /*14af0*/  @!P0 BRA `(.L_x_197) ;  /* 0x0000000000308947 */ /* 0x008fea0003800000 */
[----:B----4-:R-:W3:Y:S02]  /*14b00*/  LDC R5, c[0x0][0x8dc] ;  /* 0x00023700ff057b82 */ /* 0x010ee40000000800 */
[----:B---3--:R-:W-:-:S05]  /*14b10*/  IADD3 R5, P0, R16, R5, RZ ;  /* 0x0000000510057210 */ /* 0x008fca0007f1e0ff */
[----:B------:R-:W-:-:S04]  /*14b20*/  IMAD.X R21, RZ, RZ, R17, P0 ;  /* 0x000000ffff157224 */ /* 0x000fc800000e0611 */
[----:B------:R-:W-:-:S04]  /*14b30*/  IMAD.WIDE.U32 R6, R21, R12, RZ ;  /* 0x0000000c15067225 */ /* 0x000fc800078e00ff */
[----:B------:R-:W-:-:S04]  /*14b40*/  IMAD.WIDE.U32 R6, P0, R5, R13, R6 ;  /* 0x0000000d05067225 */ /* 0x000fc80007800006 */
[----:B-1----:R-:W-:Y:S01]  /*14b50*/  IMAD.WIDE.U32 R4, R5, R12, RZ ;  /* 0x0000000c05047225 */ /* 0x002fe200078e00ff */
[----:B------:R-:W-:-:S04]  /*14b60*/  MOV R4, R7 ;  /* 0x0000000700047202 */ /* 0x000fc80000000f00 */
[----:B------:R-:W-:Y:S02]  /*14b70*/  IADD3 RZ, P1, R5, R6, RZ ;  /* 0x0000000605ff7210 */ /* 0x000fe40007f3e0ff */
[----:B------:R-:W-:-:S03]  /*14b80*/  IADD3.X R5, RZ, RZ, RZ, P0, !PT ;  /* 0x000000ffff057210 */ /* 0x000fc600007fe4ff */
[----:B------:R-:W-:-:S03]  /*14b90*/  IMAD.WIDE.U32.X R4, R21, R13, R4, P1 ;  /* 0x0000000d15047225 */ /* 0x000fc600008e0404 */
[----:B------:R-:W-:Y:S02]  /*14ba0*/  MOV R7, R4 ;  /* 0x0000000400077202 */ /* 0x000fe40000000f00 */
[----:B------:R-:W-:-:S07]  /*14bb0*/  MOV R21, R5 ;  /* 0x0000000500157202 */ /* 0x000fce0000000f00 */
.L_x_197:
[----:B------:R-:W-:Y:S01]  /*14bc0*/  ULDC UR8, c[0x0][0x154] ;  /* 0x0000550000087ab9 */ /* 0x000fe20000000800 */
[----:B------:R-:W3:Y:S01]  /*14bd0*/  LDC R13, c[0x0][0x148] ;  /* 0x00005200ff0d7b82 */ /* 0x000ee20000000800 */
[----:B------:R-:W-:Y:S01]  /*14be0*/  FMUL R23, R23, UR8 ;  /* 0x0000000817177c20 */ /* 0x000fe20008400000 */
[----:B------:R-:W-:Y:S02]  /*14bf0*/  ISETP.NE.AND P2, PT, R2, 0x1, PT ;  /* 0x000000010200780c */ /* 0x000fe40003f45270 */
[----:B--2---:R-:W-:Y:S02]  /*14c00*/  IADD3 R6, -R14, RZ, RZ ;  /* 0x000000ff0e067210 */ /* 0x004fe40007ffe1ff */
[-CC-:B------:R-:W-:Y:S01]  /*14c10*/  SHF.R.U64 R14, R7, R20.reuse, R21.reuse ;  /* 0x00000014070e7219 */ /* 0x180fe20000001215 */
[----:B------:R-:W2:Y:S01]  /*14c20*/  F2I.U32.TRUNC.NTZ R23, R23 ;  /* 0x0000001700177305 */ /* 0x000ea2000020f000 */
[----:B-1--4-:R-:W1:Y:S01]  /*14c30*/  LDC.64 R4, c[0x0][0x8c8] ;  /* 0x00023200ff047b82 */ /* 0x012e620000000a00 */
[----:B------:R-:W-:Y:S01]  /*14c40*/  SHF.R.U32.HI R20, RZ, R20, R21 ;  /* 0x00000014ff147219 */ /* 0x000fe20000011615 */
[----:B------:R-:W-:Y:S01]  /*14c50*/  IMAD R15, R22, R6, R15 ;  /* 0x00000006160f7224 */ /* 0x000fe200078e020f */
[----:B------:R-:W-:-:S04]  /*14c60*/  IADD3 R21, P0, RZ, -R14, RZ ;  /* 0x8000000eff157210 */ /* 0x000fc80007f1e0ff */
[----:B------:R-:W-:Y:S01]  /*14c70*/  IADD3.X R7, RZ, ~R20, RZ, P0, !PT ;  /* 0x80000014ff077210 */ /* 0x000fe200007fe4ff */
[----:B------:R-:W4:Y:S01]  /*14c80*/  LDC R24, c[0x0][0x8c0] ;  /* 0x00023000ff187b82 */ /* 0x000f220000000800 */
[----:B--2---:R-:W-:-:S07]  /*14c90*/  IADD3 R12, -R23, RZ, RZ ;  /* 0x000000ff170c7210 */ /* 0x004fce0007ffe1ff */
[----:B------:R-:W2:Y:S01]  /*14ca0*/  LDC R27, c[0x0][0x900] ;  /* 0x00024000ff1b7b82 */ /* 0x000ea20000000800 */
[----:B---3--:R-:W-:-:S07]  /*14cb0*/  @P2 IMAD R15, R13, R12, R18 ;  /* 0x0000000c0d0f2224 */ /* 0x008fce00078e0212 */
[----:B------:R-:W3:Y:S01]  /*14cc0*/  LDC.64 R12, c[0x0][0x8e8] ;  /* 0x00023a00ff0c7b82 */ /* 0x000ee20000000a00 */
[----:B-1----:R-:W-:-:S04]  /*14cd0*/  IMAD R6, R7, R4, RZ ;  /* 0x0000000407067224 */ /* 0x002fc800078e02ff */
[C---:B------:R-:W-:Y:S02]  /*14ce0*/  IMAD R7, R21.reuse, R5, R6 ;  /* 0x0000000515077224 */ /* 0x040fe400078e0206 */
[----:B------:R-:W-:Y:S01]  /*14cf0*/  IMAD.WIDE.U32 R4, R21, R4, R16 ;  /* 0x0000000415047225 */ /* 0x000fe200078e0010 */
[----:B------:R-:W1:Y:S04]  /*14d00*/  LDC R6, c[0x0][0x8b0] ;  /* 0x00022c00ff067b82 */ /* 0x000e680000000800 */
[----:B------:R-:W-:-:S04]  /*14d10*/  IADD3 R5, R5, R7, RZ ;  /* 0x0000000705057210 */ /* 0x000fc80007ffe0ff */
[----:B------:R-:W2:Y:S01]  /*14d20*/  LDC R25, c[0x0][0x8f0] ;  /* 0x00023c00ff197b82 */ /* 0x000ea20000000800 */
[-CC-:B----4-:R-:W-:Y:S02]  /*14d30*/  SHF.R.U64 R22, R4, R24.reuse, R5.reuse ;  /* 0x0000001804167219 */ /* 0x190fe40000001205 */
[----:B------:R-:W-:-:S05]  /*14d40*/  SHF.R.U32.HI R5, RZ, R24, R5 ;  /* 0x00000018ff057219 */ /* 0x000fca0000011605 */
[----:B------:R-:W4:Y:S01]  /*14d50*/  LDC R21, c[0x0][0x8e0] ;  /* 0x00023800ff157b82 */ /* 0x000f220000000800 */
[----:B---3--:R-:W-:-:S04]  /*14d60*/  ISETP.NE.U32.AND P0, PT, R12, RZ, PT ;  /* 0x000000ff0c00720c */ /* 0x008fc80003f05070 */
[----:B------:R-:W-:-:S03]  /*14d70*/  ISETP.NE.AND.EX P0, PT, R13, RZ, PT, P0 ;  /* 0x000000ff0d00720c */ /* 0x000fc60003f05300 */
[----:B------:R-:W3:Y:S01]  /*14d80*/  LDC R20, c[0x0][0x8b8] ;  /* 0x00022e00ff147b82 */ /* 0x000ee20000000800 */
[-CC-:B-1----:R-:W-:Y:S02]  /*14d90*/  SHF.R.U64 R23, R22, R6.reuse, R5.reuse ;  /* 0x0000000616177219 */ /* 0x182fe40000001205 */
[----:B------:R-:W-:-:S04]  /*14da0*/  SHF.R.U32.HI R4, RZ, R6, R5 ;  /* 0x00000006ff047219 */ /* 0x000fc80000011605 */
[-CC-:B--2---:R-:W-:Y:S01]  /*14db0*/  SHF.R.U64 R24, R23, R27.reuse, R4.reuse ;  /* 0x0000001b17187219 */ /* 0x184fe20000001204 */
[----:B------:R-:W1:Y:S01]  /*14dc0*/  LDC R18, c[0x0][0x8a8] ;  /* 0x00022a00ff127b82 */ /* 0x000e620000000800 */
[----:B------:R-:W-:-:S03]  /*14dd0*/  SHF.R.U32.HI R27, RZ, R27, R4 ;  /* 0x0000001bff1b7219 */ /* 0x000fc60000011604 */
[----:B------:R-:W-:Y:S01]  /*14de0*/  IMAD.MOV.U32 R4, RZ, RZ, R24 ;  /* 0x000000ffff047224 */ /* 0x000fe200078e0018 */
[----:B------:R-:W-:Y:S01]  /*14df0*/  MOV R5, R27 ;  /* 0x0000001b00057202 */ /* 0x000fe20000000f00 */
[----:B------:R-:W-:Y:S06]  /*14e00*/  @!P0 BRA `(.L_x_198) ;  /* 0x0000000000288947 */ /* 0x000fec0003800000 */
[----:B------:R-:W2:Y:S02]  /*14e10*/  LDC R5, c[0x0][0x8f4] ;  /* 0x00023d00ff057b82 */ /* 0x000ea40000000800 */
[----:B--2---:R-:W-:-:S04]  /*14e20*/  IADD3 R5, P0, R24, R5, RZ ;  /* 0x0000000518057210 */ /* 0x004fc80007f1e0ff */
[----:B------:R-:W-:-:S05]  /*14e30*/  IADD3.X R27, RZ, R27, RZ, P0, !PT ;  /* 0x0000001bff1b7210 */ /* 0x000fca00007fe4ff */
[----:B------:R-:W-:-:S04]  /*14e40*/  IMAD.WIDE.U32 R6, R27, R12, RZ ;  /* 0x0000000c1b067225 */ /* 0x000fc800078e00ff */
[----:B------:R-:W-:-:S04]  /*14e50*/  IMAD.WIDE.U32 R6, P0, R5, R13, R6 ;  /* 0x0000000d05067225 */ /* 0x000fc80007800006 */
[----:B------:R-:W-:Y:S01]  /*14e60*/  IMAD.WIDE.U32 R4, R5, R12, RZ ;  /* 0x0000000c05047225 */ /* 0x000fe200078e00ff */
[----:B------:R-:W-:-:S04]  /*14e70*/  MOV R4, R7 ;  /* 0x0000000700047202 */ /* 0x000fc80000000f00 */
[----:B------:R-:W-:Y:S02]  /*14e80*/  IADD3 RZ, P1, R5, R6, RZ ;  /* 0x0000000605ff7210 */ /* 0x000fe40007f3e0ff */
[----:B------:R-:W-:-:S03]  /*14e90*/  IADD3.X R5, RZ, RZ, RZ, P0, !PT ;  /* 0x000000ffff057210 */ /* 0x000fc600007fe4ff */
[----:B------:R-:W-:-:S08]  /*14ea0*/  IMAD.WIDE.U32.X R4, R27, R13, R4, P1 ;  /* 0x0000000d1b047225 */ /* 0x000fd000008e0404 */
.L_x_198:
[----:B------:R-:W-:Y:S02]  /*14eb0*/  SHF.R.U64 R25, R4, R25, R5 ;  /* 0x0000001904197219 */ /* 0x000fe40000001205 */
[----:B------:R-:W-:Y:S02]  /*14ec0*/  LOP3.LUT R23, R23, R8, RZ, 0xc0, !PT ;  /* 0x0000000817177212 */ /* 0x000fe400078ec0ff */
[----:B------:R-:W-:Y:S02]  /*14ed0*/  IADD3 R4, -R25, RZ, RZ ;  /* 0x000000ff19047210 */ /* 0x000fe40007ffe1ff */
[----:B------:R-:W-:Y:S01]  /*14ee0*/  LOP3.LUT R22, R22, R3, RZ, 0xc0, !PT ;  /* 0x0000000316167212 */ /* 0x000fe200078ec0ff */
[----:B------:R-:W-:Y:S01]  /*14ef0*/  IMAD R23, R0, R25, R23 ;  /* 0x0000001900177224 */ /* 0x000fe200078e0217 */
[----:B------:R-:W-:Y:S01]  /*14f00*/  MOV R6, R14 ;  /* 0x0000000e00067202 */ /* 0x000fe20000000f00 */
[----:B----4-:R-:W-:Y:S01]  /*14f10*/  IMAD R21, R4, R21, R24 ;  /* 0x0000001504157224 */ /* 0x010fe200078e0218 */
[----:B------:R-:W-:Y:S01]  /*14f20*/  MOV R4, 0x1 ;  /* 0x0000000100047802 */ /* 0x000fe20000000f00 */
[----:B---3--:R-:W-:-:S02]  /*14f30*/  IMAD R15, R23, R20, R15 ;  /* 0x00000014170f7224 */ /* 0x008fc400078e020f */
[----:B-1----:R-:W-:-:S05]  /*14f40*/  IMAD R18, R21, R18, R22 ;  /* 0x0000001215127224 */ /* 0x002fca00078e0216 */
[----:B------:R-:W-:Y:S02]  /*14f50*/  SEL R7, R18, R15, !P2 ;  /* 0x0000000f12077207 */ /* 0x000fe40005000000 */
[----:B------:R-:W-:-:S07]  /*14f60*/  SEL R13, R15, R18, !P2 ;  /* 0x000000120f0d7207 */ /* 0x000fce0005000000 */
.L_x_196:
[----:B------:R-:W-:-:S13]  /*14f70*/  LOP3.LUT P0, RZ, R4, 0xff, RZ, 0xc0, !PT ;  /* 0x000000ff04ff7812 */ /* 0x000fda000780c0ff */
[----:B------:R-:W-:Y:S05]  /*14f80*/  @P0 BRA `(.L_x_199) ;  /* 0xffffffe800e40947 */ /* 0x000fea000383ffff */
.L_x_143:
[----:B------:R-:W-:-:S13]  /*14f90*/  ELECT P0, URZ, PT ;  /* 0x00000000003f782f */ /* 0x000fda0003800000 */
[----:B------:R-:W-:Y:S05]  /*14fa0*/  @!P0 BRA `(.L_x_10) ;  /* 0x0000001000548947 */ /* 0x000fea0003800000 */
[----:B------:R-:W-:-:S04]  /*14fb0*/  LOP3.LUT R19, R19, 0x2, RZ, 0xfc, !PT ;  /* 0x0000000213137812 */ /* 0x000fc800078efcff */
[----:B------:R-:W-:-:S13]  /*14fc0*/  ISETP.NE.AND P1, PT, R19, 0x3, PT ;  /* 0x000000031300780c */ /* 0x000fda0003f25270 */
[----:B------:R-:W-:Y:S05]  /*14fd0*/  @!P1 BRA `(.L_x_200) ;  /* 0x0000000000049947 */ /* 0x000fea0003800000 */
[----:B------:R-:W-:Y:S01]  /*14fe0*/  BPT.TRAP 0x1 ;  /* 0x000000040000795c */ /* 0x000fe20000300000 */
.L_x_200:
[----:B-1----:R-:W-:Y:S01]  /*14ff0*/  MOV R0, 0x400 ;  /* 0x0000040000007802 */ /* 0x002fe20000000f00 */
[----:B------:R-:W-:Y:S01]  /*15000*/  IMAD.MOV.U32 R2, RZ, RZ, 0x1 ;  /* 0x00000001ff027424 */ /* 0x000fe200078e00ff */
[----:B------:R-:W-:-:S04]  /*15010*/  MOV R3, UR37 ;  /* 0x0000002500037c02 */ /* 0x000fc80008000f00 */
[----:B------:R-:W-:Y:S02]  /*15020*/  LEA R0, R3, R0, 0x18 ;  /* 0x0000000003007211 */ /* 0x000fe400078ec0ff */
[----:B------:R-:W-:-:S04]  /*15030*/  SHF.L.U32 R3, R2, 0x1f, RZ ;  /* 0x0000001f02037819 */ /* 0x000fc800000006ff */
[----:B------:R-:W1:Y:S02]  /*15040*/  SYNCS.PHASECHK.TRANS64.TRYWAIT P0, [R0+URZ+0x60], R3 ;  /* 0x00006003000075a7 */ /* 0x000e64000800017f */
[----:B-1----:R-:W-:Y:S05]  /*15050*/  @!P0 BRA `(.L_x_201) ;  /* 0x0000001400d88947 */ /* 0x002fea0003800000 */
.L_x_243:
[----:B------:R-:W-:Y:S05]  /*15060*/  @!P1 BRA `(.L_x_202) ;  /* 0x0000000000049947 */ /* 0x000fea0003800000 */
[----:B------:R-:W-:Y:S01]  /*15070*/  BPT.TRAP 0x1 ;  /* 0x000000040000795c */ /* 0x000fe20000300000 */
.L_x_202:
[----:B------:R-:W1:Y:S02]  /*15080*/  SYNCS.PHASECHK.TRANS64.TRYWAIT P0, [R0+URZ+0x68], R3 ;  /* 0x00006803000075a7 */ /* 0x000e64000800017f */
[----:B-1----:R-:W-:Y:S05]  /*15090*/  @!P0 BRA `(.L_x_203) ;  /* 0x0000001400dc8947 */ /* 0x002fea0003800000 */
.L_x_244:
[----:B------:R-:W-:Y:S05]  /*150a0*/  @!P1 BRA `(.L_x_204) ;  /* 0x0000000000049947 */ /* 0x000fea0003800000 */
[----:B------:R-:W-:Y:S01]  /*150b0*/  BPT.TRAP 0x1 ;  /* 0x000000040000795c */ /* 0x000fe20000300000 */
.L_x_204:
[----:B------:R-:W1:Y:S02]  /*150c0*/  SYNCS.PHASECHK.TRANS64.TRYWAIT P0, [R0+URZ+0x70], R3 ;  /* 0x00007003000075a7 */ /* 0x000e64000800017f */
[----:B-1----:R-:W-:Y:S05]  /*150d0*/  @!P0 BRA `(.L_x_205) ;  /* 0x0000001400e08947 */ /* 0x002fea0003800000 */
.L_x_245:
[----:B------:R-:W-:Y:S05]  /*150e0*/  @!P1 BRA `(.L_x_206) ;  /* 0x0000000000049947 */ /* 0x000fea0003800000 */
[----:B------:R-:W-:Y:S01]  /*150f0*/  BPT.TRAP 0x1 ;  /* 0x000000040000795c */ /* 0x000fe20000300000 */
.L_x_206:
[----:B------:R-:W-:-:S04]  /*15100*/  MOV R3, 0x1 ;  /* 0x0000000100037802 */ /* 0x000fc80000000f00 */
[----:B------:R-:W-:-:S07]  /*15110*/  SHF.L.U32 R3, R3, 0x1f, RZ ;  /* 0x0000001f03037819 */ /* 0x000fce00000006ff */
.L_x_207:
[----:B------:R1:W1:Y:S02]  /*15120*/  SYNCS.PHASECHK.TRANS64.TRYWAIT P0, [R0+URZ+0x78], R3 ;  /* 0x00007803000075a7 */ /* 0x000264000800017f */
[----:B-1----:R-:W-:Y:S05]  /*15130*/  @!P0 NANOSLEEP.SYNCS 0x989680 ;  /* 0x009896800000895d */ /* 0x002fea0003900000 */
[----:B------:R-:W1:Y:S02]  /*15140*/  @!P0 SYNCS.PHASECHK.TRANS64 P0, [R0+URZ+0x78], R3 ;  /* 0x00007803000085a7 */ /* 0x000e64000800007f */
[----:B-1----:R-:W-:Y:S05]  /*15150*/  @P0 BRA `(.L_x_10) ;  /* 0x0000000c00e80947 */ /* 0x002fea0003800000 */
[----:B------:R-:W-:Y:S05]  /*15160*/  BRA `(.L_x_207) ;  /* 0xfffffffc00ec7947 */ /* 0x000fea000383ffff */
.L_x_138:
[----:B------:R-:W-:Y:S02]  /*15170*/  LOP3.LUT P0, RZ, R10, 0xff, RZ, 0xc0, !PT ;  /* 0x000000ff0aff7812 */ /* 0x000fe4000780c0ff */
[----:B------:R-:W-:Y:S02]  /*15180*/  MOV R3, 0x1 ;  /* 0x0000000100037802 */ /* 0x000fe40000000f00 */
[----:B------:R-:W-:-:S09]  /*15190*/  MOV R0, RZ ;  /* 0x000000ff00007202 */ /* 0x000fd20000000f00 */
[----:B------:R-:W-:Y:S05]  /*151a0*/  @!P0 BRA `(.L_x_208) ;  /* 0x0000000c00208947 */ /* 0x000fea0003800000 */
[----:B------:R-:W1:Y:S01]  /*151b0*/  LDC R0, c[0x0][0x28c] ;  /* 0x0000a300ff007b82 */ /* 0x000e620000000800 */
[C---:B------:R-:W-:Y:S01]  /*151c0*/  LOP3.LUT P2, RZ, R18.reuse, 0x7f, RZ, 0xc0, !PT ;  /* 0x0000007f12ff7812 */ /* 0x040fe2000784c0ff */
[----:B------:R-:W-:Y:S01]  /*151d0*/  ULDC UR5, c[0x0][0x900] ;  /* 0x0002400000057ab9 */ /* 0x000fe20000000800 */
[----:B------:R-:W-:Y:S01]  /*151e0*/  LOP3.LUT P0, RZ, R18, 0x1f, RZ, 0xc0, !PT ;  /* 0x0000001f12ff7812 */ /* 0x000fe2000780c0ff */
[----:B------:R-:W-:Y:S01]  /*151f0*/  UMOV UR6, 0xffffffff ;  /* 0xffffffff00067882 */ /* 0x000fe20000000000 */
[----:B------:R-:W-:Y:S01]  /*15200*/  BSSY B0, `(.L_x_208) ;  /* 0x00000c2000007945 */ /* 0x000fe20003800000 */
[----:B------:R-:W-:Y:S01]  /*15210*/  USHF.L.U32 UR6, UR6, UR5, URZ ;  /* 0x0000000506067299 */ /* 0x000fe2000800063f */
[----:B------:R-:W-:Y:S01]  /*15220*/  MOV R10, 0x1 ;  /* 0x00000001000a7802 */ /* 0x000fe20000000f00 */
[----:B------:R-:W-:Y:S01]  /*15230*/  ULDC UR4, c[0x0][0x8a8] ;  /* 0x00022a0000047ab9 */ /* 0x000fe20000000800 */
[----:B------:R-:W-:Y:S01]  /*15240*/  LOP3.LUT R18, R22, 0x2, RZ, 0xfc, !PT ;  /* 0x0000000216127812 */ /* 0x000fe200078efcff */
[----:B------:R-:W-:Y:S01]  /*15250*/  UMOV UR7, 0x1 ;  /* 0x0000000100077882 */ /* 0x000fe20000000000 */
[----:B------:R-:W-:Y:S01]  /*15260*/  PLOP3.LUT P0, PT, P0, P2, PT, 0x8a, 0x0 ;  /* 0x000000000000781c */ /* 0x000fe20000705172 */
[----:B------:R-:W-:-:S02]  /*15270*/  UIADD3 UR15, UR4, -0x1, URZ ;  /* 0xffffffff040f7890 */ /* 0x000fc4000fffe03f */
[----:B------:R-:W-:Y:S02]  /*15280*/  USHF.L.U32 UR17, UR7, UR5, URZ ;  /* 0x0000000507117299 */ /* 0x000fe4000800063f */
[----:B------:R-:W-:Y:S01]  /*15290*/  ULOP3.LUT UR16, URZ, UR6, URZ, 0x33, !UPT ;  /* 0x000000063f107292 */ /* 0x000fe2000f8e333f */
[----:B------:R-:W-:Y:S01]  /*152a0*/  ULDC.64 UR20, c[0x0][0x198] ;  /* 0x0000660000147ab9 */ /* 0x000fe20000000a00 */
[----:B-1----:R-:W-:-:S04]  /*152b0*/  IADD3 R0, R0, 0x3f, RZ ;  /* 0x0000003f00007810 */ /* 0x002fc80007ffe0ff */
[----:B------:R-:W-:-:S04]  /*152c0*/  SHF.R.S32.HI R3, RZ, 0x1f, R0 ;  /* 0x0000001fff037819 */ /* 0x000fc80000011400 */
[----:B------:R-:W-:Y:S02]  /*152d0*/  LEA.HI R3, R3, R0, RZ, 0x6 ;  /* 0x0000000003037211 */ /* 0x000fe400078f30ff */
[----:B------:R-:W-:Y:S02]  /*152e0*/  MOV R0, RZ ;  /* 0x000000ff00007202 */ /* 0x000fe40000000f00 */
[----:B------:R-:W-:Y:S02]  /*152f0*/  SHF.R.S32.HI R11, RZ, 0x6, R3 ;  /* 0x00000006ff0b7819 */ /* 0x000fe40000011403 */
[----:B------:R-:W-:Y:S02]  /*15300*/  MOV R3, 0x1 ;  /* 0x0000000100037802 */ /* 0x000fe40000000f00 */
[----:B------:R-:W-:-:S07]  /*15310*/  IADD3 R12, R11, 0x1, RZ ;  /* 0x000000010b0c7810 */ /* 0x000fce0007ffe0ff */
.L_x_220:
[----:B------:R-:W-:-:S03]  /*15320*/  UMOV UR4, 0xffffffff ;  /* 0xffffffff00047882 */ /* 0x000fc60000000000 */
[----:B------:R-:W-:Y:S05]  /*15330*/  BRA.DIV UR4, `(.L_x_209) ;  /* 0x00000016045c7947 */ /* 0x000fea000b800000 */
[----:B------:R-:W-:-:S13]  /*15340*/  ELECT P6, URZ, PT ;  /* 0x00000000003f782f */ /* 0x000fda00038c0000 */
.L_x_248:
[----:B------:R-:W1:Y:S01]  /*15350*/  LDC R4, c[0x0][0x28c] ;  /* 0x0000a300ff047b82 */ /* 0x000e620000000800 */
[----:B------:R-:W-:Y:S01]  /*15360*/  BSSY B1, `(.L_x_210) ;  /* 0x0000037000017945 */ /* 0x000fe20003800000 */
[----:B-1----:R-:W-:-:S13]  /*15370*/  ISETP.LT.OR P6, PT, R4, 0x1, !P6 ;  /* 0x000000010400780c */ /* 0x002fda00077c1670 */
[----:B------:R-:W-:Y:S05]  /*15380*/  @P6 BRA `(.L_x_211) ;  /* 0x0000000000d06947 */ /* 0x000fea0003800000 */
[----:B------:R-:W-:Y:S01]  /*15390*/  IMAD.SHL.U32 R14, R7, 0x100, RZ ;  /* 0x00000100070e7824 */ /* 0x000fe200078e00ff */
[----:B------:R-:W-:Y:S02]  /*153a0*/  SHF.L.U32 R13, R13, 0x7, RZ ;  /* 0x000000070d0d7819 */ /* 0x000fe400000006ff */
[----:B------:R-:W-:Y:S02]  /*153b0*/  MOV R19, RZ ;  /* 0x000000ff00137202 */ /* 0x000fe40000000f00 */
[----:B------:R-:W-:Y:S02]  /*153c0*/  MOV R4, R12 ;  /* 0x0000000c00047202 */ /* 0x000fe40000000f00 */
[----:B------:R-:W-:Y:S02]  /*153d0*/  MOV R5, R3 ;  /* 0x0000000300057202 */ /* 0x000fe40000000f00 */
[----:B------:R-:W-:-:S07]  /*153e0*/  MOV R7, R0 ;  /* 0x0000000000077202 */ /* 0x000fce0000000f00 */
.L_x_215:
[----:B------:R-:W1:Y:S01]  /*153f0*/  S2R R9, SR_CgaCtaId ;  /* 0x0000000000097919 */ /* 0x000e620000008800 */
[----:B------:R-:W-:-:S04]  /*15400*/  MOV R8, 0x400 ;  /* 0x0000040000087802 */ /* 0x000fc80000000f00 */
[----:B-1----:R-:W-:Y:S02]  /*15410*/  LEA R20, R9, R8, 0x18 ;  /* 0x0000000809147211 */ /* 0x002fe400078ec0ff */
[----:B------:R-:W-:Y:S01]  /*15420*/  SHF.L.U32 R8, R5, 0x1f, RZ ;  /* 0x0000001f05087819 */ /* 0x000fe200000006ff */
[----:B------:R-:W1:Y:S01]  /*15430*/  @!P2 LDC R9, c[0x0][0x500] ;  /* 0x00014000ff09ab82 */ /* 0x000e620000000800 */
[----:B------:R-:W-:-:S04]  /*15440*/  LEA R15, R7, R20, 0x3 ;  /* 0x00000014070f7211 */ /* 0x000fc800078e18ff */
[----:B------:R-:W2:Y:S02]  /*15450*/  SYNCS.PHASECHK.TRANS64.TRYWAIT P1, [R15+URZ+0x20], R8 ;  /* 0x000020080f0075a7 */ /* 0x000ea4000802017f */
[----:B--2---:R-:W-:Y:S05]  /*15460*/  @!P1 BRA `(.L_x_212) ;  /* 0x0000001400309947 */ /* 0x004fea0003800000 */
.L_x_249:
[----:B--2---:R-:W-:Y:S01]  /*15470*/  PRMT R8, R18, 0x9910, RZ ;  /* 0x0000991012087816 */ /* 0x004fe200000000ff */
[----:B-1----:R1:W-:Y:S03]  /*15480*/  @!P2 SYNCS.ARRIVE.TRANS64 RZ, [R15+URZ], R9 ;  /* 0x000000090fffa9a7 */ /* 0x0023e6000800003f */
[----:B------:R-:W-:-:S13]  /*15490*/  ISETP.NE.AND P1, PT, R8, 0x2, PT ;  /* 0x000000020800780c */ /* 0x000fda0003f25270 */
[----:B-1----:R-:W-:Y:S05]  /*154a0*/  @P1 BRA `(.L_x_213) ;  /* 0x0000000000041947 */ /* 0x002fea0003800000 */
[----:B------:R-:W-:Y:S01]  /*154b0*/  BPT.TRAP 0x1 ;  /* 0x000000040000795c */ /* 0x000fe20000300000 */
.L_x_213:
[----:B------:R-:W-:Y:S05]  /*154c0*/  @P0 BRA `(.L_x_214) ;  /* 0x0000000000040947 */ /* 0x000fea0003800000 */
[----:B------:R-:W-:Y:S01]  /*154d0*/  BPT.TRAP 0x1 ;  /* 0x000000040000795c */ /* 0x000fe20000300000 */
.L_x_214:
[CC--:B------:R-:W-:Y:S01]  /*154e0*/  LEA R8, R7.reuse, R20.reuse, 0xe ;  /* 0x0000001407087211 */ /* 0x0c0fe200078e70ff */
[----:B------:R-:W-:Y:S01]  /*154f0*/  UIADD3 UR4, UP0, UR20, 0xf0, URZ ;  /* 0x000000f014047890 */ /* 0x000fe2000ff1e03f */
[C---:B------:R-:W-:Y:S01]  /*15500*/  LEA R20, R7.reuse, R20, 0xf ;  /* 0x0000001407147211 */ /* 0x040fe200078e78ff */
[----:B------:R-:W-:Y:S01]  /*15510*/  UIADD3 UR22, UP1, UR20, 0x1f0, URZ ;  /* 0x000001f014167890 */ /* 0x000fe2000ff3e03f */
[----:B------:R-:W-:Y:S01]  /*15520*/  R2UR UR5, R8 ;  /* 0x00000000080572ca */ /* 0x000fe200000e0000 */
[----:B------:R-:W-:Y:S01]  /*15530*/  VIADD R7, R7, 0x1 ;  /* 0x0000000107077836 */ /* 0x000fe20000000000 */
[----:B------:R-:W-:Y:S01]  /*15540*/  R2UR UR8, R20 ;  /* 0x00000000140872ca */ /* 0x000fe200000e0000 */
[----:B------:R-:W-:Y:S01]  /*15550*/  UIADD3.X UR23, URZ, UR21, URZ, UP1, !UPT ;  /* 0x000000153f177290 */ /* 0x000fe20008ffe43f */
[----:B------:R-:W-:Y:S01]  /*15560*/  R2UR UR9, R15 ;  /* 0x000000000f0972ca */ /* 0x000fe200000e0000 */
[----:B------:R-:W-:Y:S01]  /*15570*/  UMOV UR6, 0x0 ;  /* 0x0000000000067882 */ /* 0x000fe20000000000 */
[----:B------:R-:W-:Y:S01]  /*15580*/  R2UR UR11, R13 ;  /* 0x000000000d0b72ca */ /* 0x000fe200000e0000 */
[----:B------:R-:W-:Y:S01]  /*15590*/  UMOV UR7, 0x10000000 ;  /* 0x1000000000077882 */ /* 0x000fe20000000000 */
[----:B------:R-:W-:-:S02]  /*155a0*/  R2UR UR10, R19 ;  /* 0x00000000130a72ca */ /* 0x000fc400000e0000 */
[----:B------:R-:W-:Y:S02]  /*155b0*/  R2UR UR12, R6 ;  /* 0x00000000060c72ca */ /* 0x000fe400000e0000 */
[----:B------:R-:W-:Y:S01]  /*155c0*/  IADD3 R4, R4, -0x1, RZ ;  /* 0xffffffff04047810 */ /* 0x000fe20007ffe0ff */
[----:B------:R-:W-:Y:S01]  /*155d0*/  UIADD3 UR13, UR5, 0x8400, URZ ;  /* 0x00008400050d7890 */ /* 0x000fe2000fffe03f */
[----:B------:R-:W-:Y:S01]  /*155e0*/  R2UR UR18, R14 ;  /* 0x000000000e1272ca */ /* 0x000fe200000e0000 */
[----:B------:R-:W-:Y:S01]  /*155f0*/  UIADD3.X UR5, URZ, UR21, URZ, UP0, !UPT ;  /* 0x000000153f057290 */ /* 0x000fe200087fe43f */
[----:B------:R-:W-:Y:S01]  /*15600*/  ISETP.GT.AND P3, PT, R4, 0x1, PT ;  /* 0x000000010400780c */ /* 0x000fe20003f64270 */
[----:B------:R-:W-:Y:S01]  /*15610*/  UIADD3 UR14, UR8, 0x18400, URZ ;  /* 0x00018400080e7890 */ /* 0x000fe2000fffe03f */
[----:B------:R-:W-:Y:S02]  /*15620*/  ISETP.NE.AND P1, PT, R7, 0x4, PT ;  /* 0x000000040700780c */ /* 0x000fe40003f25270 */
[----:B------:R-:W-:Y:S01]  /*15630*/  UMOV UR8, UR13 ;  /* 0x0000000d00087c82 */ /* 0x000fe20008000000 */
[----:B------:R-:W-:-:S02]  /*15640*/  IADD3 R19, R19, 0x40, RZ ;  /* 0x0000004013137810 */ /* 0x000fc40007ffe0ff */
[----:B------:R-:W-:Y:S01]  /*15650*/  SEL R8, RZ, 0x1, P1 ;  /* 0x00000001ff087807 */ /* 0x000fe20000800000 */
[----:B------:R1:W-:Y:S01]  /*15660*/  UTMALDG.3D [UR8], [UR4], desc[UR6] ;  /* 0x00000608040075b4 */ /* 0x0003e20008011000 */
[----:B------:R-:W-:Y:S02]  /*15670*/  SEL R7, R7, RZ, P1 ;  /* 0x000000ff07077207 */ /* 0x000fe40000800000 */
[----:B------:R-:W-:Y:S01]  /*15680*/  LOP3.LUT R5, R5, R8, RZ, 0x3c, !PT ;  /* 0x0000000805057212 */ /* 0x000fe200078e3cff */
[----:B-1----:R-:W-:Y:S01]  /*15690*/  UMOV UR8, UR14 ;  /* 0x0000000e00087c82 */ /* 0x002fe20008000000 */
[----:B------:R-:W-:Y:S02]  /*156a0*/  UMOV UR11, UR18 ;  /* 0x00000012000b7c82 */ /* 0x000fe40008000000 */
[----:B------:R1:W-:Y:S02]  /*156b0*/  UTMALDG.3D [UR8], [UR22], desc[UR6] ;  /* 0x00000608160075b4 */ /* 0x0003e40008011000 */
[----:B-1----:R-:W-:Y:S05]  /*156c0*/  @P3 BRA `(.L_x_215) ;  /* 0xfffffffc00483947 */ /* 0x002fea000383ffff */
.L_x_211:
[----:B------:R-:W-:Y:S05]  /*156d0*/  BSYNC B1 ;  /* 0x0000000000017941 */ /* 0x000fea0003800000 */
.L_x_210:
[----:B------:R-:W-:Y:S01]  /*156e0*/  LOP3.LUT P3, RZ, R10, 0xff, RZ, 0xc0, !PT ;  /* 0x000000ff0aff7812 */ /* 0x000fe2000786c0ff */
[----:B------:R-:W-:Y:S01]  /*156f0*/  ULDC.64 UR4, c[0x0][0x8f8] ;  /* 0x00023e0000047ab9 */ /* 0x000fe20000000a00 */
[----:B------:R-:W-:Y:S01]  /*15700*/  IADD3 R0, R11, R0, RZ ;  /* 0x000000000b007210 */ /* 0x000fe20007ffe0ff */
[----:B------:R-:W-:Y:S01]  /*15710*/  BSSY B1, `(.L_x_216) ;  /* 0x000006e000017945 */ /* 0x000fe20003800000 */
[----:B------:R-:W-:Y:S02]  /*15720*/  IADD3 R16, P4, R16, UR46, RZ ;  /* 0x0000002e10107c10 */ /* 0x000fe4000ff9e0ff */
[----:B------:R-:W-:Y:S02]  /*15730*/  SHF.R.U32.HI R4, RZ, 0x2, R0 ;  /* 0x00000002ff047819 */ /* 0x000fe40000011600 */
[----:B------:R-:W-:Y:S02]  /*15740*/  ISETP.GT.U32.AND P1, PT, R0, 0x3, PT ;  /* 0x000000030000780c */ /* 0x000fe40003f24070 */
[----:B------:R-:W-:-:S02]  /*15750*/  LOP3.LUT R4, R4, 0x1, RZ, 0xc0, !PT ;  /* 0x0000000104047812 */ /* 0x000fc400078ec0ff */
[----:B------:R-:W-:Y:S01]  /*15760*/  ISETP.LT.U32.AND P1, PT, R11, 0x4, P1 ;  /* 0x000000040b00780c */ /* 0x000fe20000f21070 */
[----:B------:R-:W1:Y:S01]  /*15770*/  @P3 S2R R6, SR_CgaCtaId ;  /* 0x0000000000063919 */ /* 0x000e620000008800 */
[----:B------:R-:W-:Y:S02]  /*15780*/  @P3 MOV R5, 0x400 ;  /* 0x0000040000053802 */ /* 0x000fe40000000f00 */
[----:B------:R-:W-:Y:S02]  /*15790*/  IADD3.X R17, R17, UR38, RZ, P4, !PT ;  /* 0x0000002611117c10 */ /* 0x000fe4000a7fe4ff */
[----:B------:R-:W-:Y:S02]  /*157a0*/  ISETP.GE.U32.AND P4, PT, R16, UR4, PT ;  /* 0x0000000410007c0c */ /* 0x000fe4000bf86070 */
[----:B------:R-:W-:Y:S02]  /*157b0*/  MOV R13, 0xffffffff ;  /* 0xffffffff000d7802 */ /* 0x000fe40000000f00 */
[----:B------:R-:W-:-:S02]  /*157c0*/  MOV R7, 0xffffffff ;  /* 0xffffffff00077802 */ /* 0x000fc40000000f00 */
[----:B------:R-:W-:Y:S02]  /*157d0*/  LOP3.LUT R0, R0, 0x3, RZ, 0xc0, !PT ;  /* 0x0000000300007812 */ /* 0x000fe400078ec0ff */
[----:B------:R-:W-:Y:S02]  /*157e0*/  PRMT R10, RZ, 0x7610, R10 ;  /* 0x00007610ff0a7816 */ /* 0x000fe4000000000a */
[----:B-1----:R-:W-:Y:S02]  /*157f0*/  @P3 LEA R5, R6, R5, 0x18 ;  /* 0x0000000506053211 */ /* 0x002fe400078ec0ff */
[----:B------:R-:W-:Y:S02]  /*15800*/  MOV R6, 0xffffffff ;  /* 0xffffffff00067802 */ /* 0x000fe40000000f00 */
[----:B------:R1:W-:Y:S01]  /*15810*/  @P3 SYNCS.ARRIVE.TRANS64.A1T0 RZ, [R5+URZ+0x88], RZ ;  /* 0x000088ff05ff39a7 */ /* 0x0003e2000810003f */
[----:B------:R-:W-:Y:S02]  /*15820*/  ISETP.NE.U32.AND P3, PT, R4, 0x1, PT ;  /* 0x000000010400780c */ /* 0x000fe40003f65070 */
[----:B------:R-:W-:-:S02]  /*15830*/  SEL R4, RZ, 0x1, !P1 ;  /* 0x00000001ff047807 */ /* 0x000fc40004800000 */
[----:B------:R-:W-:Y:S02]  /*15840*/  ISETP.GE.U32.AND.EX P1, PT, R17, UR5, PT, P4 ;  /* 0x0000000511007c0c */ /* 0x000fe4000bf26140 */
[----:B------:R-:W-:-:S04]  /*15850*/  ISETP.GT.U32.AND P3, PT, R11, 0x3, !P3 ;  /* 0x000000030b00780c */ /* 0x000fc80005f64070 */
[----:B-1----:R-:W-:-:S04]  /*15860*/  SEL R5, RZ, 0x1, !P3 ;  /* 0x00000001ff057807 */ /* 0x002fc80005800000 */
[--C-:B------:R-:W-:Y:S02]  /*15870*/  LOP3.LUT R3, R5, R3, R4.reuse, 0x96, !PT ;  /* 0x0000000305037212 */ /* 0x100fe400078e9604 */
[----:B------:R-:W-:Y:S01]  /*15880*/  PRMT R4, RZ, 0x7610, R4 ;  /* 0x00007610ff047816 */ /* 0x000fe20000000004 */
[----:B------:R-:W-:Y:S06]  /*15890*/  @P1 BRA `(.L_x_217) ;  /* 0x0000000400541947 */ /* 0x000fec0003800000 */
[----:B------:R-:W-:Y:S01]  /*158a0*/  ULDC.64 UR4, c[0x0][0x8d0] ;  /* 0x0002340000047ab9 */ /* 0x000fe20000000a00 */
[----:B------:R-:W1:Y:S01]  /*158b0*/  S2R R14, SR_CTAID.X ;  /* 0x00000000000e7919 */ /* 0x000e620000002500 */
[----:B------:R-:W-:Y:S01]  /*158c0*/  ISETP.NE.U32.AND P1, PT, RZ, UR4, PT ;  /* 0x00000004ff007c0c */ /* 0x000fe2000bf25070 */
[----:B------:R-:W-:Y:S01]  /*158d0*/  ULDC UR7, c[0x0][0x8d8] ;  /* 0x0002360000077ab9 */ /* 0x000fe20000000800 */
[----:B------:R-:W-:Y:S01]  /*158e0*/  MOV R4, R16 ;  /* 0x0000001000047202 */ /* 0x000fe20000000f00 */
[----:B------:R-:W2:Y:S01]  /*158f0*/  S2R R13, SR_CTAID.Y ;  /* 0x00000000000d7919 */ /* 0x000ea20000002600 */
[----:B------:R-:W-:Y:S02]  /*15900*/  ISETP.NE.AND.EX P1, PT, RZ, UR5, PT, P1 ;  /* 0x00000005ff007c0c */ /* 0x000fe4000bf25310 */
[----:B------:R-:W-:-:S11]  /*15910*/  MOV R5, R17 ;  /* 0x0000001100057202 */ /* 0x000fd60000000f00 */
[----:B------:R-:W-:Y:S05]  /*15920*/  @!P1 BRA `(.L_x_218) ;  /* 0x0000000000289947 */ /* 0x000fea0003800000 */
[----:B------:R-:W-:Y:S02]  /*15930*/  ULDC UR6, c[0x0][0x8dc] ;  /* 0x0002370000067ab9 */ /* 0x000fe40000000800 */
[----:B------:R-:W-:-:S05]  /*15940*/  IADD3 R9, P1, R16, UR6, RZ ;  /* 0x0000000610097c10 */ /* 0x000fca000ff3e0ff */
[----:B------:R-:W-:-:S04]  /*15950*/  IMAD.X R15, RZ, RZ, R17, P1 ;  /* 0x000000ffff0f7224 */ /* 0x000fc800008e0611 */
[----:B------:R-:W-:-:S04]  /*15960*/  IMAD.WIDE.U32 R6, R15, UR4, RZ ;  /* 0x000000040f067c25 */ /* 0x000fc8000f8e00ff */
[----:B------:R-:W-:-:S04]  /*15970*/  IMAD.WIDE.U32 R6, P1, R9, UR5, R6 ;  /* 0x0000000509067c25 */ /* 0x000fc8000f820006 */
[----:B------:R-:W-:Y:S01]  /*15980*/  IMAD.WIDE.U32 R8, R9, UR4, RZ ;  /* 0x0000000409087c25 */ /* 0x000fe2000f8e00ff */
[----:B------:R-:W-:Y:S02]  /*15990*/  IADD3.X R5, RZ, RZ, RZ, P1, !PT ;  /* 0x000000ffff057210 */ /* 0x000fe40000ffe4ff */
[----:B------:R-:W-:Y:S02]  /*159a0*/  MOV R4, R7 ;  /* 0x0000000700047202 */ /* 0x000fe40000000f00 */
[----:B------:R-:W-:-:S05]  /*159b0*/  IADD3 RZ, P1, R9, R6, RZ ;  /* 0x0000000609ff7210 */ /* 0x000fca0007f3e0ff */
[----:B------:R-:W-:-:S08]  /*159c0*/  IMAD.WIDE.U32.X R4, R15, UR5, R4, P1 ;  /* 0x000000050f047c25 */ /* 0x000fd000088e0404 */
.L_x_218:
[--C-:B------:R-:W-:Y:S01]  /*159d0*/  SHF.R.U64 R8, R4, UR7, R5.reuse ;  /* 0x0000000704087c19 */ /* 0x100fe20008001205 */
[----:B------:R-:W-:Y:S01]  /*159e0*/  ULDC.64 UR4, c[0x0][0x8c8] ;  /* 0x0002320000047ab9 */ /* 0x000fe20000000a00 */
[----:B------:R-:W-:Y:S01]  /*159f0*/  SHF.R.U32.HI R4, RZ, UR7, R5 ;  /* 0x00000007ff047c19 */ /* 0x000fe20008011605 */
[----:B------:R-:W3:Y:S01]  /*15a00*/  LDC R25, c[0x0][0x144] ;  /* 0x00005100ff197b82 */ /* 0x000ee20000000800 */
[----:B------:R-:W-:Y:S01]  /*15a10*/  IADD3 R7, P1, RZ, -R8, RZ ;  /* 0x80000008ff077210 */ /* 0x000fe20007f3e0ff */
[----:B------:R-:W-:Y:S01]  /*15a20*/  ULDC.64 UR8, c[0x0][0x8e8] ;  /* 0x00023a0000087ab9 */ /* 0x000fe20000000a00 */
[----:B-1----:R-:W-:Y:S01]  /*15a30*/  I2FP.F32.U32 R9, R14 ;  /* 0x0000000e00097245 */ /* 0x002fe20000201000 */
[----:B------:R-:W-:Y:S01]  /*15a40*/  ULDC UR6, c[0x0][0x8b0] ;  /* 0x00022c0000067ab9 */ /* 0x000fe20000000800 */
[----:B------:R-:W-:Y:S02]  /*15a50*/  IADD3.X R4, RZ, ~R4, RZ, P1, !PT ;  /* 0x80000004ff047210 */ /* 0x000fe40000ffe4ff */
[----:B------:R-:W-:Y:S01]  /*15a60*/  ISETP.NE.U32.AND P1, PT, RZ, UR8, PT ;  /* 0x00000008ff007c0c */ /* 0x000fe2000bf25070 */
[----:B------:R-:W1:Y:S02]  /*15a70*/  LDC R20, c[0x0][0x148] ;  /* 0x00005200ff147b82 */ /* 0x000e640000000800 */
[----:B------:R-:W-:Y:S01]  /*15a80*/  IMAD R6, R4, UR4, RZ ;  /* 0x0000000404067c24 */ /* 0x000fe2000f8e02ff */
[----:B------:R-:W-:Y:S01]  /*15a90*/  ISETP.NE.AND.EX P1, PT, RZ, UR9, PT, P1 ;  /* 0x00000009ff007c0c */ /* 0x000fe2000bf25310 */
[----:B------:R-:W-:Y:S01]  /*15aa0*/  IMAD.WIDE.U32 R4, R7, UR4, R16 ;  /* 0x0000000407047c25 */ /* 0x000fe2000f8e0010 */
[----:B------:R-:W-:-:S03]  /*15ab0*/  ULDC UR4, c[0x0][0x150] ;  /* 0x0000540000047ab9 */ /* 0x000fc60000000800 */
[----:B------:R-:W-:Y:S02]  /*15ac0*/  IMAD R7, R7, UR5, R6 ;  /* 0x0000000507077c24 */ /* 0x000fe4000f8e0206 */
[----:B------:R-:W-:Y:S01]  /*15ad0*/  FMUL R6, R9, UR4 ;  /* 0x0000000409067c20 */ /* 0x000fe20008400000 */
[----:B------:R-:W-:Y:S01]  /*15ae0*/  ULDC UR4, c[0x0][0x8c0] ;  /* 0x0002300000047ab9 */ /* 0x000fe20000000800 */
[----:B------:R-:W-:Y:S01]  /*15af0*/  ULDC UR5, c[0x0][0x154] ;  /* 0x0000550000057ab9 */ /* 0x000fe20000000800 */
[----:B------:R-:W-:-:S03]  /*15b00*/  IADD3 R5, R5, R7, RZ ;  /* 0x0000000705057210 */ /* 0x000fc60007ffe0ff */
[----:B------:R-:W4:Y:S01]  /*15b10*/  F2I.U32.TRUNC.NTZ R6, R6 ;  /* 0x0000000600067305 */ /* 0x000f22000020f000 */
[----:B------:R-:W-:Y:S02]  /*15b20*/  SHF.R.U64 R9, R4, UR4, R5 ;  /* 0x0000000404097c19 */ /* 0x000fe40008001205 */
[----:B--2---:R-:W-:-:S05]  /*15b30*/  I2FP.F32.U32 R4, R13 ;  /* 0x0000000d00047245 */ /* 0x004fca0000201000 */
[----:B------:R-:W-:Y:S01]  /*15b40*/  FMUL R21, R4, UR5 ;  /* 0x0000000504157c20 */ /* 0x000fe20008400000 */
[----:B------:R-:W-:Y:S01]  /*15b50*/  SHF.R.U32.HI R4, RZ, UR4, R5 ;  /* 0x00000004ff047c19 */ /* 0x000fe20008011605 */
[----:B------:R-:W-:-:S03]  /*15b60*/  ULDC UR4, c[0x0][0x900] ;  /* 0x0002400000047ab9 */ /* 0x000fc60000000800 */
[--C-:B------:R-:W-:Y:S01]  /*15b70*/  SHF.R.U64 R19, R9, UR6, R4.reuse ;  /* 0x0000000609137c19 */ /* 0x100fe20008001204 */
[----:B------:R-:W2:Y:S01]  /*15b80*/  F2I.U32.TRUNC.NTZ R21, R21 ;  /* 0x0000001500157305 */ /* 0x000ea2000020f000 */
[----:B------:R-:W-:Y:S02]  /*15b90*/  SHF.R.U32.HI R4, RZ, UR6, R4 ;  /* 0x00000006ff047c19 */ /* 0x000fe40008011604 */
[----:B----4-:R-:W-:Y:S02]  /*15ba0*/  IADD3 R6, -R6, RZ, RZ ;  /* 0x000000ff06067210 */ /* 0x010fe40007ffe1ff */
[--C-:B------:R-:W-:Y:S02]  /*15bb0*/  SHF.R.U64 R15, R19, UR4, R4.reuse ;  /* 0x00000004130f7c19 */ /* 0x100fe40008001204 */
[----:B------:R-:W-:Y:S01]  /*15bc0*/  SHF.R.U32.HI R23, RZ, UR4, R4 ;  /* 0x00000004ff177c19 */ /* 0x000fe20008011604 */
[----:B---3--:R-:W-:Y:S01]  /*15bd0*/  IMAD R14, R25, R6, R14 ;  /* 0x00000006190e7224 */ /* 0x008fe200078e020e */
[----:B------:R-:W-:-:S02]  /*15be0*/  MOV R4, R15 ;  /* 0x0000000f00047202 */ /* 0x000fc40000000f00 */
[----:B------:R-:W-:Y:S01]  /*15bf0*/  MOV R5, R23 ;  /* 0x0000001700057202 */ /* 0x000fe20000000f00 */
[----:B------:R-:W-:Y:S06]  /*15c00*/  @!P1 BRA `(.L_x_219) ;  /* 0x0000000000289947 */ /* 0x000fec0003800000 */
[----:B------:R-:W-:Y:S02]  /*15c10*/  ULDC UR4, c[0x0][0x8f4] ;  /* 0x00023d0000047ab9 */ /* 0x000fe40000000800 */
[----:B------:R-:W-:-:S04]  /*15c20*/  IADD3 R5, P1, R15, UR4, RZ ;  /* 0x000000040f057c10 */ /* 0x000fc8000ff3e0ff */
[----:B------:R-:W-:-:S05]  /*15c30*/  IADD3.X R23, RZ, R23, RZ, P1, !PT ;  /* 0x00000017ff177210 */ /* 0x000fca0000ffe4ff */
[----:B------:R-:W-:-:S04]  /*15c40*/  IMAD.WIDE.U32 R6, R23, UR8, RZ ;  /* 0x0000000817067c25 */ /* 0x000fc8000f8e00ff */
[----:B------:R-:W-:-:S04]  /*15c50*/  IMAD.WIDE.U32 R6, P1, R5, UR9, R6 ;  /* 0x0000000905067c25 */ /* 0x000fc8000f820006 */
[----:B------:R-:W-:Y:S01]  /*15c60*/  IMAD.WIDE.U32 R4, R5, UR8, RZ ;  /* 0x0000000805047c25 */ /* 0x000fe2000f8e00ff */
[----:B------:R-:W-:-:S04]  /*15c70*/  MOV R4, R7 ;  /* 0x0000000700047202 */ /* 0x000fc80000000f00 */
[----:B------:R-:W-:Y:S01]  /*15c80*/  IADD3 RZ, P3, R5, R6, RZ ;  /* 0x0000000605ff7210 */ /* 0x000fe20007f7e0ff */
[----:B------:R-:W-:-:S04]  /*15c90*/  IMAD.X R5, RZ, RZ, RZ, P1 ;  /* 0x000000ffff057224 */ /* 0x000fc800008e06ff */
[----:B------:R-:W-:-:S08]  /*15ca0*/  IMAD.WIDE.U32.X R4, R23, UR9, R4, P3 ;  /* 0x0000000917047c25 */ /* 0x000fd000098e0404 */
.L_x_219:
[----:B------:R-:W-:Y:S01]  /*15cb0*/  ISETP.NE.AND P1, PT, R2, 0x1, PT ;  /* 0x000000010200780c */ /* 0x000fe20003f25270 */
[----:B------:R-:W-:Y:S01]  /*15cc0*/  ULDC UR4, c[0x0][0x8f0] ;  /* 0x00023c0000047ab9 */ /* 0x000fe20000000800 */
[----:B------:R-:W-:Y:S01]  /*15cd0*/  LOP3.LUT R19, R19, UR16, RZ, 0xc0, !PT ;  /* 0x0000001013137c12 */ /* 0x000fe2000f8ec0ff */
[----:B------:R-:W-:Y:S01]  /*15ce0*/  ULDC UR5, c[0x0][0x8b8] ;  /* 0x00022e0000057ab9 */ /* 0x000fe20000000800 */
[----:B------:R-:W-:Y:S01]  /*15cf0*/  SHF.R.U64 R4, R4, UR4, R5 ;  /* 0x0000000404047c19 */ /* 0x000fe20008001205 */
[----:B------:R-:W-:Y:S01]  /*15d00*/  ULDC UR4, c[0x0][0x8e0] ;  /* 0x0002380000047ab9 */ /* 0x000fe20000000800 */
[----:B--2---:R-:W-:Y:S02]  /*15d10*/  IADD3 R21, -R21, RZ, RZ ;  /* 0x000000ff15157210 */ /* 0x004fe40007ffe1ff */
[C---:B------:R-:W-:Y:S01]  /*15d20*/  IADD3 R6, -R4.reuse, RZ, RZ ;  /* 0x000000ff04067210 */ /* 0x040fe20007ffe1ff */
[----:B------:R-:W-:Y:S01]  /*15d30*/  IMAD R19, R4, UR17, R19 ;  /* 0x0000001104137c24 */ /* 0x000fe2000f8e0213 */
[----:B------:R-:W-:-:S02]  /*15d40*/  LOP3.LUT R4, R9, UR15, RZ, 0xc0, !PT ;  /* 0x0000000f09047c12 */ /* 0x000fc4000f8ec0ff */
[----:B------:R-:W-:Y:S01]  /*15d50*/  MOV R5, 0x1 ;  /* 0x0000000100057802 */ /* 0x000fe20000000f00 */
[----:B-1----:R-:W-:Y:S02]  /*15d60*/  @P1 IMAD R14, R20, R21, R13 ;  /* 0x00000015140e1224 */ /* 0x002fe400078e020d */
[----:B------:R-:W-:Y:S01]  /*15d70*/  IMAD R15, R6, UR4, R15 ;  /* 0x00000004060f7c24 */ /* 0x000fe2000f8e020f */
[----:B------:R-:W-:Y:S01]  /*15d80*/  ULDC UR4, c[0x0][0x8a8] ;  /* 0x00022a0000047ab9 */ /* 0x000fe20000000800 */
[----:B------:R-:W-:Y:S01]  /*15d90*/  IMAD R14, R19, UR5, R14 ;  /* 0x00000005130e7c24 */ /* 0x000fe2000f8e020e */
[----:B------:R-:W-:Y:S01]  /*15da0*/  MOV R6, R8 ;  /* 0x0000000800067202 */ /* 0x000fe20000000f00 */
[--C-:B------:R-:W-:Y:S01]  /*15db0*/  IMAD R15, R15, UR4, R4.reuse ;  /* 0x000000040f0f7c24 */ /* 0x100fe2000f8e0204 */
[----:B------:R-:W-:-:S04]  /*15dc0*/  PRMT R4, R5, 0x7610, R4 ;  /* 0x0000761005047816 */ /* 0x000fc80000000004 */
[----:B------:R-:W-:Y:S02]  /*15dd0*/  SEL R7, R15, R14, !P1 ;  /* 0x0000000e0f077207 */ /* 0x000fe40004800000 */
[----:B------:R-:W-:-:S07]  /*15de0*/  SEL R13, R14, R15, !P1 ;  /* 0x0000000f0e0d7207 */ /* 0x000fce0004800000 */
.L_x_217:
[----:B------:R-:W-:Y:S05]  /*15df0*/  BSYNC B1 ;  /* 0x0000000000017941 */ /* 0x000fea0003800000 */
.L_x_216:
[----:B------:R-:W-:-:S13]  /*15e00*/  LOP3.LUT P1, RZ, R4, 0xff, RZ, 0xc0, !PT ;  /* 0x000000ff04ff7812 */ /* 0x000fda000782c0ff */
[----:B------:R-:W-:Y:S05]  /*15e10*/  @P1 BRA `(.L_x_220) ;  /* 0xfffffff400401947 */ /* 0x000fea000383ffff */
[----:B------:R-:W-:Y:S05]  /*15e20*/  BSYNC B0 ;  /* 0x0000000000007941 */ /* 0x000fea0003800000 */
.L_x_208:
[----:B------:R-:W-:-:S03]  /*15e30*/  UMOV UR4, 0xffffffff ;  /* 0xffffffff00047882 */ /* 0x000fc60000000000 */
[----:B------:R-:W-:Y:S05]  /*15e40*/  BRA.DIV UR4, `(.L_x_221) ;  /* 0x0000000a04cc7947 */ /* 0x000fea000b800000 */
[----:B------:R-:W-:-:S13]  /*15e50*/  ELECT P6, URZ, PT ;  /* 0x00000000003f782f */ /* 0x000fda00038c0000 */
.L_x_252:
[----:B------:R-:W-:Y:S05]  /*15e60*/  @!P6 BRA `(.L_x_10) ;  /* 0x0000000000a4e947 */ /* 0x000fea0003800000 */
[----:B------:R-:W-:-:S04]  /*15e70*/  LOP3.LUT R22, R22, 0x2, RZ, 0xfc, !PT ;  /* 0x0000000216167812 */ /* 0x000fc800078efcff */
[----:B------:R-:W-:-:S13]  /*15e80*/  ISETP.NE.AND P0, PT, R22, 0x3, PT ;  /* 0x000000031600780c */ /* 0x000fda0003f05270 */
[----:B------:R-:W-:Y:S05]  /*15e90*/  @!P0 BRA `(.L_x_222) ;  /* 0x0000000000048947 */ /* 0x000fea0003800000 */
[----:B------:R-:W-:Y:S01]  /*15ea0*/  BPT.TRAP 0x1 ;  /* 0x000000040000795c */ /* 0x000fe20000300000 */
.L_x_222:
[----:B------:R-:W1:Y:S01]  /*15eb0*/  S2R R5, SR_CgaCtaId ;  /* 0x0000000000057919 */ /* 0x000e620000008800 */
[----:B------:R-:W-:Y:S02]  /*15ec0*/  MOV R2, 0x400 ;  /* 0x0000040000027802 */ /* 0x000fe40000000f00 */
[----:B------:R-:W-:Y:S02]  /*15ed0*/  SHF.L.U32 R4, R3, 0x1f, RZ ;  /* 0x0000001f03047819 */ /* 0x000fe400000006ff */
[----:B-1----:R-:W-:-:S04]  /*15ee0*/  LEA R5, R5, R2, 0x18 ;  /* 0x0000000205057211 */ /* 0x002fc800078ec0ff */
[----:B------:R-:W-:-:S04]  /*15ef0*/  IADD3 R5, R5, 0x20, RZ ;  /* 0x0000002005057810 */ /* 0x000fc80007ffe0ff */
[C---:B------:R-:W-:Y:S02]  /*15f00*/  LEA R7, R0.reuse, R5, 0x3 ;  /* 0x0000000500077211 */ /* 0x040fe400078e18ff */
[----:B------:R-:W-:Y:S02]  /*15f10*/  IADD3 R0, R0, 0x1, RZ ;  /* 0x0000000100007810 */ /* 0x000fe40007ffe0ff */
[----:B------:R-:W1:Y:S02]  /*15f20*/  SYNCS.PHASECHK.TRANS64.TRYWAIT P0, [R7+URZ], R4 ;  /* 0x00000004070075a7 */ /* 0x000e64000800017f */
[----:B------:R-:W-:-:S04]  /*15f30*/  ISETP.NE.AND P1, PT, R0, 0x4, PT ;  /* 0x000000040000780c */ /* 0x000fc80003f25270 */
[----:B------:R-:W-:Y:S02]  /*15f40*/  SEL R2, RZ, 0x1, P1 ;  /* 0x00000001ff027807 */ /* 0x000fe40000800000 */
[----:B------:R-:W-:Y:S02]  /*15f50*/  SEL R0, R0, RZ, P1 ;  /* 0x000000ff00007207 */ /* 0x000fe40000800000 */
[----:B------:R-:W-:-:S03]  /*15f60*/  LOP3.LUT R9, R3, R2, RZ, 0x3c, !PT ;  /* 0x0000000203097212 */ /* 0x000fc600078e3cff */
[----:B------:R-:W-:Y:S01]  /*15f70*/  IMAD R6, R0, 0x8, R5 ;  /* 0x0000000800067824 */ /* 0x000fe200078e0205 */
[----:B------:R-:W-:Y:S01]  /*15f80*/  SHF.L.U32 R3, R9, 0x1f, RZ ;  /* 0x0000001f09037819 */ /* 0x000fe200000006ff */
[----:B-1----:R-:W-:Y:S06]  /*15f90*/  @!P0 BRA `(.L_x_223) ;  /* 0x0000000800988947 */ /* 0x002fec0003800000 */
.L_x_253:
[----:B------:R-:W2:Y:S01]  /*15fa0*/  SYNCS.PHASECHK.TRANS64.TRYWAIT P0, [R6+URZ], R3 ;  /* 0x00000003060075a7 */ /* 0x000ea2000800017f */
[----:B------:R-:W-:-:S04]  /*15fb0*/  IADD3 R0, R0, 0x1, RZ ;  /* 0x0000000100007810 */ /* 0x000fc80007ffe0ff */
[----:B------:R-:W-:-:S04]  /*15fc0*/  ISETP.NE.AND P1, PT, R0, 0x4, PT ;  /* 0x000000040000780c */ /* 0x000fc80003f25270 */
[----:B------:R-:W-:Y:S02]  /*15fd0*/  SEL R2, RZ, 0x1, P1 ;  /* 0x00000001ff027807 */ /* 0x000fe40000800000 */
[----:B------:R-:W-:Y:S02]  /*15fe0*/  SEL R0, R0, RZ, P1 ;  /* 0x000000ff00007207 */ /* 0x000fe40000800000 */
[----:B------:R-:W-:Y:S02]  /*15ff0*/  LOP3.LUT R9, R9, R2, RZ, 0x3c, !PT ;  /* 0x0000000209097212 */ /* 0x000fe400078e3cff */
[----:B-1----:R-:W-:Y:S02]  /*16000*/  LEA R7, R0, R5, 0x3 ;  /* 0x0000000500077211 */ /* 0x002fe400078e18ff */
[----:B------:R-:W-:Y:S01]  /*16010*/  SHF.L.U32 R4, R9, 0x1f, RZ ;  /* 0x0000001f09047819 */ /* 0x000fe200000006ff */
[----:B--2---:R-:W-:Y:S06]  /*16020*/  @!P0 BRA `(.L_x_224) ;  /* 0x0000000800888947 */ /* 0x004fec0003800000 */
.L_x_254:
[----:B------:R-:W2:Y:S01]  /*16030*/  SYNCS.PHASECHK.TRANS64.TRYWAIT P0, [R7+URZ], R4 ;  /* 0x00000004070075a7 */ /* 0x000ea2000800017f */
[----:B------:R-:W-:-:S04]  /*16040*/  IADD3 R0, R0, 0x1, RZ ;  /* 0x0000000100007810 */ /* 0x000fc80007ffe0ff */
[----:B------:R-:W-:-:S04]  /*16050*/  ISETP.NE.AND P1, PT, R0, 0x4, PT ;  /* 0x000000040000780c */ /* 0x000fc80003f25270 */
[----:B------:R-:W-:Y:S02]  /*16060*/  SEL R2, RZ, 0x1, P1 ;  /* 0x00000001ff027807 */ /* 0x000fe40000800000 */
[----:B------:R-:W-:Y:S02]  /*16070*/  SEL R0, R0, RZ, P1 ;  /* 0x000000ff00007207 */ /* 0x000fe40000800000 */
[----:B------:R-:W-:Y:S01]  /*16080*/  LOP3.LUT R2, R9, R2, RZ, 0x3c, !PT ;  /* 0x0000000209027212 */ /* 0x000fe200078e3cff */
[----:B--2---:R-:W-:Y:S06]  /*16090*/  @!P0 BRA `(.L_x_225) ;  /* 0x0000000800808947 */ /* 0x004fec0003800000 */
.L_x_255:
[----:B------:R-:W-:Y:S02]  /*160a0*/  LEA R5, R0, R5, 0x3 ;  /* 0x0000000500057211 */ /* 0x000fe400078e18ff */
[----:B------:R-:W-:-:S07]  /*160b0*/  SHF.L.U32 R0, R2, 0x1f, RZ ;  /* 0x0000001f02007819 */ /* 0x000fce00000006ff */
.L_x_226:
[----:B---3--:R3:W4:Y:S02]  /*160c0*/  SYNCS.PHASECHK.TRANS64.TRYWAIT P0, [R5+URZ], R0 ;  /* 0x00000000050075a7 */ /* 0x008724000800017f */
[----:B----4-:R-:W-:Y:S05]  /*160d0*/  @!P0 NANOSLEEP.SYNCS 0x989680 ;  /* 0x009896800000895d */ /* 0x010fea0003900000 */
[----:B------:R-:W4:Y:S02]  /*160e0*/  @!P0 SYNCS.PHASECHK.TRANS64 P0, [R5+URZ], R0 ;  /* 0x00000000050085a7 */ /* 0x000f24000800007f */
[----:B----4-:R-:W-:Y:S05]  /*160f0*/  @!P0 BRA `(.L_x_226) ;  /* 0xfffffffc00f08947 */ /* 0x010fea000383ffff */
.L_x_10:
[----:B------:R-:W-:Y:S05]  /*16100*/  BSYNC B6 ;  /* 0x0000000000067941 */ /* 0x000fea0003800000 */
.L_x_8:
[----:B------:R-:W-:Y:S05]  /*16110*/  EXIT ;  /* 0x000000000000794d */ /* 0x000fea0003800000 */
.L_x_23:
[----:B----4-:R4:W1:Y:S02]  /*16120*/  SYNCS.PHASECHK.TRANS64.TRYWAIT P1, [R3+URZ], R0 ;  /* 0x00000000030075a7 */ /* 0x010864000802017f */
[----:B-1----:R-:W-:Y:S05]  /*16130*/  @!P1 NANOSLEEP.SYNCS 0x989680 ;  /* 0x009896800000995d */ /* 0x002fea0003900000 */
[----:B------:R-:W1:Y:S02]  /*16140*/  @!P1 SYNCS.PHASECHK.TRANS64 P1, [R3+URZ], R0 ;  /* 0x00000000030095a7 */ /* 0x000e64000802007f */
[----:B-1----:R-:W-:Y:S05]  /*16150*/  @!P1 BRA `(.L_x_23) ;  /* 0xfffffffc00f09947 */ /* 0x002fea000383ffff */
[----:B------:R-:W-:Y:S05]  /*16160*/  BRA `(.L_x_22) ;  /* 0xfffffeb400747947 */ /* 0x000fea000383ffff */
.L_x_28:
[----:B---3--:R-:W-:-:S04]  /*16170*/  MOV R4, UR4 ;  /* 0x0000000400047c02 */ /* 0x008fc80008000f00 */
[----:B------:R3:W4:Y:S03]  /*16180*/  SYNCS.PHASECHK.TRANS64.TRYWAIT P1, [R4+URZ], R3 ;  /* 0x00000003040075a7 */ /* 0x000726000802017f */
[----:B----4-:R-:W-:Y:S05]  /*16190*/  @!P1 NANOSLEEP.SYNCS 0x989680 ;  /* 0x009896800000995d */ /* 0x010fea0003900000 */
[----:B------:R-:W4:Y:S02]  /*161a0*/  @!P1 SYNCS.PHASECHK.TRANS64 P1, [R4+URZ], R3 ;  /* 0x00000003040095a7 */ /* 0x000f24000802007f */
[----:B----4-:R-:W-:Y:S05]  /*161b0*/  @!P1 BRA `(.L_x_28) ;  /* 0xfffffffc00ec9947 */ /* 0x010fea000383ffff */
[----:B------:R-:W-:Y:S05]  /*161c0*/  BRA `(.L_x_27) ;  /* 0xfffffeb8004c7947 */ /* 0x000fea000383ffff */
.L_x_49:
[----:B-1----:R-:W-:-:S04]  /*161d0*/  MOV R4, UR44 ;  /* 0x0000002c00047c02 */ /* 0x002fc80008000f00 */
[----:B------:R1:W2:Y:S03]  /*161e0*/  SYNCS.PHASECHK.TRANS64.TRYWAIT P2, [R4+URZ+0x40], R3 ;  /* 0x00004003040075a7 */ /* 0x0002a6000804017f */
[----:B--2---:R-:W-:Y:S05]  /*161f0*/  @!P2 NANOSLEEP.SYNCS 0x989680 ;  /* 0x009896800000a95d */ /* 0x004fea0003900000 */
[----:B------:R-:W2:Y:S02]  /*16200*/  @!P2 SYNCS.PHASECHK.TRANS64 P2, [R4+URZ+0x40], R3 ;  /* 0x000040030400a5a7 */ /* 0x000ea4000804007f */
[----:B--2---:R-:W-:Y:S05]  /*16210*/  @!P2 BRA `(.L_x_49) ;  /* 0xfffffffc00eca947 */ /* 0x004fea000383ffff */
[----:B------:R-:W-:Y:S05]  /*16220*/  BRA `(.L_x_227) ;  /* 0xfffffec400187947 */ /* 0x000fea000383ffff */
.L_x_60:
[----:B-1----:R1:W2:Y:S02]  /*16230*/  SYNCS.PHASECHK.TRANS64.TRYWAIT P3, [R24+URZ+0x40], R25 ;  /* 0x00004019180075a7 */ /* 0x0022a4000806017f */
[----:B--2---:R-:W-:Y:S05]  /*16240*/  @!P3 NANOSLEEP.SYNCS 0x989680 ;  /* 0x009896800000b95d */ /* 0x004fea0003900000 */
[----:B------:R-:W2:Y:S02]  /*16250*/  @!P3 SYNCS.PHASECHK.TRANS64 P3, [R24+URZ+0x40], R25 ;  /* 0x000040191800b5a7 */ /* 0x000ea4000806007f */
[----:B--2---:R-:W-:Y:S05]  /*16260*/  @!P3 BRA `(.L_x_60) ;  /* 0xfffffffc00f0b947 */ /* 0x004fea000383ffff */
[----:B------:R-:W-:Y:S05]  /*16270*/  BRA `(.L_x_228) ;  /* 0xfffffee400d07947 */ /* 0x000fea000383ffff */
.L_x_70:
[----:B-1----:R1:W2:Y:S02]  /*16280*/  SYNCS.PHASECHK.TRANS64.TRYWAIT P3, [R14+URZ+0x40], R25 ;  /* 0x000040190e0075a7 */ /* 0x0022a4000806017f */
[----:B--2---:R-:W-:Y:S05]  /*16290*/  @!P3 NANOSLEEP.SYNCS 0x989680 ;  /* 0x009896800000b95d */ /* 0x004fea0003900000 */
[----:B------:R-:W2:Y:S02]  /*162a0*/  @!P3 SYNCS.PHASECHK.TRANS64 P3, [R14+URZ+0x40], R25 ;  /* 0x000040190e00b5a7 */ /* 0x000ea4000806007f */
[----:B--2---:R-:W-:Y:S05]  /*162b0*/  @!P3 BRA `(.L_x_70) ;  /* 0xfffffffc00f0b947 */ /* 0x004fea000383ffff */
[----:B------:R-:W-:Y:S05]  /*162c0*/  BRA `(.L_x_229) ;  /* 0xffffff0400c07947 */ /* 0x000fea000383ffff */
.L_x_80:
[----:B-1----:R1:W2:Y:S02]  /*162d0*/  SYNCS.PHASECHK.TRANS64.TRYWAIT P3, [R26+URZ+0x40], R25 ;  /* 0x000040191a0075a7 */ /* 0x0022a4000806017f */
[----:B--2---:R-:W-:Y:S05]  /*162e0*/  @!P3 NANOSLEEP.SYNCS 0x989680 ;  /* 0x009896800000b95d */ /* 0x004fea0003900000 */
[----:B------:R-:W2:Y:S02]  /*162f0*/  @!P3 SYNCS.PHASECHK.TRANS64 P3, [R26+URZ+0x40], R25 ;  /* 0x000040191a00b5a7 */ /* 0x000ea4000806007f */
[----:B--2---:R-:W-:Y:S05]  /*16300*/  @!P3 BRA `(.L_x_80) ;  /* 0xfffffffc00f0b947 */ /* 0x004fea000383ffff */
[----:B------:R-:W-:Y:S05]  /*16310*/  BRA `(.L_x_230) ;  /* 0xffffff2400b87947 */ /* 0x000fea000383ffff */
.L_x_90:
[----:B-1----:R1:W2:Y:S02]  /*16320*/  SYNCS.PHASECHK.TRANS64.TRYWAIT P3, [R26+URZ+0x40], R27 ;  /* 0x0000401b1a0075a7 */ /* 0x0022a4000806017f */
[----:B--2---:R-:W-:Y:S05]  /*16330*/  @!P3 NANOSLEEP.SYNCS 0x989680 ;  /* 0x009896800000b95d */ /* 0x004fea0003900000 */
[----:B------:R-:W2:Y:S02]  /*16340*/  @!P3 SYNCS.PHASECHK.TRANS64 P3, [R26+URZ+0x40], R27 ;  /* 0x0000401b1a00b5a7 */ /* 0x000ea4000806007f */
[----:B--2---:R-:W-:Y:S05]  /*16350*/  @!P3 BRA `(.L_x_90) ;  /* 0xfffffffc00f0b947 */ /* 0x004fea000383ffff */
[----:B------:R-:W-:Y:S05]  /*16360*/  BRA `(.L_x_231) ;  /* 0xffffff4400b47947 */ /* 0x000fea000383ffff */
.L_x_100:
[----:B-1----:R1:W2:Y:S02]  /*16370*/  SYNCS.PHASECHK.TRANS64.TRYWAIT P3, [R12+URZ+0x40], R27 ;  /* 0x0000401b0c0075a7 */ /* 0x0022a4000806017f */
[----:B--2---:R-:W-:Y:S05]  /*16380*/  @!P3 NANOSLEEP.SYNCS 0x989680 ;  /* 0x009896800000b95d */ /* 0x004fea0003900000 */
[----:B------:R-:W2:Y:S02]  /*16390*/  @!P3 SYNCS.PHASECHK.TRANS64 P3, [R12+URZ+0x40], R27 ;  /* 0x0000401b0c00b5a7 */ /* 0x000ea4000806007f */
[----:B--2---:R-:W-:Y:S05]  /*163a0*/  @!P3 BRA `(.L_x_100) ;  /* 0xfffffffc00f0b947 */ /* 0x004fea000383ffff */
[----:B------:R-:W-:Y:S05]  /*163b0*/  BRA `(.L_x_232) ;  /* 0xffffff6400a87947 */ /* 0x000fea000383ffff */
.L_x_110:
[----:B-1----:R1:W2:Y:S02]  /*163c0*/  SYNCS.PHASECHK.TRANS64.TRYWAIT P3, [R12+URZ+0x40], R15 ;  /* 0x0000400f0c0075a7 */ /* 0x0022a4000806017f */
[----:B--2---:R-:W-:Y:S05]  /*163d0*/  @!P3 NANOSLEEP.SYNCS 0x989680 ;  /* 0x009896800000b95d */ /* 0x004fea0003900000 */
[----:B------:R-:W2:Y:S02]  /*163e0*/  @!P3 SYNCS.PHASECHK.TRANS64 P3, [R12+URZ+0x40], R15 ;  /* 0x0000400f0c00b5a7 */ /* 0x000ea4000806007f */
[----:B--2---:R-:W-:Y:S05]  /*163f0*/  @!P3 BRA `(.L_x_110) ;  /* 0xfffffffc00f0b947 */ /* 0x004fea000383ffff */
[----:B------:R-:W-:Y:S05]  /*16400*/  BRA `(.L_x_233) ;  /* 0xffffff84009c7947 */ /* 0x000fea000383ffff */
.L_x_120:
[----:B--2---:R2:W3:Y:S02]  /*16410*/  SYNCS.PHASECHK.TRANS64.TRYWAIT P3, [R15+URZ+0x40], R14 ;  /* 0x0000400e0f0075a7 */ /* 0x0044e4000806017f */
[----:B---3--:R-:W-:Y:S05]  /*16420*/  @!P3 NANOSLEEP.SYNCS 0x989680 ;  /* 0x009896800000b95d */ /* 0x008fea0003900000 */
[----:B------:R-:W3:Y:S02]  /*16430*/  @!P3 SYNCS.PHASECHK.TRANS64 P3, [R15+URZ+0x40], R14 ;  /* 0x0000400e0f00b5a7 */ /* 0x000ee4000806007f */
[----:B---3--:R-:W-:Y:S05]  /*16440*/  @!P3 BRA `(.L_x_120) ;  /* 0xfffffffc00f0b947 */ /* 0x008fea000383ffff */
[----:B------:R-:W-:Y:S05]  /*16450*/  BRA `(.L_x_234) ;  /* 0xffffffa400907947 */ /* 0x000fea000383ffff */
.L_x_140:
[----:B-1----:R-:W-:-:S04]  /*16460*/  MOV R3, UR4 ;  /* 0x0000000400037c02 */ /* 0x002fc80008000f00 */
[----:B------:R1:W2:Y:S03]  /*16470*/  SYNCS.PHASECHK.TRANS64.TRYWAIT P0, [R3+URZ+0x88], R0 ;  /* 0x00008800030075a7 */ /* 0x0002a6000800017f */
[----:B--2---:R-:W-:Y:S05]  /*16480*/  @!P0 NANOSLEEP.SYNCS 0x989680 ;  /* 0x009896800000895d */ /* 0x004fea0003900000 */
[----:B------:R-:W2:Y:S02]  /*16490*/  @!P0 SYNCS.PHASECHK.TRANS64 P0, [R3+URZ+0x88], R0 ;  /* 0x00008800030085a7 */ /* 0x000ea4000800007f */
[----:B--2---:R-:W-:Y:S05]  /*164a0*/  @!P0 BRA `(.L_x_140) ;  /* 0xfffffffc00ec8947 */ /* 0x004fea000383ffff */
[----:B------:R-:W-:Y:S05]  /*164b0*/  BRA `(.L_x_139) ;  /* 0xffffffd400347947 */ /* 0x000fea000383ffff */
.L_x_149:
[----:B-1----:R-:W-:-:S04]  /*164c0*/  MOV R5, UR13 ;  /* 0x0000000d00057c02 */ /* 0x002fc80008000f00 */
[----:B------:R1:W2:Y:S03]  /*164d0*/  SYNCS.PHASECHK.TRANS64.TRYWAIT P1, [R5+URZ+0x60], R4 ;  /* 0x00006004050075a7 */ /* 0x0002a6000802017f */
[----:B--2---:R-:W-:Y:S05]  /*164e0*/  @!P1 NANOSLEEP.SYNCS 0x989680 ;  /* 0x009896800000995d */ /* 0x004fea0003900000 */
[----:B------:R-:W2:Y:S02]  /*164f0*/  @!P1 SYNCS.PHASECHK.TRANS64 P1, [R5+URZ+0x60], R4 ;  /* 0x00006004050095a7 */ /* 0x000ea4000802007f */
[----:B--2---:R-:W-:Y:S05]  /*16500*/  @!P1 BRA `(.L_x_149) ;  /* 0xfffffffc00ec9947 */ /* 0x004fea000383ffff */
[----:B------:R-:W-:Y:S05]  /*16510*/  BRA `(.L_x_235) ;  /* 0xffffffd8001c7947 */ /* 0x000fea000383ffff */
.L_x_155:
[----:B-12---:R-:W-:-:S04]  /*16520*/  IMAD.U32 R5, RZ, RZ, UR13 ;  /* 0x0000000dff057e24 */ /* 0x006fc8000f8e00ff */
[----:B------:R1:W2:Y:S03]  /*16530*/  SYNCS.PHASECHK.TRANS64.TRYWAIT P1, [R5+URZ+0x68], R4 ;  /* 0x00006804050075a7 */ /* 0x0002a6000802017f */
[----:B--2---:R-:W-:Y:S05]  /*16540*/  @!P1 NANOSLEEP.SYNCS 0x989680 ;  /* 0x009896800000995d */ /* 0x004fea0003900000 */
[----:B------:R-:W2:Y:S02]  /*16550*/  @!P1 SYNCS.PHASECHK.TRANS64 P1, [R5+URZ+0x68], R4 ;  /* 0x00006804050095a7 */ /* 0x000ea4000802007f */
[----:B--2---:R-:W-:Y:S05]  /*16560*/  @!P1 BRA `(.L_x_155) ;  /* 0xfffffffc00ec9947 */ /* 0x004fea000383ffff */
[----:B------:R-:W-:Y:S05]  /*16570*/  BRA `(.L_x_236) ;  /* 0xffffffd800647947 */ /* 0x000fea000383ffff */
.L_x_161:
[----:B-123--:R-:W-:-:S04]  /*16580*/  MOV R5, UR13 ;  /* 0x0000000d00057c02 */ /* 0x00efc80008000f00 */
[----:B------:R1:W2:Y:S03]  /*16590*/  SYNCS.PHASECHK.TRANS64.TRYWAIT P1, [R5+URZ+0x70], R4 ;  /* 0x00007004050075a7 */ /* 0x0002a6000802017f */
[----:B--2---:R-:W-:Y:S05]  /*165a0*/  @!P1 NANOSLEEP.SYNCS 0x989680 ;  /* 0x009896800000995d */ /* 0x004fea0003900000 */
[----:B------:R-:W2:Y:S02]  /*165b0*/  @!P1 SYNCS.PHASECHK.TRANS64 P1, [R5+URZ+0x70], R4 ;  /* 0x00007004050095a7 */ /* 0x000ea4000802007f */
[----:B--2---:R-:W-:Y:S05]  /*165c0*/  @!P1 BRA `(.L_x_161) ;  /* 0xfffffffc00ec9947 */ /* 0x004fea000383ffff */
[----:B------:R-:W-:Y:S05]  /*165d0*/  BRA `(.L_x_237) ;  /* 0xffffffd800b47947 */ /* 0x000fea000383ffff */
.L_x_167:
[----:B-1234-:R-:W-:-:S04]  /*165e0*/  MOV R5, UR13 ;  /* 0x0000000d00057c02 */ /* 0x01efc80008000f00 */
[----:B------:R1:W2:Y:S03]  /*165f0*/  SYNCS.PHASECHK.TRANS64.TRYWAIT P1, [R5+URZ+0x78], R4 ;  /* 0x00007804050075a7 */ /* 0x0002a6000802017f */
[----:B--2---:R-:W-:Y:S05]  /*16600*/  @!P1 NANOSLEEP.SYNCS 0x989680 ;  /* 0x009896800000995d */ /* 0x004fea0003900000 */
[----:B------:R-:W2:Y:S02]  /*16610*/  @!P1 SYNCS.PHASECHK.TRANS64 P1, [R5+URZ+0x78], R4 ;  /* 0x00007804050095a7 */ /* 0x000ea4000802007f */
[----:B--2---:R-:W-:Y:S05]  /*16620*/  @!P1 BRA `(.L_x_167) ;  /* 0xfffffffc00ec9947 */ /* 0x004fea000383ffff */
[----:B------:R-:W-:Y:S05]  /*16630*/  BRA `(.L_x_238) ;  /* 0xffffffdc00047947 */ /* 0x000fea000383ffff */
.L_x_173:
[----:B-1234-:R-:W-:-:S04]  /*16640*/  MOV R5, UR13 ;  /* 0x0000000d00057c02 */ /* 0x01efc80008000f00 */
[----:B------:R1:W2:Y:S03]  /*16650*/  SYNCS.PHASECHK.TRANS64.TRYWAIT P1, [R5+URZ+0x60], R4 ;  /* 0x00006004050075a7 */ /* 0x0002a6000802017f */
[----:B--2---:R-:W-:Y:S05]  /*16660*/  @!P1 NANOSLEEP.SYNCS 0x989680 ;  /* 0x009896800000995d */ /* 0x004fea0003900000 */
[----:B------:R-:W2:Y:S02]  /*16670*/  @!P1 SYNCS.PHASECHK.TRANS64 P1, [R5+URZ+0x60], R4 ;  /* 0x00006004050095a7 */ /* 0x000ea4000802007f */
[----:B--2---:R-:W-:Y:S05]  /*16680*/  @!P1 BRA `(.L_x_173) ;  /* 0xfffffffc00ec9947 */ /* 0x004fea000383ffff */
[----:B------:R-:W-:Y:S05]  /*16690*/  BRA `(.L_x_239) ;  /* 0xffffffdc00587947 */ /* 0x000fea000383ffff */
.L_x_179:
[----:B-1234-:R-:W-:-:S04]  /*166a0*/  MOV R5, UR13 ;  /* 0x0000000d00057c02 */ /* 0x01efc80008000f00 */
[----:B------:R1:W2:Y:S03]  /*166b0*/  SYNCS.PHASECHK.TRANS64.TRYWAIT P1, [R5+URZ+0x68], R4 ;  /* 0x00006804050075a7 */ /* 0x0002a6000802017f */
[----:B--2---:R-:W-:Y:S05]  /*166c0*/  @!P1 NANOSLEEP.SYNCS 0x989680 ;  /* 0x009896800000995d */ /* 0x004fea0003900000 */
[----:B------:R-:W2:Y:S02]  /*166d0*/  @!P1 SYNCS.PHASECHK.TRANS64 P1, [R5+URZ+0x68], R4 ;  /* 0x00006804050095a7 */ /* 0x000ea4000802007f */
[----:B--2---:R-:W-:Y:S05]  /*166e0*/  @!P1 BRA `(.L_x_179) ;  /* 0xfffffffc00ec9947 */ /* 0x004fea000383ffff */
[----:B------:R-:W-:Y:S05]  /*166f0*/  BRA `(.L_x_240) ;  /* 0xffffffdc009c7947 */ /* 0x000fea000383ffff */
.L_x_185:
[----:B-1234-:R-:W-:-:S04]  /*16700*/  MOV R5, UR13 ;  /* 0x0000000d00057c02 */ /* 0x01efc80008000f00 */
[----:B------:R1:W2:Y:S03]  /*16710*/  SYNCS.PHASECHK.TRANS64.TRYWAIT P1, [R5+URZ+0x70], R4 ;  /* 0x00007004050075a7 */ /* 0x0002a6000802017f */
[----:B--2---:R-:W-:Y:S05]  /*16720*/  @!P1 NANOSLEEP.SYNCS 0x989680 ;  /* 0x009896800000995d */ /* 0x004fea0003900000 */
[----:B------:R-:W2:Y:S02]  /*16730*/  @!P1 SYNCS.PHASECHK.TRANS64 P1, [R5+URZ+0x70], R4 ;  /* 0x00007004050095a7 */ /* 0x000ea4000802007f */
[----:B--2---:R-:W-:Y:S05]  /*16740*/  @!P1 BRA `(.L_x_185) ;  /* 0xfffffffc00ec9947 */ /* 0x004fea000383ffff */
[----:B------:R-:W-:Y:S05]  /*16750*/  BRA `(.L_x_241) ;  /* 0xffffffdc00e07947 */ /* 0x000fea000383ffff */
.L_x_191:
[----:B-1234-:R-:W-:-:S04]  /*16760*/  MOV R5, UR13 ;  /* 0x0000000d00057c02 */ /* 0x01efc80008000f00 */
[----:B------:R1:W2:Y:S03]  /*16770*/  SYNCS.PHASECHK.TRANS64.TRYWAIT P1, [R5+URZ+0x78], R4 ;  /* 0x00007804050075a7 */ /* 0x0002a6000802017f */
[----:B--2---:R-:W-:Y:S05]  /*16780*/  @!P1 NANOSLEEP.SYNCS 0x989680 ;  /* 0x009896800000995d */ /* 0x004fea0003900000 */
[----:B------:R-:W2:Y:S02]  /*16790*/  @!P1 SYNCS.PHASECHK.TRANS64 P1, [R5+URZ+0x78], R4 ;  /* 0x00007804050095a7 */ /* 0x000ea4000802007f */
[----:B--2---:R-:W-:Y:S05]  /*167a0*/  @!P1 BRA `(.L_x_191) ;  /* 0xfffffffc00ec9947 */ /* 0x004fea000383ffff */
[----:B------:R-:W-:Y:S05]  /*167b0*/  BRA `(.L_x_242) ;  /* 0xffffffe000247947 */ /* 0x000fea000383ffff */
.L_x_201:
[----:B------:R1:W1:Y:S02]  /*167c0*/  SYNCS.PHASECHK.TRANS64.TRYWAIT P0, [R0+URZ+0x60], R3 ;  /* 0x00006003000075a7 */ /* 0x000264000800017f */
[----:B-1----:R-:W-:Y:S05]  /*167d0*/  @!P0 NANOSLEEP.SYNCS 0x989680 ;  /* 0x009896800000895d */ /* 0x002fea0003900000 */
[----:B------:R-:W1:Y:S02]  /*167e0*/  @!P0 SYNCS.PHASECHK.TRANS64 P0, [R0+URZ+0x60], R3 ;  /* 0x00006003000085a7 */ /* 0x000e64000800007f */
[----:B-1----:R-:W-:Y:S05]  /*167f0*/  @!P0 BRA `(.L_x_201) ;  /* 0xfffffffc00f08947 */ /* 0x002fea000383ffff */
[----:B------:R-:W-:Y:S05]  /*16800*/  BRA `(.L_x_243) ;  /* 0xffffffe800147947 */ /* 0x000fea000383ffff */
.L_x_203:
[----:B------:R1:W1:Y:S02]  /*16810*/  SYNCS.PHASECHK.TRANS64.TRYWAIT P0, [R0+URZ+0x68], R3 ;  /* 0x00006803000075a7 */ /* 0x000264000800017f */
[----:B-1----:R-:W-:Y:S05]  /*16820*/  @!P0 NANOSLEEP.SYNCS 0x989680 ;  /* 0x009896800000895d */ /* 0x002fea0003900000 */
[----:B------:R-:W1:Y:S02]  /*16830*/  @!P0 SYNCS.PHASECHK.TRANS64 P0, [R0+URZ+0x68], R3 ;  /* 0x00006803000085a7 */ /* 0x000e64000800007f */
[----:B-1----:R-:W-:Y:S05]  /*16840*/  @!P0 BRA `(.L_x_203) ;  /* 0xfffffffc00f08947 */ /* 0x002fea000383ffff */
[----:B------:R-:W-:Y:S05]  /*16850*/  BRA `(.L_x_244) ;  /* 0xffffffe800107947 */ /* 0x000fea000383ffff */
.L_x_205:
[----:B------:R1:W1:Y:S02]  /*16860*/  SYNCS.PHASECHK.TRANS64.TRYWAIT P0, [R0+URZ+0x70], R3 ;  /* 0x00007003000075a7 */ /* 0x000264000800017f */
[----:B-1----:R-:W-:Y:S05]  /*16870*/  @!P0 NANOSLEEP.SYNCS 0x989680 ;  /* 0x009896800000895d */ /* 0x002fea0003900000 */
[----:B------:R-:W1:Y:S02]  /*16880*/  @!P0 SYNCS.PHASECHK.TRANS64 P0, [R0+URZ+0x70], R3 ;  /* 0x00007003000085a7 */ /* 0x000e64000800007f */
[----:B-1----:R-:W-:Y:S05]  /*16890*/  @!P0 BRA `(.L_x_205) ;  /* 0xfffffffc00f08947 */ /* 0x002fea000383ffff */
[----:B------:R-:W-:Y:S05]  /*168a0*/  BRA `(.L_x_245) ;  /* 0xffffffe8000c7947 */ /* 0x000fea000383ffff */
.L_x_209:
[----:B------:R-:W-:Y:S01]  /*168b0*/  BSSY B1, `(.L_x_246) ;  /* 0x0000006000017945 */ /* 0x000fe20003800000 */
[----:B------:R-:W-:-:S07]  /*168c0*/  MOV R15, 0xffffffff ;  /* 0xffffffff000f7802 */ /* 0x000fce0000000f00 */
[----:B------:R-:W-:Y:S05]  /*168d0*/  WARPSYNC.COLLECTIVE R15, `(.L_x_247) ;  /* 0x000000000f0c7348 */ /* 0x000fea0003c00000 */
[----:B------:R-:W-:Y:S02]  /*168e0*/  ELECT P6, UR62, PT ;  /* 0x00000000003e782f */ /* 0x000fe400038c0000 */
[----:B------:R-:W-:Y:S01]  /*168f0*/  MOV R14, UR62 ;  /* 0x0000003e000e7c02 */ /* 0x000fe20008000f00 */
[----:B------:R-:W-:Y:S10]  /*16900*/  ENDCOLLECTIVE ;  /* 0x000000000000791b */ /* 0x000ff40003800000 */
.L_x_247:
[----:B------:R-:W-:Y:S05]  /*16910*/  BSYNC B1 ;  /* 0x0000000000017941 */ /* 0x000fea0003800000 */
.L_x_246:
[----:B------:R-:W-:Y:S05]  /*16920*/  BRA `(.L_x_248) ;  /* 0xffffffe800887947 */ /* 0x000fea000383ffff */
.L_x_212:
[----:B--2---:R2:W3:Y:S02]  /*16930*/  SYNCS.PHASECHK.TRANS64.TRYWAIT P1, [R15+URZ+0x20], R8 ;  /* 0x000020080f0075a7 */ /* 0x0044e4000802017f */
[----:B---3--:R-:W-:Y:S05]  /*16940*/  @!P1 NANOSLEEP.SYNCS 0x989680 ;  /* 0x009896800000995d */ /* 0x008fea0003900000 */
[----:B------:R-:W3:Y:S02]  /*16950*/  @!P1 SYNCS.PHASECHK.TRANS64 P1, [R15+URZ+0x20], R8 ;  /* 0x000020080f0095a7 */ /* 0x000ee4000802007f */
[----:B---3--:R-:W-:Y:S05]  /*16960*/  @!P1 BRA `(.L_x_212) ;  /* 0xfffffffc00f09947 */ /* 0x008fea000383ffff */
[----:B------:R-:W-:Y:S05]  /*16970*/  BRA `(.L_x_249) ;  /* 0xffffffe800bc7947 */ /* 0x000fea000383ffff */
.L_x_221:
[----:B------:R-:W-:Y:S01]  /*16980*/  BSSY B0, `(.L_x_250) ;  /* 0x0000006000007945 */ /* 0x000fe20003800000 */
[----:B------:R-:W-:-:S07]  /*16990*/  MOV R15, 0xffffffff ;  /* 0xffffffff000f7802 */ /* 0x000fce0000000f00 */
[----:B------:R-:W-:Y:S05]  /*169a0*/  WARPSYNC.COLLECTIVE R15, `(.L_x_251) ;  /* 0x000000000f0c7348 */ /* 0x000fea0003c00000 */
[----:B------:R-:W-:Y:S02]  /*169b0*/  ELECT P6, UR62, PT ;  /* 0x00000000003e782f */ /* 0x000fe400038c0000 */
[----:B------:R-:W-:Y:S01]  /*169c0*/  MOV R14, UR62 ;  /* 0x0000003e000e7c02 */ /* 0x000fe20008000f00 */
[----:B------:R-:W-:Y:S10]  /*169d0*/  ENDCOLLECTIVE ;  /* 0x000000000000791b */ /* 0x000ff40003800000 */
.L_x_251:
[----:B------:R-:W-:Y:S05]  /*169e0*/  BSYNC B0 ;  /* 0x0000000000007941 */ /* 0x000fea0003800000 */
.L_x_250:
[----:B------:R-:W-:Y:S05]  /*169f0*/  BRA `(.L_x_252) ;  /* 0xfffffff400187947 */ /* 0x000fea000383ffff */
.L_x_223:
[----:B-1----:R1:W2:Y:S02]  /*16a00*/  SYNCS.PHASECHK.TRANS64.TRYWAIT P0, [R7+URZ], R4 ;  /* 0x00000004070075a7 */ /* 0x0022a4000800017f */
[----:B--2---:R-:W-:Y:S05]  /*16a10*/  @!P0 NANOSLEEP.SYNCS 0x989680 ;  /* 0x009896800000895d */ /* 0x004fea0003900000 */
[----:B------:R-:W2:Y:S02]  /*16a20*/  @!P0 SYNCS.PHASECHK.TRANS64 P0, [R7+URZ], R4 ;  /* 0x00000004070085a7 */ /* 0x000ea4000800007f */
[----:B--2---:R-:W-:Y:S05]  /*16a30*/  @!P0 BRA `(.L_x_223) ;  /* 0xfffffffc00f08947 */ /* 0x004fea000383ffff */
[----:B------:R-:W-:Y:S05]  /*16a40*/  BRA `(.L_x_253) ;  /* 0xfffffff400547947 */ /* 0x000fea000383ffff */
.L_x_224:
[----:B-1----:R1:W2:Y:S02]  /*16a50*/  SYNCS.PHASECHK.TRANS64.TRYWAIT P0, [R6+URZ], R3 ;  /* 0x00000003060075a7 */ /* 0x0022a4000800017f */
[----:B--2---:R-:W-:Y:S05]  /*16a60*/  @!P0 NANOSLEEP.SYNCS 0x989680 ;  /* 0x009896800000895d */ /* 0x004fea0003900000 */
[----:B------:R-:W2:Y:S02]  /*16a70*/  @!P0 SYNCS.PHASECHK.TRANS64 P0, [R6+URZ], R3 ;  /* 0x00000003060085a7 */ /* 0x000ea4000800007f */
[----:B--2---:R-:W-:Y:S05]  /*16a80*/  @!P0 BRA `(.L_x_224) ;  /* 0xfffffffc00f08947 */ /* 0x004fea000383ffff */
[----:B------:R-:W-:Y:S05]  /*16a90*/  BRA `(.L_x_254) ;  /* 0xfffffff400647947 */ /* 0x000fea000383ffff */
.L_x_225:
[----:B--2---:R2:W3:Y:S02]  /*16aa0*/  SYNCS.PHASECHK.TRANS64.TRYWAIT P0, [R7+URZ], R4 ;  /* 0x00000004070075a7 */ /* 0x0044e4000800017f */
[----:B---3--:R-:W-:Y:S05]  /*16ab0*/  @!P0 NANOSLEEP.SYNCS 0x989680 ;  /* 0x009896800000895d */ /* 0x008fea0003900000 */
[----:B------:R-:W3:Y:S02]  /*16ac0*/  @!P0 SYNCS.PHASECHK.TRANS64 P0, [R7+URZ], R4 ;  /* 0x00000004070085a7 */ /* 0x000ee4000800007f */
[----:B---3--:R-:W-:Y:S05]  /*16ad0*/  @!P0 BRA `(.L_x_225) ;  /* 0xfffffffc00f08947 */ /* 0x008fea000383ffff */
[----:B------:R-:W-:Y:S05]  /*16ae0*/  BRA `(.L_x_255) ;  /* 0xfffffff4006c7947 */ /* 0x000fea000383ffff */
.L_x_256:
[----:B------:R-:W-:-:S00]  /*16af0*/  BRA `(.L_x_256) ;  /* 0xfffffffc00fc7947 */ /* 0x000fc0000383ffff */
[----:B------:R-:W-:-:S00]  /*16b00*/  NOP ;  /* 0x0000000000007918 */ /* 0x000fc00000000000 */
[----:B------:R-:W-:-:S00]  /*16b10*/  NOP ;  /* 0x0000000000007918 */ /* 0x000fc00000000000 */
[----:B------:R-:W-:-:S00]  /*16b20*/  NOP ;  /* 0x0000000000007918 */ /* 0x000fc00000000000 */
[----:B------:R-:W-:-:S00]  /*16b30*/  NOP ;  /* 0x0000000000007918 */ /* 0x000fc00000000000 */
[----:B------:R-:W-:-:S00]  /*16b40*/  NOP ;  /* 0x0000000000007918 */ /* 0x000fc00000000000 */
[----:B------:R-:W-:-:S00]  /*16b50*/  NOP ;  /* 0x0000000000007918 */ /* 0x000fc00000000000 */
[----:B------:R-:W-:-:S00]  /*16b60*/  NOP ;  /* 0x0000000000007918 */ /* 0x000fc00000000000 */
[----:B------:R-:W-:-:S00]  /*16b70*/  NOP ;  /* 0x0000000000007918 */ /* 0x000fc00000000000 */
.L_x_257:


//--------------------- .nv.global.init           --------------------------
	.section	.nv.global.init,"aw",@progbits
.nv.global.init:
	.type		$str$22,@object
	.size		$str$22,($str$26 - $str$22)
$str$22:
        /*0000*/ 	.byte	0x6b, 0x5f, 0x74, 0x69, 0x6c, 0x65, 0x5f, 0x63, 0x6f, 0x75, 0x6e, 0x74, 0x20, 0x3e, 0x3d, 0x20
        /*0010*/ 	.byte	0x31, 0x00
	.type		$str$26,@object
	.size		$str$26,($str$27 - $str$26)
$str$26:
        /*0012*/ 	.byte	0x28, 0x61, 0x64, 0x64, 0x72, 0x65, 0x73, 0x73, 0x20, 0x26, 0x20, 0x6d, 0x61, 0x73, 0x6b, 0x29
        /*0022*/ 	.byte	0x20, 0x3d, 0x3d, 0x20, 0x30, 0x00
	.type		$str$27,@object
	.size		$str$27,($str$23 - $str$27)
$str$27:
        /*0028*/ 	.byte	0x2f, 0x74, 0x6d, 0x70, 0x2f, 0x63, 0x75, 0x74, 0x6c, 0x61, 0x73, 0x73, 0x5f, 0x73, 0x77, 0x65
        /*0038*/ 	.byte	0x65, 0x70, 0x5f, 0x73, 0x72, 0x63, 0x2f, 0x69, 0x6e, 0x63, 0x6c, 0x75, 0x64, 0x65, 0x2f, 0x63
        /*0048*/ 	.byte	0x75, 0x74, 0x65, 0x2f, 0x70, 0x6f, 0x69, 0x6e, 0x74, 0x65, 0x72, 0x5f, 0x66, 0x6c, 0x61, 0x67
        /*0058*/ 	.byte	0x67, 0x65, 0x64, 0x2e, 0x68, 0x70, 0x70, 0x00
	.type		$str$23,@object
	.size		$str$23,(__unnamed_2 - $str$23)
$str$23:
        /*0060*/ 	.byte	0x2f, 0x74, 0x6d, 0x70, 0x2f, 0x63, 0x75, 0x74, 0x6c, 0x61, 0x73, 0x73, 0x5f, 0x73, 0x77, 0x65
        /*0070*/ 	.byte	0x65, 0x70, 0x5f, 0x73, 0x72, 0x63, 0x2f, 0x69, 0x6e, 0x63, 0x6c, 0x75, 0x64, 0x65, 0x2f, 0x63
        /*0080*/ 	.byte	0x75, 0x74, 0x6c, 0x61, 0x73, 0x73, 0x2f, 0x67, 0x65, 0x6d, 0x6d, 0x2f, 0x63, 0x6f, 0x6c, 0x6c
        /*0090*/ 	.byte	0x65, 0x63, 0x74, 0x69, 0x76, 0x65, 0x2f, 0x73, 0x6d, 0x39, 0x30, 0x5f, 0x6d, 0x6d, 0x61, 0x5f
        /*00a0*/ 	.byte	0x74, 0x6d, 0x61, 0x5f, 0x67, 0x6d, 0x6d, 0x61, 0x5f, 0x73, 0x73, 0x5f, 0x77, 0x61, 0x72, 0x70
        /*00b0*/ 	.byte	0x73, 0x70, 0x65, 0x63, 0x69, 0x61, 0x6c, 0x69, 0x7a, 0x65, 0x64, 0x2e, 0x68, 0x70, 0x70, 0x00
	.type		__unnamed_2,@object
	.size		__unnamed_2,(__unnamed_1 - __unnamed_2)
__unnamed_2:
        /*00c0*/ 	.byte	0x61, 0x75, 0x74, 0x6f, 0x20, 0x63, 0x75, 0x74, 0x65, 0x3a, 0x3a, 0x61, 0x73, 0x5f, 0x70, 0x6f
        /* <DEDUP_REMOVED lines=27> */
        /*0280*/ 	.byte	0x36, 0x3e, 0x3e, 0x3e, 0x3e, 0x3e, 0x5d, 0x00
	.type		__unnamed_1,@object
	.size		__unnamed_1,(.L_0 - __unnamed_1)
__unnamed_1:
        /* <DEDUP_REMOVED lines=180> */
        /*0dc8*/ 	.byte	0x3a, 0x3a, 0x69, 0x64, 0x65, 0x6e, 0x74, 0x69, 0x74, 0x79, 0x5d, 0x00
.L_0:


//--------------------- .nv.shared._ZN7cutlass13device_kernelINS_4gemm6kernel13GemmUniversalIN4cute5tupleIJiiiiEEENS1_10collective13CollectiveMmaINS1_34MainloopSm90TmaGmmaWarpSpecializedILi4ENS5_IJNS4_1CILi1EEESB_SB_EEENS1_35KernelTmaWarpSpecializedCooperativeEEENS5_IJNSA_ILi128EEENSA_ILi256EEENSA_ILi64EEEEEENS_6half_tENS5_IJlSB_lEEESJ_SK_NS4_8TiledMMAINS4_8MMA_AtomIJNS4_4SM904GMMA26MMA_64x256x16_F32F16F16_SSILNSO_5MajorE0ELSQ_0ELNSO_7ScaleInE1ELSR_1EEEEEENS4_6LayoutINS5_IJNSA_ILi2EEESB_SB_EEENS5_IJSB_NSA_ILi0EEESX_EEEEENS5_IJNS4_10UnderscoreES10_S10_EEEEENS4_13SM90_TMA_LOADENS4_14ComposedLayoutINS4_7SwizzleILi3ELi4ELi3EEENS4_18smem_ptr_flag_bitsILi16EEENSU_INS5_IJNSA_ILi8EEESH_EEENS5_IJSH_SB_EEEEEEEvNS4_8identityES13_S1D_vS1E_EENS_8epilogue10collective18CollectiveEpilogueINS1G_22Sm90TmaWarpSpecializedILi4ELi2ELi16ELb1ELb0EEEJSI_NS5_IJSF_NSA_ILi32EEEEEESJ_SK_SJ_SK_NS1G_6fusion15FusionCallbacksIS1K_NS1N_13LinCombEltActINS1G_6thread4GELUESJ_fSJ_fLNS_15FloatRoundStyleE2EEESI_S1M_JEEES13_NS14_INS15_ILi2ELi4ELi3EEES18_NSU_INS5_IJS19_S1L_EEENS5_IJS1L_SB_EEEEEEENS4_17SM75_U32x4_LDSM_NENS4_14SM90_TMA_STOREES1Z_NS4_17SM90_U32x4_STSM_NENS4_9Copy_AtomIJS22_SJ_EEEvEEEvvEEEEvNT_6ParamsE --------------------------
	.section	.nv.shared._ZN7cutlass13device_kernelINS_4gemm6kernel13GemmUniversalIN4cute5tupleIJiiiiEEENS1_10collective13CollectiveMmaINS1_34MainloopSm90TmaGmmaWarpSpecializedILi4ENS5_IJNS4_1CILi1EEESB_SB_EEENS1_35KernelTmaWarpSpecializedCooperativeEEENS5_IJNSA_ILi128EEENSA_ILi256EEENSA_ILi64EEEEEENS_6half_tENS5_IJlSB_lEEESJ_SK_NS4_8TiledMMAINS4_8MMA_AtomIJNS4_4SM904GMMA26MMA_64x256x16_F32F16F16_SSILNSO_5MajorE0ELSQ_0ELNSO_7ScaleInE1ELSR_1EEEEEENS4_6LayoutINS5_IJNSA_ILi2EEESB_SB_EEENS5_IJSB_NSA_ILi0EEESX_EEEEENS5_IJNS4_10UnderscoreES10_S10_EEEEENS4_13SM90_TMA_LOADENS4_14ComposedLayoutINS4_7SwizzleILi3ELi4ELi3EEENS4_18smem_ptr_flag_bitsILi16EEENSU_INS5_IJNSA_ILi8EEESH_EEENS5_IJSH_SB_EEEEEEEvNS4_8identityES13_S1D_vS1E_EENS_8epilogue10collective18CollectiveEpilogueINS1G_22Sm90TmaWarpSpecializedILi4ELi2ELi16ELb1ELb0EEEJSI_NS5_IJSF_NSA_ILi32EEEEEESJ_SK_SJ_SK_NS1G_6fusion15FusionCallbacksIS1K_NS1N_13LinCombEltActINS1G_6thread4GELUESJ_fSJ_fLNS_15FloatRoundStyleE2EEESI_S1M_JEEES13_NS14_INS15_ILi2ELi4ELi3EEES18_NSU_INS5_IJS19_S1L_EEENS5_IJS1L_SB_EEEEEEENS4_17SM75_U32x4_LDSM_NENS4_14SM90_TMA_STOREES1Z_NS4_17SM90_U32x4_STSM_NENS4_9Copy_AtomIJS22_SJ_EEEvEEEvvEEEEvNT_6ParamsE,"aw",@nobits
	.sectionflags	@""
	.align	16
	.zero		1024


//--------------------- .nv.shared.reserved.0     --------------------------
	.section	.nv.shared.reserved.0,"aw",@nobits
	.weak		__nv_reservedSMEM_offset_0_alias
	.size		__nv_reservedSMEM_offset_0_alias, 0, 0
	.other		__nv_reservedSMEM_offset_0_alias,@"STO_CUDA_RESERVED_SHARED STV_DEFAULT"
__nv_reservedSMEM_offset_0_alias:
	.zero		0


//--------------------- .nv.global                --------------------------
	.section	.nv.global,"aw",@nobits
.nv.global:
	.type		_ZN39_INTERNAL_f69123b7_4_k_cu_c86947cb_27944cute1_E,@object
	.size		_ZN39_INTERNAL_f69123b7_4_k_cu_c86947cb_27944cute1_E,(_ZN39_INTERNAL_f69123b7_4_k_cu_c86947cb_27944cuda3std3__45__cpo6cbeginE - _ZN39_INTERNAL_f69123b7_4_k_cu_c86947cb_27944cute1_E)
_ZN39_INTERNAL_f69123b7_4_k_cu_c86947cb_27944cute1_E:
	.zero		1
	.type		_ZN39_INTERNAL_f69123b7_4_k_cu_c86947cb_27944cuda3std3__45__cpo6cbeginE,@object
	.size		_ZN39_INTERNAL_f69123b7_4_k_cu_c86947cb_27944cuda3std3__45__cpo6cbeginE,(_ZN39_INTERNAL_f69123b7_4_k_cu_c86947cb_27944cuda3std3__48in_placeE - _ZN39_INTERNAL_f69123b7_4_k_cu_c86947cb_27944cuda3std3__45__cpo6cbeginE)
_ZN39_INTERNAL_f69123b7_4_k_cu_c86947cb_27944cuda3std3__45__cpo6cbeginE:
	.zero		1
	.type		_ZN39_INTERNAL_f69123b7_4_k_cu_c86947cb_27944cuda3std3__48in_placeE,@object
	.size		_ZN39_INTERNAL_f69123b7_4_k_cu_c86947cb_27944cuda3std3__48in_placeE,(_ZN39_INTERNAL_f69123b7_4_k_cu_c86947cb_27944cuda3std6ranges3__45__cpo9iter_moveE - _ZN39_INTERNAL_f69123b7_4_k_cu_c86947cb_27944cuda3std3__48in_placeE)
_ZN39_INTERNAL_f69123b7_4_k_cu_c86947cb_27944cuda3std3__48in_placeE:
	.zero		1
	.type		_ZN39_INTERNAL_f69123b7_4_k_cu_c86947cb_27944cuda3std6ranges3__45__cpo9iter_moveE,@object
	.size		_ZN39_INTERNAL_f69123b7_4_k_cu_c86947cb_27944cuda3std6ranges3__45__cpo9iter_moveE,(_ZN39_INTERNAL_f69123b7_4_k_cu_c86947cb_27944cuda3std3__45__cpo5beginE - _ZN39_INTERNAL_f69123b7_4_k_cu_c86947cb_27944cuda3std6ranges3__45__cpo9iter_moveE)
_ZN39_INTERNAL_f69123b7_4_k_cu_c86947cb_27944cuda3std6ranges3__45__cpo9iter_moveE:
	.zero		1
	.type		_ZN39_INTERNAL_f69123b7_4_k_cu_c86947cb_27944cuda3std3__45__cpo5beginE,@object
	.size		_ZN39_INTERNAL_f69123b7_4_k_cu_c86947cb_27944cuda3std3__45__cpo5beginE,(_ZN39_INTERNAL_f69123b7_4_k_cu_c86947cb_27944cuda3std3__441_GLOBAL__N__f69123b7_4_k_cu_c86947cb_27946ignoreE - _ZN39_INTERNAL_f69123b7_4_k_cu_c86947cb_27944cuda3std3__45__cpo5beginE)
_ZN39_INTERNAL_f69123b7_4_k_cu_c86947cb_27944cuda3std3__45__cpo5beginE:
	.zero		1
	.type		_ZN39_INTERNAL_f69123b7_4_k_cu_c86947cb_27944cuda3std3__441_GLOBAL__N__f69123b7_4_k_cu_c86947cb_27946ignoreE,@object
	.size		_ZN39_INTERNAL_f69123b7_4_k_cu_c86947cb_27944cuda3std3__441_GLOBAL__N__f69123b7_4_k_cu_c86947cb_27946ignoreE,(_ZN39_INTERNAL_f69123b7_4_k_cu_c86947cb_27944cute7productE - _ZN39_INTERNAL_f69123b7_4_k_cu_c86947cb_27944cuda3std3__441_GLOBAL__N__f69123b7_4_k_cu_c86947cb_27946ignoreE)
_ZN39_INTERNAL_f69123b7_4_k_cu_c86947cb_27944cuda3std3__441_GLOBAL__N__f69123b7_4_k_cu_c86947cb_27946ignoreE:
	.zero		1
	.type		_ZN39_INTERNAL_f69123b7_4_k_cu_c86947cb_27944cute7productE,@object
	.size		_ZN39_INTERNAL_f69123b7_4_k_cu_c86947cb_27944cute7productE,(_ZN39_INTERNAL_f69123b7_4_k_cu_c86947cb_27944cuda3std3__45__cpo3endE - _ZN39_INTERNAL_f69123b7_4_k_cu_c86947cb_27944cute7productE)
_ZN39_INTERNAL_f69123b7_4_k_cu_c86947cb_27944cute7productE:
	.zero		1
	.type		_ZN39_INTERNAL_f69123b7_4_k_cu_c86947cb_27944cuda3std3__45__cpo3endE,@object
	.size		_ZN39_INTERNAL_f69123b7_4_k_cu_c86947cb_27944cuda3std3__45__cpo3endE,(_ZN39_INTERNAL_f69123b7_4_k_cu_c86947cb_27944cuda3std3__419piecewise_constructE - _ZN39_INTERNAL_f69123b7_4_k_cu_c86947cb_27944cuda3std3__45__cpo3endE)
_ZN39_INTERNAL_f69123b7_4_k_cu_c86947cb_27944cuda3std3__45__cpo3endE:
	.zero		1
	.type		_ZN39_INTERNAL_f69123b7_4_k_cu_c86947cb_27944cuda3std3__419piecewise_constructE,@object
	.size		_ZN39_INTERNAL_f69123b7_4_k_cu_c86947cb_27944cuda3std3__419piecewise_constructE,(_ZN39_INTERNAL_f69123b7_4_k_cu_c86947cb_27944cuda3std3__45__cpo4cendE - _ZN39_INTERNAL_f69123b7_4_k_cu_c86947cb_27944cuda3std3__419piecewise_constructE)
_ZN39_INTERNAL_f69123b7_4_k_cu_c86947cb_27944cuda3std3__419piecewise_constructE:
	.zero		1
	.type		_ZN39_INTERNAL_f69123b7_4_k_cu_c86947cb_27944cuda3std3__45__cpo4cendE,@object
	.size		_ZN39_INTERNAL_f69123b7_4_k_cu_c86947cb_27944cuda3std3__45__cpo4cendE,(_ZN39_INTERNAL_f69123b7_4_k_cu_c86947cb_27944cuda3std6ranges3__45__cpo4swapE - _ZN39_INTERNAL_f69123b7_4_k_cu_c86947cb_27944cuda3std3__45__cpo4cendE)
_ZN39_INTERNAL_f69123b7_4_k_cu_c86947cb_27944cuda3std3__45__cpo4cendE:
	.zero		1
	.type		_ZN39_INTERNAL_f69123b7_4_k_cu_c86947cb_27944cuda3std6ranges3__45__cpo4swapE,@object
	.size		_ZN39_INTERNAL_f69123b7_4_k_cu_c86947cb_27944cuda3std6ranges3__45__cpo4swapE,(.L_9 - _ZN39_INTERNAL_f69123b7_4_k_cu_c86947cb_27944cuda3std6ranges3__45__cpo4swapE)
_ZN39_INTERNAL_f69123b7_4_k_cu_c86947cb_27944cuda3std6ranges3__45__cpo4swapE:
	.zero		1
.L_9:


//--------------------- .nv.constant0._ZN7cutlass13device_kernelINS_4gemm6kernel13GemmUniversalIN4cute5tupleIJiiiiEEENS1_10collective13CollectiveMmaINS1_34MainloopSm90TmaGmmaWarpSpecializedILi4ENS5_IJNS4_1CILi1EEESB_SB_EEENS1_35KernelTmaWarpSpecializedCooperativeEEENS5_IJNSA_ILi128EEENSA_ILi256EEENSA_ILi64EEEEEENS_6half_tENS5_IJlSB_lEEESJ_SK_NS4_8TiledMMAINS4_8MMA_AtomIJNS4_4SM904GMMA26MMA_64x256x16_F32F16F16_SSILNSO_5MajorE0ELSQ_0ELNSO_7ScaleInE1ELSR_1EEEEEENS4_6LayoutINS5_IJNSA_ILi2EEESB_SB_EEENS5_IJSB_NSA_ILi0EEESX_EEEEENS5_IJNS4_10UnderscoreES10_S10_EEEEENS4_13SM90_TMA_LOADENS4_14ComposedLayoutINS4_7SwizzleILi3ELi4ELi3EEENS4_18smem_ptr_flag_bitsILi16EEENSU_INS5_IJNSA_ILi8EEESH_EEENS5_IJSH_SB_EEEEEEEvNS4_8identityES13_S1D_vS1E_EENS_8epilogue10collective18CollectiveEpilogueINS1G_22Sm90TmaWarpSpecializedILi4ELi2ELi16ELb1ELb0EEEJSI_NS5_IJSF_NSA_ILi32EEEEEESJ_SK_SJ_SK_NS1G_6fusion15FusionCallbacksIS1K_NS1N_13LinCombEltActINS1G_6thread4GELUESJ_fSJ_fLNS_15FloatRoundStyleE2EEESI_S1M_JEEES13_NS14_INS15_ILi2ELi4ELi3EEES18_NSU_INS5_IJS19_S1L_EEENS5_IJS1L_SB_EEEEEEENS4_17SM75_U32x4_LDSM_NENS4_14SM90_TMA_STOREES1Z_NS4_17SM90_U32x4_STSM_NENS4_9Copy_AtomIJS22_SJ_EEEvEEEvvEEEEvNT_6ParamsE --------------------------
	.section	.nv.constant0._ZN7cutlass13device_kernelINS_4gemm6kernel13GemmUniversalIN4cute5tupleIJiiiiEEENS1_10collective13CollectiveMmaINS1_34MainloopSm90TmaGmmaWarpSpecializedILi4ENS5_IJNS4_1CILi1EEESB_SB_EEENS1_35KernelTmaWarpSpecializedCooperativeEEENS5_IJNSA_ILi128EEENSA_ILi256EEENSA_ILi64EEEEEENS_6half_tENS5_IJlSB_lEEESJ_SK_NS4_8TiledMMAINS4_8MMA_AtomIJNS4_4SM904GMMA26MMA_64x256x16_F32F16F16_SSILNSO_5MajorE0ELSQ_0ELNSO_7ScaleInE1ELSR_1EEEEEENS4_6LayoutINS5_IJNSA_ILi2EEESB_SB_EEENS5_IJSB_NSA_ILi0EEESX_EEEEENS5_IJNS4_10UnderscoreES10_S10_EEEEENS4_13SM90_TMA_LOADENS4_14ComposedLayoutINS4_7SwizzleILi3ELi4ELi3EEENS4_18smem_ptr_flag_bitsILi16EEENSU_INS5_IJNSA_ILi8EEESH_EEENS5_IJSH_SB_EEEEEEEvNS4_8identityES13_S1D_vS1E_EENS_8epilogue10collective18CollectiveEpilogueINS1G_22Sm90TmaWarpSpecializedILi4ELi2ELi16ELb1ELb0EEEJSI_NS5_IJSF_NSA_ILi32EEEEEESJ_SK_SJ_SK_NS1G_6fusion15FusionCallbacksIS1K_NS1N_13LinCombEltActINS1G_6thread4GELUESJ_fSJ_fLNS_15FloatRoundStyleE2EEESI_S1M_JEEES13_NS14_INS15_ILi2ELi4ELi3EEES18_NSU_INS5_IJS19_S1L_EEENS5_IJS1L_SB_EEEEEEENS4_17SM75_U32x4_LDSM_NENS4_14SM90_TMA_STOREES1Z_NS4_17SM90_U32x4_STSM_NENS4_9Copy_AtomIJS22_SJ_EEEvEEEvvEEEEvNT_6ParamsE,"a",@progbits
	.sectionflags	@""
	.align	4
.nv.constant0._ZN7cutlass13device_kernelINS_4gemm6kernel13GemmUniversalIN4cute5tupleIJiiiiEEENS1_10collective13CollectiveMmaINS1_34MainloopSm90TmaGmmaWarpSpecializedILi4ENS5_IJNS4_1CILi1EEESB_SB_EEENS1_35KernelTmaWarpSpecializedCooperativeEEENS5_IJNSA_ILi128EEENSA_ILi256EEENSA_ILi64EEEEEENS_6half_tENS5_IJlSB_lEEESJ_SK_NS4_8TiledMMAINS4_8MMA_AtomIJNS4_4SM904GMMA26MMA_64x256x16_F32F16F16_SSILNSO_5MajorE0ELSQ_0ELNSO_7ScaleInE1ELSR_1EEEEEENS4_6LayoutINS5_IJNSA_ILi2EEESB_SB_EEENS5_IJSB_NSA_ILi0EEESX_EEEEENS5_IJNS4_10UnderscoreES10_S10_EEEEENS4_13SM90_TMA_LOADENS4_14ComposedLayoutINS4_7SwizzleILi3ELi4ELi3EEENS4_18smem_ptr_flag_bitsILi16EEENSU_INS5_IJNSA_ILi8EEESH_EEENS5_IJSH_SB_EEEEEEEvNS4_8identityES13_S1D_vS1E_EENS_8epilogue10collective18CollectiveEpilogueINS1G_22Sm90TmaWarpSpecializedILi4ELi2ELi16ELb1ELb0EEEJSI_NS5_IJSF_NSA_ILi32EEEEEESJ_SK_SJ_SK_NS1G_6fusion15FusionCallbacksIS1K_NS1N_13LinCombEltActINS1G_6thread4GELUESJ_fSJ_fLNS_15FloatRoundStyleE2EEESI_S1M_JEEES13_NS14_INS15_ILi2ELi4ELi3EEES18_NSU_INS5_IJS19_S1L_EEENS5_IJS1L_SB_EEEEEEENS4_17SM75_U32x4_LDSM_NENS4_14SM90_TMA_STOREES1Z_NS4_17SM90_U32x4_STSM_NENS4_9Copy_AtomIJS22_SJ_EEEvEEEvvEEEEvNT_6ParamsE:
	.zero		2432


//--------------------- SYMBOLS --------------------------

	.type		.nv.reservedSmem.offset0,@object
	.size		.nv.reservedSmem.offset0,0x4
	.type		__assertfail,@function
